	.target	sm_80

	.elftype	@"ET_EXEC"


//--------------------- .note.nv.tkinfo           --------------------------
	.section	.note.nv.tkinfo,"",@"SHT_NOTE"
	.sectionflags	@"SHF_NOTE_NV_TKINFO"
	.tkinfo
        /*0018*/ 	.word	0x00000002
        /*0030*/ 	.string	""
        /*0030*/ 	.string	"ptxas"
        /*0030*/ 	.string	"Cuda compilation tools, release 13.0, V13.0.88"
        /*0030*/ 	.string	"Build cuda_13.0.r13.0/compiler.36424714_0"
        /*0030*/ 	.string	"-v  -suppress-debug-info  -lineinfo  -arch sm_80 "



//--------------------- .note.nv.cuinfo           --------------------------
	.section	.note.nv.cuinfo,"",@"SHT_NOTE"
	.sectionflags	@"SHF_NOTE_NV_CUINFO"
        /*0018*/ 	.short	0x0002
        /*001a*/ 	.short	0x0050
        /*001c*/ 	.short	0x0082
	.zero		2


//--------------------- .nv.info                  --------------------------
	.section	.nv.info,"",@"SHT_CUDA_INFO"
	.align	4


	//----- nvinfo : EIATTR_REGCOUNT
	.align		4
        /*0000*/ 	.byte	0x04, 0x2f
        /*0002*/ 	.short	(.L_1 - .L_0)
	.align		4
.L_0:
        /*0004*/ 	.word	index@(matmul_kernel)
        /*0008*/ 	.word	0x000000ff


	//----- nvinfo : EIATTR_FRAME_SIZE
	.align		4
.L_1:
        /*000c*/ 	.byte	0x04, 0x11
        /*000e*/ 	.short	(.L_3 - .L_2)
	.align		4
.L_2:
        /*0010*/ 	.word	index@(matmul_kernel)
        /*0014*/ 	.word	0x00001408


	//----- nvinfo : EIATTR_MIN_STACK_SIZE
	.align		4
.L_3:
        /*0018*/ 	.byte	0x04, 0x12
        /*001a*/ 	.short	(.L_5 - .L_4)
	.align		4
.L_4:
        /*001c*/ 	.word	index@(matmul_kernel)
        /*0020*/ 	.word	0x00001408
.L_5:


//--------------------- .nv.info.matmul_kernel    --------------------------
	.section	.nv.info.matmul_kernel,"",@"SHT_CUDA_INFO"
	.sectionflags	@""
	.align	4


	//----- nvinfo : EIATTR_CUDA_API_VERSION
	.align		4
        /*0000*/ 	.byte	0x04, 0x37
        /*0002*/ 	.short	(.L_7 - .L_6)
.L_6:
        /*0004*/ 	.word	0x00000082


	//----- nvinfo : EIATTR_SW2861232_WAR
	.align		4
.L_7:
        /*0008*/ 	.byte	0x01, 0x35
	.zero		2


	//----- nvinfo : EIATTR_PARAM_CBANK
	.align		4
        /*000c*/ 	.byte	0x04, 0x0a
        /*000e*/ 	.short	(.L_9 - .L_8)
	.align		4
.L_8:
        /*0010*/ 	.word	index@(.nv.constant0.matmul_kernel)
        /*0014*/ 	.short	0x0160
        /*0016*/ 	.short	0x0050


	//----- nvinfo : EIATTR_CBANK_PARAM_SIZE
	.align		4
.L_9:
        /*0018*/ 	.byte	0x03, 0x19
        /*001a*/ 	.short	0x0050


	//----- nvinfo : EIATTR_KPARAM_INFO
	.align		4
        /*001c*/ 	.byte	0x04, 0x17
        /*001e*/ 	.short	(.L_11 - .L_10)
.L_10:
        /*0020*/ 	.word	0x00000000
        /*0024*/ 	.short	0x000d
        /*0026*/ 	.short	0x0048
        /*0028*/ 	.byte	0x00, 0xf4, 0x21, 0x00


	//----- nvinfo : EIATTR_KPARAM_INFO
	.align		4
.L_11:
        /*002c*/ 	.byte	0x04, 0x17
        /*002e*/ 	.short	(.L_13 - .L_12)
.L_12:
        /*0030*/ 	.word	0x00000000
        /*0034*/ 	.short	0x000c
        /*0036*/ 	.short	0x0040
        /*0038*/ 	.byte	0x00, 0xf4, 0x21, 0x00


	//----- nvinfo : EIATTR_KPARAM_INFO
	.align		4
.L_13:
        /*003c*/ 	.byte	0x04, 0x17
        /*003e*/ 	.short	(.L_15 - .L_14)
.L_14:
        /*0040*/ 	.word	0x00000000
        /*0044*/ 	.short	0x000b
        /*0046*/ 	.short	0x0038
        /*0048*/ 	.byte	0x00, 0xf0, 0x11, 0x00


	//----- nvinfo : EIATTR_KPARAM_INFO
	.align		4
.L_15:
        /*004c*/ 	.byte	0x04, 0x17
        /*004e*/ 	.short	(.L_17 - .L_16)
.L_16:
        /*0050*/ 	.word	0x00000000
        /*0054*/ 	.short	0x000a
        /*0056*/ 	.short	0x0034
        /*0058*/ 	.byte	0x00, 0xf0, 0x11, 0x00


	//----- nvinfo : EIATTR_KPARAM_INFO
	.align		4
.L_17:
        /*005c*/ 	.byte	0x04, 0x17
        /*005e*/ 	.short	(.L_19 - .L_18)
.L_18:
        /*0060*/ 	.word	0x00000000
        /*0064*/ 	.short	0x0009
        /*0066*/ 	.short	0x0030
        /*0068*/ 	.byte	0x00, 0xf0, 0x11, 0x00


	//----- nvinfo : EIATTR_KPARAM_INFO
	.align		4
.L_19:
        /*006c*/ 	.byte	0x04, 0x17
        /*006e*/ 	.short	(.L_21 - .L_20)
.L_20:
        /*0070*/ 	.word	0x00000000
        /*0074*/ 	.short	0x0008
        /*0076*/ 	.short	0x002c
        /*0078*/ 	.byte	0x00, 0xf0, 0x11, 0x00


	//----- nvinfo : EIATTR_KPARAM_INFO
	.align		4
.L_21:
        /*007c*/ 	.byte	0x04, 0x17
        /*007e*/ 	.short	(.L_23 - .L_22)
.L_22:
        /*0080*/ 	.word	0x00000000
        /*0084*/ 	.short	0x0007
        /*0086*/ 	.short	0x0028
        /*0088*/ 	.byte	0x00, 0xf0, 0x11, 0x00


	//----- nvinfo : EIATTR_KPARAM_INFO
	.align		4
.L_23:
        /*008c*/ 	.byte	0x04, 0x17
        /*008e*/ 	.short	(.L_25 - .L_24)
.L_24:
        /*0090*/ 	.word	0x00000000
        /*0094*/ 	.short	0x0006
        /*0096*/ 	.short	0x0024
        /*0098*/ 	.byte	0x00, 0xf0, 0x11, 0x00


	//----- nvinfo : EIATTR_KPARAM_INFO
	.align		4
.L_25:
        /*009c*/ 	.byte	0x04, 0x17
        /*009e*/ 	.short	(.L_27 - .L_26)
.L_26:
        /*00a0*/ 	.word	0x00000000
        /*00a4*/ 	.short	0x0005
        /*00a6*/ 	.short	0x0020
        /*00a8*/ 	.byte	0x00, 0xf0, 0x11, 0x00


	//----- nvinfo : EIATTR_KPARAM_INFO
	.align		4
.L_27:
        /*00ac*/ 	.byte	0x04, 0x17
        /*00ae*/ 	.short	(.L_29 - .L_28)
.L_28:
        /*00b0*/ 	.word	0x00000000
        /*00b4*/ 	.short	0x0004
        /*00b6*/ 	.short	0x001c
        /*00b8*/ 	.byte	0x00, 0xf0, 0x11, 0x00


	//----- nvinfo : EIATTR_KPARAM_INFO
	.align		4
.L_29:
        /*00bc*/ 	.byte	0x04, 0x17
        /*00be*/ 	.short	(.L_31 - .L_30)
.L_30:
        /*00c0*/ 	.word	0x00000000
        /*00c4*/ 	.short	0x0003
        /*00c6*/ 	.short	0x0018
        /*00c8*/ 	.byte	0x00, 0xf0, 0x11, 0x00


	//----- nvinfo : EIATTR_KPARAM_INFO
	.align		4
.L_31:
        /*00cc*/ 	.byte	0x04, 0x17
        /*00ce*/ 	.short	(.L_33 - .L_32)
.L_32:
        /*00d0*/ 	.word	0x00000000
        /*00d4*/ 	.short	0x0002
        /*00d6*/ 	.short	0x0010
        /*00d8*/ 	.byte	0x00, 0xf4, 0x21, 0x00


	//----- nvinfo : EIATTR_KPARAM_INFO
	.align		4
.L_33:
        /*00dc*/ 	.byte	0x04, 0x17
        /*00de*/ 	.short	(.L_35 - .L_34)
.L_34:
        /*00e0*/ 	.word	0x00000000
        /*00e4*/ 	.short	0x0001
        /*00e6*/ 	.short	0x0008
        /*00e8*/ 	.byte	0x00, 0xf4, 0x21, 0x00


	//----- nvinfo : EIATTR_KPARAM_INFO
	.align		4
.L_35:
        /*00ec*/ 	.byte	0x04, 0x17
        /*00ee*/ 	.short	(.L_37 - .L_36)
.L_36:
        /*00f0*/ 	.word	0x00000000
        /*00f4*/ 	.short	0x0000
        /*00f6*/ 	.short	0x0000
        /*00f8*/ 	.byte	0x00, 0xf4, 0x21, 0x00


	//----- nvinfo : EIATTR_MAXREG_COUNT
	.align		4
.L_37:
        /*00fc*/ 	.byte	0x03, 0x1b
        /*00fe*/ 	.short	0x00ff


	//----- nvinfo : EIATTR_NUM_BARRIERS
	.align		4
        /*0100*/ 	.byte	0x02, 0x4c
        /*0102*/ 	.byte	0x01
	.zero		1


	//----- nvinfo : EIATTR_ANNOTATIONS
	.align		4
        /*0104*/ 	.byte	0x04, 0x55
        /*0106*/ 	.short	(.L_39 - .L_38)


	//   ....[0]....
.L_38:
        /*0108*/ 	.word	0x00000001
        /*010c*/ 	.byte	0xf0, 0x07, 0x00, 0x00, 0x01, 0x00, 0x00, 0x00, 0xf0, 0x08, 0x00, 0x00, 0x01, 0x00, 0x00, 0x00
        /* <DEDUP_REMOVED lines=2751> */
        /*ad0c*/ 	.byte	0xf0, 0x9a, 0x03, 0x00, 0x01, 0x00, 0x00, 0x00, 0x10, 0x9b, 0x03, 0x00


	//----- nvinfo : EIATTR_MERCURY_ISA_VERSION
	.align		4
.L_39:
        /*ad18*/ 	.byte	0x03, 0x5f
        /*ad1a*/ 	.short	0x0000


	//----- nvinfo : EIATTR_EXIT_INSTR_OFFSETS
	.align		4
        /*ad1c*/ 	.byte	0x04, 0x1c
        /*ad1e*/ 	.short	(.L_41 - .L_40)


	//   ....[0]....
.L_40:
        /*ad20*/ 	.word	0x0003a5c0


	//   ....[1]....
        /*ad24*/ 	.word	0x0003a5e0


	//----- nvinfo : EIATTR_REQNTID
	.align		4
.L_41:
        /*ad28*/ 	.byte	0x04, 0x10
        /*ad2a*/ 	.short	(.L_43 - .L_42)
.L_42:
        /*ad2c*/ 	.word	0x00000080
        /*ad30*/ 	.word	0x00000001
        /*ad34*/ 	.word	0x00000001
.L_43:


//--------------------- .nv.callgraph             --------------------------
	.section	.nv.callgraph,"",@"SHT_CUDA_CALLGRAPH"
	.align	4
	.sectionentsize	8
	.align		4
        /*0000*/ 	.word	0x00000000
	.align		4
        /*0004*/ 	.word	0xffffffff
	.align		4
        /*0008*/ 	.word	0x00000000
	.align		4
        /*000c*/ 	.word	0xfffffffe
	.align		4
        /*0010*/ 	.word	0x00000000
	.align		4
        /*0014*/ 	.word	0xfffffffd
	.align		4
        /*0018*/ 	.word	0x00000000
	.align		4
        /*001c*/ 	.word	0xfffffffc


//--------------------- .nv.rel.action            --------------------------
	.section	.nv.rel.action,"",@"SHT_CUDA_RELOCINFO"
	.align	8
	.sectionentsize	8
        /*0000*/ 	.byte	0x73, 0x00, 0x00, 0x00, 0x00, 0x00, 0x00, 0x00, 0x00, 0x00, 0x00, 0x11, 0x25, 0x00, 0x05, 0x36


//--------------------- .nv.constant0.matmul_kernel --------------------------
	.section	.nv.constant0.matmul_kernel,"a",@progbits
	.sectionflags	@""
	.align	4
.nv.constant0.matmul_kernel:
	.zero		432


//--------------------- .text.matmul_kernel       --------------------------
	.section	.text.matmul_kernel,"ax",@progbits
	.sectioninfo	@"SHI_REGISTERS=255"
	.align	128
        .global         matmul_kernel
        .type           matmul_kernel,@function
        .size           matmul_kernel,(.L_x_3 - matmul_kernel)
        .other          matmul_kernel,@"STO_CUDA_ENTRY STV_DEFAULT"
matmul_kernel:
.text.matmul_kernel:
[----:B------:R-:W-:Y:S02]  /*0000*/  IMAD.MOV.U32 R1, RZ, RZ, c[0x0][0x28] ;  /* 0x00000a00ff017624 */ /* 0x000fe400078e00ff */
[----:B------:R-:W-:Y:S01]  /*0010*/  IMAD.MOV.U32 R0, RZ, RZ, c[0x0][0x17c] ;  /* 0x00005f00ff007624 */ /* 0x000fe200078e00ff */
[----:B------:R-:W1:Y:S01]  /*0020*/  S2R R5, SR_CTAID.X ;  /* 0x0000000000057919 */ /* 0x000e620000002500 */
[----:B------:R-:W-:Y:S01]  /*0030*/  IABS R11, c[0x0][0x178] ;  /* 0x00005e00000b7a13 */ /* 0x000fe20000000000 */
[----:B------:R-:W-:Y:S01]  /*0040*/  IMAD.MOV.U32 R131, RZ, RZ, c[0x0][0x180] ;  /* 0x00006000ff837624 */ /* 0x000fe200078e00ff */
[----:B------:R-:W-:Y:S01]  /*0050*/  IADD3 R1, R1, -0x1408, RZ ;  /* 0xffffebf801017810 */ /* 0x000fe20007ffe0ff */
[----:B------:R-:W2:Y:S01]  /*0060*/  S2R R123, SR_TID.X ;  /* 0x00000000007b7919 */ /* 0x000ea20000002100 */
[----:B------:R-:W-:Y:S01]  /*0070*/  IADD3 R0, R0, 0x1ff, RZ ;  /* 0x000001ff00007810 */ /* 0x000fe20007ffe0ff */
[----:B------:R-:W-:Y:S01]  /*0080*/  IMAD.MOV.U32 R119, RZ, RZ, c[0x0][0x188] ;  /* 0x00006200ff777624 */ /* 0x000fe200078e00ff */
[----:B------:R-:W-:Y:S01]  /*0090*/  LOP3.LUT R177, RZ, c[0x0][0x17c], RZ, 0x33, !PT ;  /* 0x00005f00ffb17a12 */ /* 0x000fe200078e33ff */
[----:B------:R-:W-:Y:S01]  /*00a0*/  ULDC.64 UR4, c[0x0][0x118] ;  /* 0x0000460000047ab9 */ /* 0x000fe20000000a00 */
[----:B------:R-:W-:Y:S01]  /*00b0*/  SHF.R.S32.HI R3, RZ, 0x1f, R0 ;  /* 0x0000001fff037819 */ /* 0x000fe20000011400 */
[----:B------:R-:W-:-:S02]  /*00c0*/  IMAD.SHL.U32 R181, R119, 0x4, RZ ;  /* 0x0000000477b57824 */ /* 0x000fc400078e00ff */
[----:B------:R-:W-:Y:S01]  /*00d0*/  IMAD.SHL.U32 R187, R119, 0x2, RZ ;  /* 0x0000000277bb7824 */ /* 0x000fe200078e00ff */
[----:B------:R-:W-:Y:S01]  /*00e0*/  LEA.HI R3, R3, R0, RZ, 0x9 ;  /* 0x0000000003037211 */ /* 0x000fe200078f48ff */
[C---:B------:R-:W-:Y:S02]  /*00f0*/  IMAD R151, R119.reuse, 0xc, RZ ;  /* 0x0000000c77977824 */ /* 0x040fe400078e02ff */
[C---:B------:R-:W-:Y:S01]  /*0100*/  IMAD R143, R119.reuse, 0x18, RZ ;  /* 0x00000018778f7824 */ /* 0x040fe200078e02ff */
[----:B------:R-:W-:Y:S01]  /*0110*/  SHF.R.S32.HI R4, RZ, 0x9, R3 ;  /* 0x00000009ff047819 */ /* 0x000fe20000011403 */
[C---:B------:R-:W-:Y:S02]  /*0120*/  IMAD R183, R119.reuse, 0x3, RZ ;  /* 0x0000000377b77824 */ /* 0x040fe400078e02ff */
[C---:B------:R-:W-:Y:S01]  /*0130*/  IMAD R147, R119.reuse, 0x14, RZ ;  /* 0x0000001477937824 */ /* 0x040fe200078e02ff */
[-C--:B------:R-:W-:Y:S01]  /*0140*/  IABS R7, R4.reuse ;  /* 0x0000000400077213 */ /* 0x080fe20000000000 */
[C---:B------:R-:W-:Y:S01]  /*0150*/  IMAD R175, R119.reuse, 0x6, RZ ;  /* 0x0000000677af7824 */ /* 0x040fe200078e02ff */
[----:B------:R-:W-:Y:S01]  /*0160*/  IABS R10, R4 ;  /* 0x00000004000a7213 */ /* 0x000fe20000000000 */
[C---:B------:R-:W-:Y:S01]  /*0170*/  IMAD R179, R119.reuse, 0x5, RZ ;  /* 0x0000000577b37824 */ /* 0x040fe200078e02ff */
[----:B------:R-:W3:Y:S01]  /*0180*/  I2F.RP R0, R7 ;  /* 0x0000000700007306 */ /* 0x000ee20000209400 */
[----:B-1----:R-:W-:Y:S01]  /*0190*/  IABS R8, R5 ;  /* 0x0000000500087213 */ /* 0x002fe20000000000 */
[----:B------:R-:W-:Y:S01]  /*01a0*/  IMAD R139, R119, 0x1c, RZ ;  /* 0x0000001c778b7824 */ /* 0x000fe200078e02ff */
[----:B--2---:R-:W-:Y:S01]  /*01b0*/  LOP3.LUT R135, R123, 0x7f, RZ, 0xc0, !PT ;  /* 0x0000007f7b877812 */ /* 0x004fe200078ec0ff */
[----:B------:R-:W-:Y:S01]  /*01c0*/  IMAD.SHL.U32 R167, R119, 0x8, RZ ;  /* 0x0000000877a77824 */ /* 0x000fe200078e00ff */
[----:B------:R-:W-:Y:S01]  /*01d0*/  LOP3.LUT R127, R123, 0x1f, RZ, 0xc0, !PT ;  /* 0x0000001f7b7f7812 */ /* 0x000fe200078ec0ff */
[----:B------:R-:W-:-:S02]  /*01e0*/  IMAD R201, R119, 0x28, RZ ;  /* 0x0000002877c97824 */ /* 0x000fc400078e02ff */
[C---:B------:R-:W-:Y:S02]  /*01f0*/  IMAD R171, R119.reuse, 0x7, RZ ;  /* 0x0000000777ab7824 */ /* 0x040fe400078e02ff */
[C---:B------:R-:W-:Y:S02]  /*0200*/  IMAD R223, R119.reuse, 0x24, RZ ;  /* 0x0000002477df7824 */ /* 0x040fe400078e02ff */
[C---:B------:R-:W-:Y:S02]  /*0210*/  IMAD R159, R119.reuse, 0xa, RZ ;  /* 0x0000000a779f7824 */ /* 0x040fe400078e02ff */
[C---:B------:R-:W-:Y:S01]  /*0220*/  IMAD R231, R119.reuse, 0x30, RZ ;  /* 0x0000003077e77824 */ /* 0x040fe200078e02ff */
[----:B---3--:R-:W1:Y:S01]  /*0230*/  MUFU.RCP R0, R0 ;  /* 0x0000000000007308 */ /* 0x008e620000001000 */
[C---:B------:R-:W-:Y:S02]  /*0240*/  IMAD R163, R119.reuse, 0x9, RZ ;  /* 0x0000000977a37824 */ /* 0x040fe400078e02ff */
[----:B------:R-:W-:-:S02]  /*0250*/  IMAD R237, R119, 0x2c, RZ ;  /* 0x0000002c77ed7824 */ /* 0x000fc400078e02ff */
[C---:B------:R-:W-:Y:S02]  /*0260*/  IMAD R189, R119.reuse, 0x38, RZ ;  /* 0x0000003877bd7824 */ /* 0x040fe400078e02ff */
[C---:B------:R-:W-:Y:S02]  /*0270*/  IMAD R155, R119.reuse, 0xb, RZ ;  /* 0x0000000b779b7824 */ /* 0x040fe400078e02ff */
[C---:B------:R-:W-:Y:S02]  /*0280*/  IMAD R207, R119.reuse, 0x3c, RZ ;  /* 0x0000003c77cf7824 */ /* 0x040fe400078e02ff */
[C---:B------:R-:W-:Y:S02]  /*0290*/  IMAD R213, R119.reuse, 0x48, RZ ;  /* 0x0000004877d57824 */ /* 0x040fe400078e02ff */
[C---:B------:R-:W-:Y:S02]  /*02a0*/  IMAD R199, R119.reuse, 0x44, RZ ;  /* 0x0000004477c77824 */ /* 0x040fe400078e02ff */
[----:B------:R-:W-:Y:S01]  /*02b0*/  IMAD R243, R119, 0x50, RZ ;  /* 0x0000005077f37824 */ /* 0x000fe200078e02ff */
[----:B-1----:R-:W-:Y:S01]  /*02c0*/  IADD3 R2, R0, 0xffffffe, RZ ;  /* 0x0ffffffe00027810 */ /* 0x002fe20007ffe0ff */
[----:B------:R-:W-:-:S02]  /*02d0*/  IMAD.MOV R0, RZ, RZ, -R10 ;  /* 0x000000ffff007224 */ /* 0x000fc400078e0a0a */
[C---:B------:R-:W-:Y:S01]  /*02e0*/  IMAD R197, R119.reuse, 0x4c, RZ ;  /* 0x0000004c77c57824 */ /* 0x040fe200078e02ff */
[----:B------:R1:W2:Y:S01]  /*02f0*/  F2I.FTZ.U32.TRUNC.NTZ R3, R2 ;  /* 0x0000000200037305 */ /* 0x0002a2000021f000 */
[C---:B------:R-:W-:Y:S02]  /*0300*/  IMAD R195, R119.reuse, 0x58, RZ ;  /* 0x0000005877c37824 */ /* 0x040fe400078e02ff */
[C---:B------:R-:W-:Y:S02]  /*0310*/  IMAD R221, R119.reuse, 0x54, RZ ;  /* 0x0000005477dd7824 */ /* 0x040fe400078e02ff */
[C---:B------:R-:W-:Y:S02]  /*0320*/  IMAD R227, R119.reuse, 0x60, RZ ;  /* 0x0000006077e37824 */ /* 0x040fe400078e02ff */
[----:B------:R-:W-:Y:S02]  /*0330*/  IMAD R239, R119, 0x5c, RZ ;  /* 0x0000005c77ef7824 */ /* 0x000fe400078e02ff */
[----:B-1----:R-:W-:-:S02]  /*0340*/  IMAD.MOV.U32 R2, RZ, RZ, RZ ;  /* 0x000000ffff027224 */ /* 0x002fc400078e00ff */
[C---:B------:R-:W-:Y:S02]  /*0350*/  IMAD R191, R119.reuse, 0x68, RZ ;  /* 0x0000006877bf7824 */ /* 0x040fe400078e02ff */
[C---:B------:R-:W-:Y:S02]  /*0360*/  IMAD R219, R119.reuse, 0x64, RZ ;  /* 0x0000006477db7824 */ /* 0x040fe400078e02ff */
[C---:B------:R-:W-:Y:S02]  /*0370*/  IMAD R225, R119.reuse, 0x70, RZ ;  /* 0x0000007077e17824 */ /* 0x040fe400078e02ff */
[----:B--2---:R-:W-:Y:S02]  /*0380*/  IMAD.MOV R6, RZ, RZ, -R3 ;  /* 0x000000ffff067224 */ /* 0x004fe400078e0a03 */
[----:B------:R-:W-:Y:S02]  /*0390*/  IMAD R205, R119, 0x6c, RZ ;  /* 0x0000006c77cd7824 */ /* 0x000fe400078e02ff */
[----:B------:R-:W-:-:S02]  /*03a0*/  IMAD R9, R6, R7, RZ ;  /* 0x0000000706097224 */ /* 0x000fc400078e02ff */
[----:B------:R-:W-:Y:S02]  /*03b0*/  IMAD.MOV.U32 R6, RZ, RZ, R8 ;  /* 0x000000ffff067224 */ /* 0x000fe400078e0008 */
[----:B------:R-:W-:-:S04]  /*03c0*/  IMAD.HI.U32 R3, R3, R9, R2 ;  /* 0x0000000903037227 */ /* 0x000fc800078e0002 */
[----:B------:R-:W-:Y:S02]  /*03d0*/  IMAD R211, R119, 0x78, RZ ;  /* 0x0000007877d37824 */ /* 0x000fe400078e02ff */
[----:B------:R-:W-:-:S04]  /*03e0*/  IMAD.HI.U32 R3, R3, R6, RZ ;  /* 0x0000000603037227 */ /* 0x000fc800078e00ff */
[----:B------:R-:W-:-:S05]  /*03f0*/  IMAD R0, R3, R0, R6 ;  /* 0x0000000003007224 */ /* 0x000fca00078e0206 */
[----:B------:R-:W-:-:S13]  /*0400*/  ISETP.GT.U32.AND P1, PT, R7, R0, PT ;  /* 0x000000000700720c */ /* 0x000fda0003f24070 */
[----:B------:R-:W-:Y:S01]  /*0410*/  @!P1 IMAD.IADD R0, R0, 0x1, -R7 ;  /* 0x0000000100009824 */ /* 0x000fe200078e0a07 */
[----:B------:R-:W-:Y:S02]  /*0420*/  @!P1 IADD3 R3, R3, 0x1, RZ ;  /* 0x0000000103039810 */ /* 0x000fe40007ffe0ff */
[----:B------:R-:W-:Y:S02]  /*0430*/  ISETP.NE.AND P1, PT, R4, RZ, PT ;  /* 0x000000ff0400720c */ /* 0x000fe40003f25270 */
[----:B------:R-:W-:Y:S02]  /*0440*/  ISETP.GE.U32.AND P0, PT, R0, R7, PT ;  /* 0x000000070000720c */ /* 0x000fe40003f06070 */
[----:B------:R-:W-:-:S04]  /*0450*/  LOP3.LUT R0, R5, R4, RZ, 0x3c, !PT ;  /* 0x0000000405007212 */ /* 0x000fc800078e3cff */
[----:B------:R-:W-:Y:S01]  /*0460*/  ISETP.GE.AND P2, PT, R0, RZ, PT ;  /* 0x000000ff0000720c */ /* 0x000fe20003f46270 */
[----:B------:R-:W-:-:S05]  /*0470*/  IMAD.MOV.U32 R0, RZ, RZ, c[0x0][0x178] ;  /* 0x00005e00ff007624 */ /* 0x000fca00078e00ff */
[----:B------:R-:W-:Y:S02]  /*0480*/  IADD3 R0, R0, 0x7f, RZ ;  /* 0x0000007f00007810 */ /* 0x000fe40007ffe0ff */
[----:B------:R-:W-:-:S05]  /*0490*/  @P0 IADD3 R3, R3, 0x1, RZ ;  /* 0x0000000103030810 */ /* 0x000fca0007ffe0ff */
[----:B------:R-:W-:Y:S01]  /*04a0*/  IMAD.MOV.U32 R8, RZ, RZ, R3 ;  /* 0x000000ffff087224 */ /* 0x000fe200078e0003 */
[----:B------:R-:W-:-:S03]  /*04b0*/  SHF.R.S32.HI R3, RZ, 0x1f, R0 ;  /* 0x0000001fff037819 */ /* 0x000fc60000011400 */
[----:B------:R-:W-:Y:S01]  /*04c0*/  @!P2 IMAD.MOV R8, RZ, RZ, -R8 ;  /* 0x000000ffff08a224 */ /* 0x000fe200078e0a08 */
[----:B------:R-:W-:Y:S02]  /*04d0*/  LEA.HI R3, R3, R0, RZ, 0x7 ;  /* 0x0000000003037211 */ /* 0x000fe400078f38ff */
[----:B------:R-:W-:-:S04]  /*04e0*/  @!P1 LOP3.LUT R8, RZ, R4, RZ, 0x33, !PT ;  /* 0x00000004ff089212 */ /* 0x000fc800078e33ff */
[----:B------:R-:W-:Y:S01]  /*04f0*/  LEA.HI.SX32 R3, R3, -R8, 0x19 ;  /* 0x8000000803037211 */ /* 0x000fe200078fcaff */
[----:B------:R-:W-:-:S03]  /*0500*/  IMAD.MOV R6, RZ, RZ, -R8 ;  /* 0x000000ffff067224 */ /* 0x000fc600078e0a08 */
[----:B------:R-:W-:Y:S01]  /*0510*/  IMNMX R13, R3, 0x1, PT ;  /* 0x00000001030d7817 */ /* 0x000fe20003800200 */
[----:B------:R-:W-:Y:S02]  /*0520*/  IMAD R10, R4, R6, R5 ;  /* 0x00000006040a7224 */ /* 0x000fe400078e0205 */
[----:B------:R-:W1:Y:S01]  /*0530*/  I2F.RP R6, R11 ;  /* 0x0000000b00067306 */ /* 0x000e620000209400 */
[-C--:B------:R-:W-:Y:S02]  /*0540*/  IABS R9, R13.reuse ;  /* 0x0000000d00097213 */ /* 0x080fe40000000000 */
[----:B------:R-:W-:-:S05]  /*0550*/  IABS R4, R13 ;  /* 0x0000000d00047213 */ /* 0x000fca0000000000 */
[----:B------:R-:W2:Y:S01]  /*0560*/  I2F.RP R0, R9 ;  /* 0x0000000900007306 */ /* 0x000ea20000209400 */
[----:B------:R-:W-:-:S07]  /*0570*/  IMAD.MOV R4, RZ, RZ, -R4 ;  /* 0x000000ffff047224 */ /* 0x000fce00078e0a04 */
[----:B-1----:R-:W-:Y:S08]  /*0580*/  MUFU.RCP R6, R6 ;  /* 0x0000000600067308 */ /* 0x002ff00000001000 */
[----:B--2---:R-:W1:Y:S02]  /*0590*/  MUFU.RCP R0, R0 ;  /* 0x0000000000007308 */ /* 0x004e640000001000 */
[----:B-1----:R-:W-:-:S02]  /*05a0*/  IADD3 R2, R0, 0xffffffe, RZ ;  /* 0x0ffffffe00027810 */ /* 0x002fc40007ffe0ff */
[----:B------:R-:W-:-:S04]  /*05b0*/  IABS R0, R10 ;  /* 0x0000000a00007213 */ /* 0x000fc80000000000 */
[----:B------:R1:W2:Y:S02]  /*05c0*/  F2I.FTZ.U32.TRUNC.NTZ R3, R2 ;  /* 0x0000000200037305 */ /* 0x0002a4000021f000 */
[----:B-1----:R-:W-:Y:S02]  /*05d0*/  IMAD.MOV.U32 R2, RZ, RZ, RZ ;  /* 0x000000ffff027224 */ /* 0x002fe400078e00ff */
[----:B--2---:R-:W-:-:S04]  /*05e0*/  IMAD.MOV R12, RZ, RZ, -R3 ;  /* 0x000000ffff0c7224 */ /* 0x004fc800078e0a03 */
[----:B------:R-:W-:-:S04]  /*05f0*/  IMAD R5, R12, R9, RZ ;  /* 0x000000090c057224 */ /* 0x000fc800078e02ff */
[----:B------:R-:W-:Y:S01]  /*0600*/  IMAD.HI.U32 R3, R3, R5, R2 ;  /* 0x0000000503037227 */ /* 0x000fe200078e0002 */
[----:B------:R-:W-:-:S04]  /*0610*/  IABS R2, c[0x0][0x17c] ;  /* 0x00005f0000027a13 */ /* 0x000fc80000000000 */
[----:B------:R-:W1:Y:S01]  /*0620*/  I2F.RP R7, R2 ;  /* 0x0000000200077306 */ /* 0x000e620000209400 */
[----:B------:R-:W-:-:S04]  /*0630*/  IMAD.HI.U32 R3, R3, R0, RZ ;  /* 0x0000000003037227 */ /* 0x000fc800078e00ff */
[----:B------:R-:W-:-:S05]  /*0640*/  IMAD R0, R3, R4, R0 ;  /* 0x0000000403007224 */ /* 0x000fca00078e0200 */
[----:B------:R-:W-:Y:S01]  /*0650*/  ISETP.GT.U32.AND P1, PT, R9, R0, PT ;  /* 0x000000000900720c */ /* 0x000fe20003f24070 */
[----:B-1----:R-:W1:-:S12]  /*0660*/  MUFU.RCP R7, R7 ;  /* 0x0000000700077308 */ /* 0x002e580000001000 */
[----:B------:R-:W-:Y:S01]  /*0670*/  @!P1 IMAD.IADD R0, R0, 0x1, -R9 ;  /* 0x0000000100009824 */ /* 0x000fe200078e0a09 */
[----:B------:R-:W-:Y:S02]  /*0680*/  @!P1 IADD3 R3, R3, 0x1, RZ ;  /* 0x0000000103039810 */ /* 0x000fe40007ffe0ff */
[----:B------:R-:W-:Y:S02]  /*0690*/  ISETP.NE.AND P1, PT, R13, RZ, PT ;  /* 0x000000ff0d00720c */ /* 0x000fe40003f25270 */
[----:B------:R-:W-:Y:S02]  /*06a0*/  ISETP.GE.U32.AND P0, PT, R0, R9, PT ;  /* 0x000000090000720c */ /* 0x000fe40003f06070 */
[----:B------:R-:W-:Y:S02]  /*06b0*/  LOP3.LUT R0, R10, R13, RZ, 0x3c, !PT ;  /* 0x0000000d0a007212 */ /* 0x000fe400078e3cff */
[----:B-1----:R-:W-:Y:S02]  /*06c0*/  IADD3 R4, R7, 0xffffffe, RZ ;  /* 0x0ffffffe07047810 */ /* 0x002fe40007ffe0ff */
[----:B------:R-:W-:-:S02]  /*06d0*/  ISETP.GE.AND P2, PT, R0, RZ, PT ;  /* 0x000000ff0000720c */ /* 0x000fc40003f46270 */
[----:B------:R1:W2:Y:S01]  /*06e0*/  F2I.FTZ.U32.TRUNC.NTZ R5, R4 ;  /* 0x0000000400057305 */ /* 0x0002a2000021f000 */
[----:B------:R-:W-:Y:S01]  /*06f0*/  IADD3 R7, R6, 0xffffffe, RZ ;  /* 0x0ffffffe06077810 */ /* 0x000fe20007ffe0ff */
[----:B------:R-:W-:-:S03]  /*0700*/  IMAD.MOV.U32 R6, RZ, RZ, RZ ;  /* 0x000000ffff067224 */ /* 0x000fc600078e00ff */
[----:B------:R-:W-:-:S03]  /*0710*/  @P0 IADD3 R3, R3, 0x1, RZ ;  /* 0x0000000103030810 */ /* 0x000fc60007ffe0ff */
[----:B------:R-:W3:Y:S01]  /*0720*/  F2I.FTZ.U32.TRUNC.NTZ R7, R7 ;  /* 0x0000000700077305 */ /* 0x000ee2000021f000 */
[----:B-1----:R-:W-:Y:S02]  /*0730*/  IMAD.MOV.U32 R4, RZ, RZ, RZ ;  /* 0x000000ffff047224 */ /* 0x002fe400078e00ff */
[----:B------:R-:W-:Y:S01]  /*0740*/  IMAD.MOV.U32 R0, RZ, RZ, R3 ;  /* 0x000000ffff007224 */ /* 0x000fe200078e0003 */
[----:B------:R-:W-:-:S03]  /*0750*/  SHF.R.U32.HI R3, RZ, 0x5, R123 ;  /* 0x00000005ff037819 */ /* 0x000fc6000001167b */
[----:B------:R-:W-:Y:S01]  /*0760*/  @!P2 IMAD.MOV R0, RZ, RZ, -R0 ;  /* 0x000000ffff00a224 */ /* 0x000fe200078e0a00 */
[----:B------:R-:W-:Y:S01]  /*0770*/  @!P1 LOP3.LUT R0, RZ, R13, RZ, 0x33, !PT ;  /* 0x0000000dff009212 */ /* 0x000fe200078e33ff */
[----:B--2---:R-:W-:Y:S01]  /*0780*/  IMAD.MOV R9, RZ, RZ, -R5 ;  /* 0x000000ffff097224 */ /* 0x004fe200078e0a05 */
[----:B------:R-:W-:-:S03]  /*0790*/  SGXT.U32 R3, R3, 0x2 ;  /* 0x000000020303781a */ /* 0x000fc60000000000 */
[----:B------:R-:W-:Y:S02]  /*07a0*/  IMAD.SHL.U32 R14, R0, 0x200, RZ ;  /* 0x00000200000e7824 */ /* 0x000fe400078e00ff */
[----:B------:R-:W-:Y:S02]  /*07b0*/  IMAD.MOV R0, RZ, RZ, -R0 ;  /* 0x000000ffff007224 */ /* 0x000fe400078e0a00 */
[----:B------:R-:W-:Y:S01]  /*07c0*/  IMAD R9, R9, R2, RZ ;  /* 0x0000000209097224 */ /* 0x000fe200078e02ff */
[----:B------:R-:W-:Y:S01]  /*07d0*/  LOP3.LUT R3, R14, R3, RZ, 0xfc, !PT ;  /* 0x000000030e037212 */ /* 0x000fe200078efcff */
[----:B------:R-:W-:Y:S01]  /*07e0*/  IMAD R0, R13, R0, R10 ;  /* 0x000000000d007224 */ /* 0x000fe200078e020a */
[----:B------:R1:W-:Y:S01]  /*07f0*/  STL [R1+0x1d4], R14 ;  /* 0x0001d40e01007387 */ /* 0x0003e20000100800 */
[----:B------:R-:W-:Y:S01]  /*0800*/  IMAD.HI.U32 R4, R5, R9, R4 ;  /* 0x0000000905047227 */ /* 0x000fe200078e0004 */
[C---:B------:R-:W-:Y:S02]  /*0810*/  LOP3.LUT R12, R3.reuse, 0x1fc, RZ, 0xfc, !PT ;  /* 0x000001fc030c7812 */ /* 0x040fe400078efcff */
[C---:B------:R-:W-:Y:S01]  /*0820*/  LOP3.LUT R10, R3.reuse, 0x4, RZ, 0xfc, !PT ;  /* 0x00000004030a7812 */ /* 0x040fe200078efcff */
[----:B---3--:R-:W-:Y:S01]  /*0830*/  IMAD.MOV R5, RZ, RZ, -R7 ;  /* 0x000000ffff057224 */ /* 0x008fe200078e0a07 */
[----:B------:R-:W-:Y:S01]  /*0840*/  IABS R13, R12 ;  /* 0x0000000c000d7213 */ /* 0x000fe20000000000 */
[----:B------:R-:W-:Y:S01]  /*0850*/  IMAD.IADD R0, R8, 0x1, R0 ;  /* 0x0000000108007824 */ /* 0x000fe200078e0200 */
[----:B------:R-:W-:Y:S01]  /*0860*/  IABS R9, R3 ;  /* 0x0000000300097213 */ /* 0x000fe20000000000 */
[----:B------:R-:W-:Y:S01]  /*0870*/  IMAD.MOV.U32 R8, RZ, RZ, R5 ;  /* 0x000000ffff087224 */ /* 0x000fe200078e0005 */
[C---:B-1----:R-:W-:Y:S01]  /*0880*/  LOP3.LUT R14, R3.reuse, 0xc, RZ, 0xfc, !PT ;  /* 0x0000000c030e7812 */ /* 0x042fe200078efcff */
[----:B------:R-:W-:Y:S01]  /*0890*/  IMAD R185, R0, 0x80, R135 ;  /* 0x0000008000b97824 */ /* 0x000fe200078e0287 */
[----:B------:R-:W-:Y:S01]  /*08a0*/  ISETP.GE.AND P4, PT, R12, RZ, PT ;  /* 0x000000ff0c00720c */ /* 0x000fe20003f86270 */
[----:B------:R-:W-:Y:S01]  /*08b0*/  IMAD R5, R8, R11, RZ ;  /* 0x0000000b08057224 */ /* 0x000fe200078e02ff */
[----:B------:R-:W-:Y:S01]  /*08c0*/  LOP3.LUT R12, R3, 0x10, RZ, 0xfc, !PT ;  /* 0x00000010030c7812 */ /* 0x000fe200078efcff */
[----:B------:R-:W-:Y:S01]  /*08d0*/  IMAD.HI.U32 R0, R4, R13, RZ ;  /* 0x0000000d04007227 */ /* 0x000fe200078e00ff */
[----:B------:R-:W-:Y:S01]  /*08e0*/  IABS R8, R185 ;  /* 0x000000b900087213 */ /* 0x000fe20000000000 */
[----:B------:R1:W-:Y:S01]  /*08f0*/  STL [R1+0xdb4], R185 ;  /* 0x000db4b901007387 */ /* 0x0003e20000100800 */
[----:B------:R-:W-:Y:S01]  /*0900*/  ISETP.GE.AND P2, PT, R10, RZ, PT ;  /* 0x000000ff0a00720c */ /* 0x000fe20003f46270 */
[----:B------:R-:W-:Y:S01]  /*0910*/  IMAD.HI.U32 R6, R7, R5, R6 ;  /* 0x0000000507067227 */ /* 0x000fe200078e0006 */
[----:B------:R-:W-:-:S02]  /*0920*/  IABS R5, R10 ;  /* 0x0000000a00057213 */ /* 0x000fc40000000000 */
[C---:B------:R-:W-:Y:S01]  /*0930*/  LOP3.LUT R15, R3.reuse, 0x18, RZ, 0xfc, !PT ;  /* 0x00000018030f7812 */ /* 0x040fe200078efcff */
[----:B------:R-:W-:Y:S01]  /*0940*/  IMAD.MOV R0, RZ, RZ, -R0 ;  /* 0x000000ffff007224 */ /* 0x000fe200078e0a00 */
[C---:B------:R-:W-:Y:S01]  /*0950*/  LOP3.LUT R16, R3.reuse, 0x1c, RZ, 0xfc, !PT ;  /* 0x0000001c03107812 */ /* 0x040fe200078efcff */
[----:B------:R-:W-:Y:S01]  /*0960*/  IMAD.HI.U32 R6, R6, R8, RZ ;  /* 0x0000000806067227 */ /* 0x000fe200078e00ff */
[C---:B------:R-:W-:Y:S02]  /*0970*/  LOP3.LUT R17, R3.reuse, 0x20, RZ, 0xfc, !PT ;  /* 0x0000002003117812 */ /* 0x040fe400078efcff */
[C---:B------:R-:W-:Y:S01]  /*0980*/  LOP3.LUT R19, R3.reuse, 0x30, RZ, 0xfc, !PT ;  /* 0x0000003003137812 */ /* 0x040fe200078efcff */
[----:B------:R-:W-:Y:S01]  /*0990*/  IMAD R7, R2, R0, R13 ;  /* 0x0000000002077224 */ /* 0x000fe200078e020d */
[C---:B------:R-:W-:Y:S01]  /*09a0*/  LOP3.LUT R18, R3.reuse, 0x2c, RZ, 0xfc, !PT ;  /* 0x0000002c03127812 */ /* 0x040fe200078efcff */
[----:B------:R-:W-:Y:S01]  /*09b0*/  IMAD.MOV.U32 R13, RZ, RZ, R5 ;  /* 0x000000ffff0d7224 */ /* 0x000fe200078e0005 */
[----:B------:R-:W-:Y:S01]  /*09c0*/  LOP3.LUT R21, R3, 0x58, RZ, 0xfc, !PT ;  /* 0x0000005803157812 */ /* 0x000fe200078efcff */
[----:B------:R-:W-:Y:S01]  /*09d0*/  IMAD.HI.U32 R0, R4, R9, RZ ;  /* 0x0000000904007227 */ /* 0x000fe200078e00ff */
[----:B------:R-:W-:-:S02]  /*09e0*/  ISETP.GT.U32.AND P0, PT, R2, R7, PT ;  /* 0x000000070200720c */ /* 0x000fc40003f04070 */
[C---:B------:R-:W-:Y:S01]  /*09f0*/  LOP3.LUT R23, R3.reuse, 0x5c, RZ, 0xfc, !PT ;  /* 0x0000005c03177812 */ /* 0x040fe200078efcff */
[----:B------:R-:W-:Y:S01]  /*0a00*/  IMAD.MOV R116, RZ, RZ, -R0 ;  /* 0x000000ffff747224 */ /* 0x000fe200078e0a00 */
[C---:B------:R-:W-:Y:S01]  /*0a10*/  LOP3.LUT R25, R3.reuse, 0x60, RZ, 0xfc, !PT ;  /* 0x0000006003197812 */ /* 0x040fe200078efcff */
[----:B------:R-:W-:Y:S01]  /*0a20*/  IMAD.HI.U32 R5, R4, R13, RZ ;  /* 0x0000000d04057227 */ /* 0x000fe200078e00ff */
[----:B------:R-:W-:-:S03]  /*0a30*/  LOP3.LUT R27, R3, 0x70, RZ, 0xfc, !PT ;  /* 0x00000070031b7812 */ /* 0x000fc600078efcff */
[----:B------:R-:W-:Y:S02]  /*0a40*/  IMAD.MOV R6, RZ, RZ, -R6 ;  /* 0x000000ffff067224 */ /* 0x000fe400078e0a06 */
[C---:B------:R-:W-:Y:S02]  /*0a50*/  IMAD R116, R2.reuse, R116, R9 ;  /* 0x0000007402747224 */ /* 0x040fe400078e0209 */
[----:B------:R-:W-:Y:S02]  /*0a60*/  IMAD.MOV R5, RZ, RZ, -R5 ;  /* 0x000000ffff057224 */ /* 0x000fe400078e0a05 */
[----:B------:R-:W-:Y:S01]  /*0a70*/  IMAD R0, R11, R6, R8 ;  /* 0x000000060b007224 */ /* 0x000fe200078e0208 */
[C---:B------:R-:W-:Y:S01]  /*0a80*/  ISETP.GT.U32.AND P5, PT, R2.reuse, R116, PT ;  /* 0x000000740200720c */ /* 0x040fe20003fa4070 */
[----:B------:R-:W-:Y:S01]  /*0a90*/  IMAD R8, R2, R5, R13 ;  /* 0x0000000502087224 */ /* 0x000fe200078e020d */
[----:B------:R-:W-:Y:S01]  /*0aa0*/  LOP3.LUT R6, R3, 0x8, RZ, 0xfc, !PT ;  /* 0x0000000803067812 */ /* 0x000fe200078efcff */
[----:B------:R-:W-:Y:S01]  /*0ab0*/  @!P0 IMAD.IADD R7, R7, 0x1, -R2 ;  /* 0x0000000107078824 */ /* 0x000fe200078e0a02 */
[----:B------:R-:W-:-:S02]  /*0ac0*/  ISETP.GT.U32.AND P1, PT, R11, R0, PT ;  /* 0x000000000b00720c */ /* 0x000fc40003f24070 */
[C---:B------:R-:W-:Y:S02]  /*0ad0*/  ISETP.GT.U32.AND P6, PT, R2.reuse, R8, PT ;  /* 0x000000080200720c */ /* 0x040fe40003fc4070 */
[----:B------:R-:W-:Y:S02]  /*0ae0*/  IABS R9, R6 ;  /* 0x0000000600097213 */ /* 0x000fe40000000000 */
[----:B------:R-:W-:Y:S02]  /*0af0*/  IABS R13, R14 ;  /* 0x0000000e000d7213 */ /* 0x000fe40000000000 */
[----:B------:R-:W-:Y:S01]  /*0b00*/  ISETP.GT.U32.AND P0, PT, R2, R7, PT ;  /* 0x000000070200720c */ /* 0x000fe20003f04070 */
[----:B------:R-:W-:Y:S02]  /*0b10*/  @!P5 IMAD.IADD R116, R116, 0x1, -R2 ;  /* 0x000000017474d824 */ /* 0x000fe400078e0a02 */
[----:B------:R-:W-:-:S03]  /*0b20*/  IMAD.HI.U32 R5, R4, R9, RZ ;  /* 0x0000000904057227 */ /* 0x000fc600078e00ff */
[----:B------:R-:W-:Y:S01]  /*0b30*/  ISETP.GT.U32.AND P5, PT, R2, R116, PT ;  /* 0x000000740200720c */ /* 0x000fe20003fa4070 */
[----:B------:R-:W-:Y:S02]  /*0b40*/  @!P6 IMAD.IADD R8, R8, 0x1, -R2 ;  /* 0x000000010808e824 */ /* 0x000fe400078e0a02 */
[----:B------:R-:W-:Y:S01]  /*0b50*/  @!P1 IMAD.IADD R0, R0, 0x1, -R11 ;  /* 0x0000000100009824 */ /* 0x000fe200078e0a0b */
[----:B------:R-:W-:Y:S01]  /*0b60*/  ISETP.GE.AND P1, PT, R6, RZ, PT ;  /* 0x000000ff0600720c */ /* 0x000fe20003f26270 */
[----:B------:R-:W-:Y:S01]  /*0b70*/  IMAD.HI.U32 R6, R4, R13, RZ ;  /* 0x0000000d04067227 */ /* 0x000fe200078e00ff */
[----:B------:R-:W-:Y:S02]  /*0b80*/  ISETP.GT.U32.AND P6, PT, R2, R8, PT ;  /* 0x000000080200720c */ /* 0x000fe40003fc4070 */
[----:B------:R-:W-:Y:S01]  /*0b90*/  ISETP.GT.U32.AND P3, PT, R11, R0, PT ;  /* 0x000000000b00720c */ /* 0x000fe20003f64070 */
[----:B------:R-:W-:Y:S02]  /*0ba0*/  IMAD.MOV R5, RZ, RZ, -R5 ;  /* 0x000000ffff057224 */ /* 0x000fe400078e0a05 */
[----:B------:R-:W-:-:S02]  /*0bb0*/  IMAD.MOV R6, RZ, RZ, -R6 ;  /* 0x000000ffff067224 */ /* 0x000fc400078e0a06 */
[C---:B------:R-:W-:Y:S01]  /*0bc0*/  IMAD R114, R2.reuse, R5, R9 ;  /* 0x0000000502727224 */ /* 0x040fe200078e0209 */
[----:B------:R-:W-:Y:S01]  /*0bd0*/  IABS R9, R12 ;  /* 0x0000000c00097213 */ /* 0x000fe20000000000 */
[----:B------:R-:W-:Y:S01]  /*0be0*/  IMAD R112, R2, R6, R13 ;  /* 0x0000000602707224 */ /* 0x000fe200078e020d */
[----:B------:R-:W-:Y:S01]  /*0bf0*/  IABS R13, R15 ;  /* 0x0000000f000d7213 */ /* 0x000fe20000000000 */
[--C-:B------:R-:W-:Y:S01]  /*0c00*/  @!P5 IMAD.IADD R116, R116, 0x1, -R2.reuse ;  /* 0x000000017474d824 */ /* 0x100fe200078e0a02 */
[----:B------:R-:W-:Y:S01]  /*0c10*/  ISETP.GT.U32.AND P5, PT, R2, R114, PT ;  /* 0x000000720200720c */ /* 0x000fe20003fa4070 */
[--C-:B------:R-:W-:Y:S01]  /*0c20*/  @!P6 IMAD.IADD R8, R8, 0x1, -R2.reuse ;  /* 0x000000010808e824 */ /* 0x100fe200078e0a02 */
[----:B------:R-:W-:Y:S01]  /*0c30*/  ISETP.GT.U32.AND P6, PT, R2, R112, PT ;  /* 0x000000700200720c */ /* 0x000fe20003fc4070 */
[----:B------:R-:W-:Y:S01]  /*0c40*/  @!P0 IMAD.IADD R7, R7, 0x1, -R2 ;  /* 0x0000000107078824 */ /* 0x000fe200078e0a02 */
[----:B------:R-:W-:Y:S01]  /*0c50*/  ISETP.GE.AND P0, PT, R14, RZ, PT ;  /* 0x000000ff0e00720c */ /* 0x000fe20003f06270 */
[----:B------:R-:W-:Y:S01]  /*0c60*/  IMAD.HI.U32 R5, R4, R9, RZ ;  /* 0x0000000904057227 */ /* 0x000fe200078e00ff */
[----:B------:R-:W-:-:S03]  /*0c70*/  LOP3.LUT R14, R3, 0x14, RZ, 0xfc, !PT ;  /* 0x00000014030e7812 */ /* 0x000fc600078efcff */
[----:B------:R-:W-:Y:S01]  /*0c80*/  @!P3 IMAD.IADD R0, R0, 0x1, -R11 ;  /* 0x000000010000b824 */ /* 0x000fe200078e0a0b */
[----:B------:R-:W-:Y:S01]  /*0c90*/  IABS R11, R14 ;  /* 0x0000000e000b7213 */ /* 0x000fe20000000000 */
[----:B------:R-:W-:Y:S01]  /*0ca0*/  IMAD.MOV R5, RZ, RZ, -R5 ;  /* 0x000000ffff057224 */ /* 0x000fe200078e0a05 */
[----:B------:R-:W-:Y:S01]  /*0cb0*/  ISETP.GE.AND P3, PT, R3, RZ, PT ;  /* 0x000000ff0300720c */ /* 0x000fe20003f66270 */
[--C-:B------:R-:W-:Y:S02]  /*0cc0*/  @!P5 IMAD.IADD R114, R114, 0x1, -R2.reuse ;  /* 0x000000017272d824 */ /* 0x100fe400078e0a02 */
[----:B------:R-:W-:Y:S02]  /*0cd0*/  @!P6 IMAD.IADD R112, R112, 0x1, -R2 ;  /* 0x000000017070e824 */ /* 0x000fe400078e0a02 */
[C---:B------:R-:W-:Y:S01]  /*0ce0*/  IMAD R10, R2.reuse, R5, R9 ;  /* 0x00000005020a7224 */ /* 0x040fe200078e0209 */
[----:B------:R-:W-:Y:S01]  /*0cf0*/  ISETP.GT.U32.AND P6, PT, R2, R114, PT ;  /* 0x000000720200720c */ /* 0x000fe20003fc4070 */
[----:B------:R-:W-:Y:S01]  /*0d00*/  IMAD.HI.U32 R5, R4, R11, RZ ;  /* 0x0000000b04057227 */ /* 0x000fe200078e00ff */
[----:B------:R-:W-:-:S02]  /*0d10*/  IABS R9, R16 ;  /* 0x0000001000097213 */ /* 0x000fc40000000000 */
[----:B------:R-:W-:Y:S01]  /*0d20*/  ISETP.GT.U32.AND P5, PT, R2, R10, PT ;  /* 0x0000000a0200720c */ /* 0x000fe20003fa4070 */
[----:B------:R-:W-:Y:S02]  /*0d30*/  IMAD.MOV R5, RZ, RZ, -R5 ;  /* 0x000000ffff057224 */ /* 0x000fe400078e0a05 */
[----:B------:R-:W-:-:S04]  /*0d40*/  IMAD.HI.U32 R6, R4, R13, RZ ;  /* 0x0000000d04067227 */ /* 0x000fc800078e00ff */
[----:B------:R-:W-:Y:S01]  /*0d50*/  IMAD R110, R2, R5, R11 ;  /* 0x00000005026e7224 */ /* 0x000fe200078e020b */
[----:B------:R-:W-:Y:S01]  /*0d60*/  IABS R11, R17 ;  /* 0x00000011000b7213 */ /* 0x000fe20000000000 */
[----:B------:R-:W-:Y:S02]  /*0d70*/  @!P6 IMAD.IADD R114, R114, 0x1, -R2 ;  /* 0x000000017272e824 */ /* 0x000fe400078e0a02 */
[----:B------:R-:W-:Y:S01]  /*0d80*/  IMAD.MOV R6, RZ, RZ, -R6 ;  /* 0x000000ffff067224 */ /* 0x000fe200078e0a06 */
[----:B------:R-:W-:Y:S01]  /*0d90*/  ISETP.GT.U32.AND P6, PT, R2, R110, PT ;  /* 0x0000006e0200720c */ /* 0x000fe20003fc4070 */
[----:B------:R-:W-:-:S04]  /*0da0*/  IMAD.HI.U32 R5, R4, R9, RZ ;  /* 0x0000000904057227 */ /* 0x000fc800078e00ff */
[----:B------:R-:W-:Y:S01]  /*0db0*/  IMAD R108, R2, R6, R13 ;  /* 0x00000006026c7224 */ /* 0x000fe200078e020d */
[----:B------:R-:W-:Y:S01]  /*0dc0*/  IABS R13, R18 ;  /* 0x00000012000d7213 */ /* 0x000fe20000000000 */
[----:B------:R-:W-:Y:S02]  /*0dd0*/  IMAD.MOV.U32 R6, RZ, RZ, R7 ;  /* 0x000000ffff067224 */ /* 0x000fe400078e0007 */
[----:B------:R-:W-:Y:S02]  /*0de0*/  IMAD.MOV R5, RZ, RZ, -R5 ;  /* 0x000000ffff057224 */ /* 0x000fe400078e0a05 */
[----:B------:R-:W-:Y:S01]  /*0df0*/  @!P3 IMAD.MOV R116, RZ, RZ, -R116 ;  /* 0x000000ffff74b224 */ /* 0x000fe200078e0a74 */
[----:B------:R-:W-:Y:S01]  /*0e00*/  ISETP.GE.AND P3, PT, R12, RZ, PT ;  /* 0x000000ff0c00720c */ /* 0x000fe20003f66270 */
[----:B------:R-:W-:Y:S01]  /*0e10*/  @!P4 IMAD.MOV R6, RZ, RZ, -R6 ;  /* 0x000000ffff06c224 */ /* 0x000fe200078e0a06 */
[C---:B------:R-:W-:Y:S01]  /*0e20*/  ISETP.GT.U32.AND P4, PT, R2.reuse, R112, PT ;  /* 0x000000700200720c */ /* 0x040fe20003f84070 */
[----:B------:R-:W-:-:S02]  /*0e30*/  IMAD R12, R2, R5, R9 ;  /* 0x00000005020c7224 */ /* 0x000fc400078e0209 */
[----:B------:R-:W-:Y:S02]  /*0e40*/  @!P6 IMAD.IADD R110, R110, 0x1, -R2 ;  /* 0x000000016e6ee824 */ /* 0x000fe400078e0a02 */
[----:B------:R-:W-:Y:S01]  /*0e50*/  IMAD.HI.U32 R7, R4, R11, RZ ;  /* 0x0000000b04077227 */ /* 0x000fe200078e00ff */
[----:B------:R-:W-:-:S03]  /*0e60*/  ISETP.GT.U32.AND P6, PT, R2, R12, PT ;  /* 0x0000000c0200720c */ /* 0x000fc60003fc4070 */
[----:B------:R-:W-:Y:S01]  /*0e70*/  @!P2 IMAD.MOV R8, RZ, RZ, -R8 ;  /* 0x000000ffff08a224 */ /* 0x000fe200078e0a08 */
[----:B------:R-:W-:Y:S01]  /*0e80*/  ISETP.GE.AND P2, PT, R14, RZ, PT ;  /* 0x000000ff0e00720c */ /* 0x000fe20003f46270 */
[----:B------:R-:W-:Y:S01]  /*0e90*/  IMAD.MOV R7, RZ, RZ, -R7 ;  /* 0x000000ffff077224 */ /* 0x000fe200078e0a07 */
[----:B------:R-:W-:Y:S01]  /*0ea0*/  LOP3.LUT R14, R3, 0x24, RZ, 0xfc, !PT ;  /* 0x00000024030e7812 */ /* 0x000fe200078efcff */
[----:B------:R-:W-:Y:S01]  /*0eb0*/  @!P4 IMAD.IADD R112, R112, 0x1, -R2 ;  /* 0x000000017070c824 */ /* 0x000fe200078e0a02 */
[----:B------:R-:W-:Y:S01]  /*0ec0*/  ISETP.GE.AND P4, PT, R15, RZ, PT ;  /* 0x000000ff0f00720c */ /* 0x000fe20003f86270 */
[C---:B------:R-:W-:Y:S01]  /*0ed0*/  IMAD R106, R2.reuse, R7, R11 ;  /* 0x00000007026a7224 */ /* 0x040fe200078e020b */
[----:B------:R-:W-:Y:S01]  /*0ee0*/  IABS R7, R14 ;  /* 0x0000000e00077213 */ /* 0x000fe20000000000 */
[----:B------:R-:W-:Y:S01]  /*0ef0*/  @!P0 IMAD.MOV R112, RZ, RZ, -R112 ;  /* 0x000000ffff708224 */ /* 0x000fe200078e0a70 */
[----:B------:R-:W-:Y:S01]  /*0f00*/  ISETP.GT.U32.AND P0, PT, R2, R110, PT ;  /* 0x0000006e0200720c */ /* 0x000fe20003f04070 */
[--C-:B------:R-:W-:Y:S01]  /*0f10*/  @!P6 IMAD.IADD R12, R12, 0x1, -R2.reuse ;  /* 0x000000010c0ce824 */ /* 0x100fe200078e0a02 */
[----:B------:R-:W-:Y:S01]  /*0f20*/  IABS R15, R19 ;  /* 0x00000013000f7213 */ /* 0x000fe20000000000 */
[----:B------:R-:W-:-:S02]  /*0f30*/  @!P5 IMAD.IADD R10, R10, 0x1, -R2 ;  /* 0x000000010a0ad824 */ /* 0x000fc400078e0a02 */
[----:B------:R-:W-:Y:S01]  /*0f40*/  IMAD.HI.U32 R5, R4, R7, RZ ;  /* 0x0000000704057227 */ /* 0x000fe200078e00ff */
[C---:B------:R-:W-:Y:S02]  /*0f50*/  ISETP.GT.U32.AND P6, PT, R2.reuse, R12, PT ;  /* 0x0000000c0200720c */ /* 0x040fe40003fc4070 */
[C---:B------:R-:W-:Y:S01]  /*0f60*/  ISETP.GT.U32.AND P5, PT, R2.reuse, R10, PT ;  /* 0x0000000a0200720c */ /* 0x040fe20003fa4070 */
[----:B------:R-:W-:Y:S02]  /*0f70*/  IMAD.MOV R5, RZ, RZ, -R5 ;  /* 0x000000ffff057224 */ /* 0x000fe400078e0a05 */
[----:B------:R-:W-:Y:S01]  /*0f80*/  @!P1 IMAD.MOV R114, RZ, RZ, -R114 ;  /* 0x000000ffff729224 */ /* 0x000fe200078e0a72 */
[----:B------:R-:W-:Y:S01]  /*0f90*/  ISETP.GT.U32.AND P1, PT, R2, R108, PT ;  /* 0x0000006c0200720c */ /* 0x000fe20003f24070 */
[----:B------:R-:W-:Y:S01]  /*0fa0*/  @!P0 IMAD.IADD R110, R110, 0x1, -R2 ;  /* 0x000000016e6e8824 */ /* 0x000fe200078e0a02 */
[C---:B------:R-:W-:Y:S01]  /*0fb0*/  ISETP.GT.U32.AND P0, PT, R2.reuse, R106, PT ;  /* 0x0000006a0200720c */ /* 0x040fe20003f04070 */
[----:B------:R-:W-:-:S02]  /*0fc0*/  IMAD R104, R2, R5, R7 ;  /* 0x0000000502687224 */ /* 0x000fc400078e0207 */
[----:B------:R-:W-:-:S04]  /*0fd0*/  IMAD.HI.U32 R9, R4, R15, RZ ;  /* 0x0000000f04097227 */ /* 0x000fc800078e00ff */
[--C-:B------:R-:W-:Y:S01]  /*0fe0*/  @!P6 IMAD.IADD R12, R12, 0x1, -R2.reuse ;  /* 0x000000010c0ce824 */ /* 0x100fe200078e0a02 */
[----:B------:R-:W-:Y:S01]  /*0ff0*/  ISETP.GT.U32.AND P6, PT, R2, R104, PT ;  /* 0x000000680200720c */ /* 0x000fe20003fc4070 */
[--C-:B------:R-:W-:Y:S01]  /*1000*/  @!P5 IMAD.IADD R10, R10, 0x1, -R2.reuse ;  /* 0x000000010a0ad824 */ /* 0x100fe200078e0a02 */
[----:B------:R-:W-:Y:S01]  /*1010*/  ISETP.GE.AND P5, PT, R16, RZ, PT ;  /* 0x000000ff1000720c */ /* 0x000fe20003fa6270 */
[--C-:B------:R-:W-:Y:S01]  /*1020*/  @!P1 IMAD.IADD R108, R108, 0x1, -R2.reuse ;  /* 0x000000016c6c9824 */ /* 0x100fe200078e0a02 */
[----:B------:R-:W-:Y:S01]  /*1030*/  LOP3.LUT R16, R3, 0x28, RZ, 0xfc, !PT ;  /* 0x0000002803107812 */ /* 0x000fe200078efcff */
[----:B------:R-:W-:Y:S01]  /*1040*/  @!P0 IMAD.IADD R106, R106, 0x1, -R2 ;  /* 0x000000016a6a8824 */ /* 0x000fe200078e0a02 */
[----:B------:R-:W-:Y:S01]  /*1050*/  ISETP.GE.AND P0, PT, R14, RZ, PT ;  /* 0x000000ff0e00720c */ /* 0x000fe20003f06270 */
[----:B------:R-:W-:Y:S01]  /*1060*/  IMAD.HI.U32 R7, R4, R13, RZ ;  /* 0x0000000d04077227 */ /* 0x000fe200078e00ff */
[----:B------:R-:W-:Y:S02]  /*1070*/  IABS R11, R16 ;  /* 0x00000010000b7213 */ /* 0x000fe40000000000 */
[----:B------:R-:W-:Y:S01]  /*1080*/  ISETP.GT.U32.AND P1, PT, R2, R108, PT ;  /* 0x0000006c0200720c */ /* 0x000fe20003f24070 */
[----:B------:R-:W-:-:S02]  /*1090*/  IMAD.MOV R9, RZ, RZ, -R9 ;  /* 0x000000ffff097224 */ /* 0x000fc400078e0a09 */
[----:B------:R-:W-:-:S04]  /*10a0*/  IMAD.HI.U32 R5, R4, R11, RZ ;  /* 0x0000000b04057227 */ /* 0x000fc800078e00ff */
[--C-:B------:R-:W-:Y:S01]  /*10b0*/  @!P6 IMAD.IADD R104, R104, 0x1, -R2.reuse ;  /* 0x000000016868e824 */ /* 0x100fe200078e0a02 */
[C---:B------:R-:W-:Y:S01]  /*10c0*/  ISETP.GT.U32.AND P6, PT, R2.reuse, R106, PT ;  /* 0x0000006a0200720c */ /* 0x040fe20003fc4070 */
[----:B------:R-:W-:Y:S02]  /*10d0*/  IMAD.MOV R5, RZ, RZ, -R5 ;  /* 0x000000ffff057224 */ /* 0x000fe400078e0a05 */
[----:B------:R-:W-:Y:S02]  /*10e0*/  IMAD.MOV R7, RZ, RZ, -R7 ;  /* 0x000000ffff077224 */ /* 0x000fe400078e0a07 */
[C---:B------:R-:W-:Y:S01]  /*10f0*/  IMAD R14, R2.reuse, R5, R11 ;  /* 0x00000005020e7224 */ /* 0x040fe200078e020b */
[C---:B------:R-:W-:Y:S01]  /*1100*/  LOP3.LUT R11, R3.reuse, 0x34, RZ, 0xfc, !PT ;  /* 0x00000034030b7812 */ /* 0x040fe200078efcff */
[----:B------:R-:W-:Y:S01]  /*1110*/  IMAD R100, R2, R9, R15 ;  /* 0x0000000902647224 */ /* 0x000fe200078e020f */
[----:B------:R-:W-:Y:S01]  /*1120*/  LOP3.LUT R15, R3, 0x3c, RZ, 0xfc, !PT ;  /* 0x0000003c030f7812 */ /* 0x000fe200078efcff */
[----:B------:R-:W-:Y:S01]  /*1130*/  @!P1 IMAD.IADD R108, R108, 0x1, -R2 ;  /* 0x000000016c6c9824 */ /* 0x000fe200078e0a02 */
[----:B------:R-:W-:Y:S01]  /*1140*/  ISETP.GE.AND P1, PT, R17, RZ, PT ;  /* 0x000000ff1100720c */ /* 0x000fe20003f26270 */
[C---:B------:R-:W-:Y:S01]  /*1150*/  IMAD R102, R2.reuse, R7, R13 ;  /* 0x0000000702667224 */ /* 0x040fe200078e020d */
[----:B------:R-:W-:Y:S01]  /*1160*/  IABS R7, R11 ;  /* 0x0000000b00077213 */ /* 0x000fe20000000000 */
[----:B------:R-:W-:Y:S01]  /*1170*/  @!P3 IMAD.MOV R10, RZ, RZ, -R10 ;  /* 0x000000ffff0ab224 */ /* 0x000fe200078e0a0a */
[C---:B------:R-:W-:Y:S01]  /*1180*/  ISETP.GT.U32.AND P3, PT, R2.reuse, R14, PT ;  /* 0x0000000e0200720c */ /* 0x040fe20003f64070 */
[----:B------:R-:W-:Y:S01]  /*1190*/  @!P2 IMAD.MOV R110, RZ, RZ, -R110 ;  /* 0x000000ffff6ea224 */ /* 0x000fe200078e0a6e */
[----:B------:R-:W-:Y:S01]  /*11a0*/  ISETP.GT.U32.AND P2, PT, R2, R104, PT ;  /* 0x000000680200720c */ /* 0x000fe20003f44070 */
[----:B------:R-:W-:Y:S01]  /*11b0*/  @!P6 IMAD.IADD R106, R106, 0x1, -R2 ;  /* 0x000000016a6ae824 */ /* 0x000fe200078e0a02 */
[C---:B------:R-:W-:Y:S01]  /*11c0*/  ISETP.GT.U32.AND P6, PT, R2.reuse, R100, PT ;  /* 0x000000640200720c */ /* 0x040fe20003fc4070 */
[----:B------:R-:W-:Y:S01]  /*11d0*/  @!P4 IMAD.MOV R108, RZ, RZ, -R108 ;  /* 0x000000ffff6cc224 */ /* 0x000fe200078e0a6c */
[----:B------:R-:W-:Y:S01]  /*11e0*/  ISETP.GT.U32.AND P4, PT, R2, R102, PT ;  /* 0x000000660200720c */ /* 0x000fe20003f84070 */
[----:B------:R-:W-:Y:S01]  /*11f0*/  IMAD.HI.U32 R5, R4, R7, RZ ;  /* 0x0000000704057227 */ /* 0x000fe200078e00ff */
[----:B------:R-:W-:-:S02]  /*1200*/  LOP3.LUT R13, R3, 0x38, RZ, 0xfc, !PT ;  /* 0x00000038030d7812 */ /* 0x000fc400078efcff */
[----:B------:R-:W-:Y:S01]  /*1210*/  LOP3.LUT R17, R3, 0x40, RZ, 0xfc, !PT ;  /* 0x0000004003117812 */ /* 0x000fe200078efcff */
[----:B------:R-:W-:Y:S01]  /*1220*/  @!P5 IMAD.MOV R12, RZ, RZ, -R12 ;  /* 0x000000ffff0cd224 */ /* 0x000fe200078e0a0c */
[----:B------:R-:W-:Y:S01]  /*1230*/  ISETP.GE.AND P5, PT, R16, RZ, PT ;  /* 0x000000ff1000720c */ /* 0x000fe20003fa6270 */
[----:B------:R-:W-:Y:S01]  /*1240*/  IMAD.MOV R16, RZ, RZ, -R5 ;  /* 0x000000ffff107224 */ /* 0x000fe200078e0a05 */
[----:B------:R-:W-:Y:S01]  /*1250*/  IABS R9, R13 ;  /* 0x0000000d00097213 */ /* 0x000fe20000000000 */
[--C-:B------:R-:W-:Y:S01]  /*1260*/  @!P2 IMAD.IADD R104, R104, 0x1, -R2.reuse ;  /* 0x000000016868a824 */ /* 0x100fe200078e0a02 */
[----:B------:R-:W-:Y:S01]  /*1270*/  ISETP.GE.AND P2, PT, R18, RZ, PT ;  /* 0x000000ff1200720c */ /* 0x000fe20003f46270 */
[--C-:B------:R-:W-:Y:S01]  /*1280*/  @!P3 IMAD.IADD R14, R14, 0x1, -R2.reuse ;  /* 0x000000010e0eb824 */ /* 0x100fe200078e0a02 */
[----:B------:R-:W-:Y:S01]  /*1290*/  ISETP.GE.AND P3, PT, R19, RZ, PT ;  /* 0x000000ff1300720c */ /* 0x000fe20003f66270 */
[----:B------:R-:W-:Y:S01]  /*12a0*/  IMAD R16, R2, R16, R7 ;  /* 0x0000001002107224 */ /* 0x000fe200078e0207 */
[----:B------:R-:W-:Y:S01]  /*12b0*/  LOP3.LUT R19, R3, 0x44, RZ, 0xfc, !PT ;  /* 0x0000004403137812 */ /* 0x000fe200078efcff */
[----:B------:R-:W-:-:S02]  /*12c0*/  @!P6 IMAD.IADD R100, R100, 0x1, -R2 ;  /* 0x000000016464e824 */ /* 0x000fc400078e0a02 */
[----:B------:R-:W-:Y:S01]  /*12d0*/  @!P4 IMAD.IADD R102, R102, 0x1, -R2 ;  /* 0x000000016666c824 */ /* 0x000fe200078e0a02 */
[C---:B------:R-:W-:Y:S01]  /*12e0*/  ISETP.GT.U32.AND P4, PT, R2.reuse, R14, PT ;  /* 0x0000000e0200720c */ /* 0x040fe20003f84070 */
[----:B------:R-:W-:Y:S01]  /*12f0*/  @!P0 IMAD.MOV R104, RZ, RZ, -R104 ;  /* 0x000000ffff688224 */ /* 0x000fe200078e0a68 */
[----:B------:R-:W-:Y:S01]  /*1300*/  ISETP.GT.U32.AND P0, PT, R2, R16, PT ;  /* 0x000000100200720c */ /* 0x000fe20003f04070 */
[----:B------:R-:W-:Y:S01]  /*1310*/  IMAD.HI.U32 R5, R4, R9, RZ ;  /* 0x0000000904057227 */ /* 0x000fe200078e00ff */
[----:B------:R-:W-:-:S03]  /*1320*/  ISETP.GT.U32.AND P6, PT, R2, R102, PT ;  /* 0x000000660200720c */ /* 0x000fc60003fc4070 */
[----:B------:R-:W-:Y:S01]  /*1330*/  @!P1 IMAD.MOV R106, RZ, RZ, -R106 ;  /* 0x000000ffff6a9224 */ /* 0x000fe200078e0a6a */
[----:B------:R-:W-:Y:S01]  /*1340*/  ISETP.GT.U32.AND P1, PT, R2, R100, PT ;  /* 0x000000640200720c */ /* 0x000fe20003f24070 */
[----:B------:R-:W-:-:S04]  /*1350*/  IMAD.MOV R5, RZ, RZ, -R5 ;  /* 0x000000ffff057224 */ /* 0x000fc800078e0a05 */
[----:B------:R-:W-:Y:S01]  /*1360*/  IMAD R98, R2, R5, R9 ;  /* 0x0000000502627224 */ /* 0x000fe200078e0209 */
[----:B------:R-:W-:Y:S01]  /*1370*/  IABS R9, R15 ;  /* 0x0000000f00097213 */ /* 0x000fe20000000000 */
[--C-:B------:R-:W-:Y:S01]  /*1380*/  @!P4 IMAD.IADD R14, R14, 0x1, -R2.reuse ;  /* 0x000000010e0ec824 */ /* 0x100fe200078e0a02 */
[----:B------:R-:W-:Y:S01]  /*1390*/  ISETP.GE.AND P4, PT, R11, RZ, PT ;  /* 0x000000ff0b00720c */ /* 0x000fe20003f86270 */
[----:B------:R-:W-:Y:S01]  /*13a0*/  @!P0 IMAD.IADD R16, R16, 0x1, -R2 ;  /* 0x0000000110108824 */ /* 0x000fe200078e0a02 */
[----:B------:R-:W-:Y:S01]  /*13b0*/  IABS R11, R17 ;  /* 0x00000011000b7213 */ /* 0x000fe20000000000 */
[----:B------:R-:W-:Y:S01]  /*13c0*/  IMAD.HI.U32 R5, R4, R9, RZ ;  /* 0x0000000904057227 */ /* 0x000fe200078e00ff */
[----:B------:R-:W-:-:S03]  /*13d0*/  ISETP.GE.AND P0, PT, R15, RZ, PT ;  /* 0x000000ff0f00720c */ /* 0x000fc60003f06270 */
[--C-:B------:R-:W-:Y:S01]  /*13e0*/  @!P1 IMAD.IADD R100, R100, 0x1, -R2.reuse ;  /* 0x0000000164649824 */ /* 0x100fe200078e0a02 */
[----:B------:R-:W-:Y:S01]  /*13f0*/  ISETP.GE.AND P1, PT, R13, RZ, PT ;  /* 0x000000ff0d00720c */ /* 0x000fe20003f26270 */
[----:B------:R-:W-:Y:S01]  /*1400*/  @!P6 IMAD.IADD R102, R102, 0x1, -R2 ;  /* 0x000000016666e824 */ /* 0x000fe200078e0a02 */
[C---:B------:R-:W-:Y:S01]  /*1410*/  ISETP.GT.U32.AND P6, PT, R2.reuse, R98, PT ;  /* 0x000000620200720c */ /* 0x040fe20003fc4070 */
[----:B------:R-:W-:Y:S01]  /*1420*/  @!P5 IMAD.MOV R14, RZ, RZ, -R14 ;  /* 0x000000ffff0ed224 */ /* 0x000fe200078e0a0e */
[----:B------:R-:W-:Y:S01]  /*1430*/  IABS R13, R19 ;  /* 0x00000013000d7213 */ /* 0x000fe20000000000 */
[----:B------:R-:W-:Y:S01]  /*1440*/  IMAD.MOV R5, RZ, RZ, -R5 ;  /* 0x000000ffff057224 */ /* 0x000fe200078e0a05 */
[----:B------:R-:W-:Y:S01]  /*1450*/  ISETP.GT.U32.AND P5, PT, R2, R16, PT ;  /* 0x000000100200720c */ /* 0x000fe20003fa4070 */
[----:B------:R-:W-:-:S04]  /*1460*/  IMAD.HI.U32 R7, R4, R11, RZ ;  /* 0x0000000b04077227 */ /* 0x000fc800078e00ff */
[----:B------:R-:W-:Y:S02]  /*1470*/  IMAD R96, R2, R5, R9 ;  /* 0x0000000502607224 */ /* 0x000fe400078e0209 */
[----:B------:R-:W-:-:S04]  /*1480*/  IMAD.HI.U32 R5, R4, R13, RZ ;  /* 0x0000000d04057227 */ /* 0x000fc800078e00ff */
[----:B------:R-:W-:Y:S02]  /*1490*/  IMAD.MOV R5, RZ, RZ, -R5 ;  /* 0x000000ffff057224 */ /* 0x000fe400078e0a05 */
[--C-:B------:R-:W-:Y:S02]  /*14a0*/  @!P6 IMAD.IADD R98, R98, 0x1, -R2.reuse ;  /* 0x000000016262e824 */ /* 0x100fe400078e0a02 */
[----:B------:R-:W-:Y:S02]  /*14b0*/  @!P5 IMAD.IADD R16, R16, 0x1, -R2 ;  /* 0x000000011010d824 */ /* 0x000fe400078e0a02 */
[C---:B------:R-:W-:Y:S01]  /*14c0*/  IMAD R94, R2.reuse, R5, R13 ;  /* 0x00000005025e7224 */ /* 0x040fe200078e020d */
[C---:B------:R-:W-:Y:S01]  /*14d0*/  ISETP.GT.U32.AND P6, PT, R2.reuse, R98, PT ;  /* 0x000000620200720c */ /* 0x040fe20003fc4070 */
[----:B------:R-:W-:Y:S02]  /*14e0*/  @!P4 IMAD.MOV R16, RZ, RZ, -R16 ;  /* 0x000000ffff10c224 */ /* 0x000fe400078e0a10 */
[----:B------:R-:W-:Y:S01]  /*14f0*/  IMAD.MOV R7, RZ, RZ, -R7 ;  /* 0x000000ffff077224 */ /* 0x000fe200078e0a07 */
[C---:B------:R-:W-:Y:S01]  /*1500*/  ISETP.GT.U32.AND P4, PT, R2.reuse, R94, PT ;  /* 0x0000005e0200720c */ /* 0x040fe20003f84070 */
[----:B------:R-:W-:Y:S01]  /*1510*/  @!P3 IMAD.MOV R100, RZ, RZ, -R100 ;  /* 0x000000ffff64b224 */ /* 0x000fe200078e0a64 */
[----:B------:R-:W-:Y:S01]  /*1520*/  ISETP.GE.AND P3, PT, R17, RZ, PT ;  /* 0x000000ff1100720c */ /* 0x000fe20003f66270 */
[C---:B------:R-:W-:Y:S01]  /*1530*/  IMAD R18, R2.reuse, R7, R11 ;  /* 0x0000000702127224 */ /* 0x040fe200078e020b */
[----:B------:R-:W-:Y:S01]  /*1540*/  LOP3.LUT R17, R3, 0x4c, RZ, 0xfc, !PT ;  /* 0x0000004c03117812 */ /* 0x000fe200078efcff */
[----:B------:R-:W-:Y:S01]  /*1550*/  @!P2 IMAD.MOV R102, RZ, RZ, -R102 ;  /* 0x000000ffff66a224 */ /* 0x000fe200078e0a66 */
[----:B------:R-:W-:-:S02]  /*1560*/  ISETP.GT.U32.AND P2, PT, R2, R96, PT ;  /* 0x000000600200720c */ /* 0x000fc40003f44070 */
[----:B------:R-:W-:Y:S01]  /*1570*/  ISETP.GT.U32.AND P5, PT, R2, R18, PT ;  /* 0x000000120200720c */ /* 0x000fe20003fa4070 */
[--C-:B------:R-:W-:Y:S01]  /*1580*/  @!P6 IMAD.IADD R98, R98, 0x1, -R2.reuse ;  /* 0x000000016262e824 */ /* 0x100fe200078e0a02 */
[----:B------:R-:W-:Y:S02]  /*1590*/  LOP3.LUT R7, R3, 0x48, RZ, 0xfc, !PT ;  /* 0x0000004803077812 */ /* 0x000fe400078efcff */
[----:B------:R-:W-:Y:S01]  /*15a0*/  IABS R13, R17 ;  /* 0x00000011000d7213 */ /* 0x000fe20000000000 */
[----:B------:R-:W-:Y:S01]  /*15b0*/  @!P4 IMAD.IADD R94, R94, 0x1, -R2 ;  /* 0x000000015e5ec824 */ /* 0x000fe200078e0a02 */
[----:B------:R-:W-:Y:S01]  /*15c0*/  IABS R11, R7 ;  /* 0x00000007000b7213 */ /* 0x000fe20000000000 */
[----:B------:R-:W-:Y:S01]  /*15d0*/  @!P1 IMAD.MOV R98, RZ, RZ, -R98 ;  /* 0x000000ffff629224 */ /* 0x000fe200078e0a62 */
[----:B------:R-:W-:Y:S01]  /*15e0*/  ISETP.GE.AND P1, PT, R7, RZ, PT ;  /* 0x000000ff0700720c */ /* 0x000fe20003f26270 */
[----:B------:R-:W-:Y:S01]  /*15f0*/  IMAD.HI.U32 R7, R4, R13, RZ ;  /* 0x0000000d04077227 */ /* 0x000fe200078e00ff */
[----:B------:R-:W-:-:S02]  /*1600*/  ISETP.GT.U32.AND P4, PT, R2, R94, PT ;  /* 0x0000005e0200720c */ /* 0x000fc40003f84070 */
[----:B------:R-:W-:Y:S01]  /*1610*/  ISETP.GE.AND P6, PT, R19, RZ, PT ;  /* 0x000000ff1300720c */ /* 0x000fe20003fc6270 */
[--C-:B------:R-:W-:Y:S01]  /*1620*/  @!P2 IMAD.IADD R96, R96, 0x1, -R2.reuse ;  /* 0x000000016060a824 */ /* 0x100fe200078e0a02 */
[----:B------:R-:W-:Y:S01]  /*1630*/  LOP3.LUT R19, R3, 0x50, RZ, 0xfc, !PT ;  /* 0x0000005003137812 */ /* 0x000fe200078efcff */
[----:B------:R-:W-:Y:S02]  /*1640*/  IMAD.MOV R7, RZ, RZ, -R7 ;  /* 0x000000ffff077224 */ /* 0x000fe400078e0a07 */
[----:B------:R-:W-:Y:S01]  /*1650*/  @!P5 IMAD.IADD R18, R18, 0x1, -R2 ;  /* 0x000000011212d824 */ /* 0x000fe200078e0a02 */
[C---:B------:R-:W-:Y:S01]  /*1660*/  ISETP.GT.U32.AND P2, PT, R2.reuse, R96, PT ;  /* 0x000000600200720c */ /* 0x040fe20003f44070 */
[----:B------:R-:W-:Y:S01]  /*1670*/  IMAD R20, R2, R7, R13 ;  /* 0x0000000702147224 */ /* 0x000fe200078e020d */
[----:B------:R-:W-:Y:S01]  /*1680*/  IABS R15, R19 ;  /* 0x00000013000f7213 */ /* 0x000fe20000000000 */
[----:B------:R-:W-:Y:S01]  /*1690*/  IMAD.HI.U32 R5, R4, R11, RZ ;  /* 0x0000000b04057227 */ /* 0x000fe200078e00ff */
[----:B------:R-:W-:-:S03]  /*16a0*/  ISETP.GT.U32.AND P5, PT, R2, R18, PT ;  /* 0x000000120200720c */ /* 0x000fc60003fa4070 */
[----:B------:R-:W-:Y:S01]  /*16b0*/  @!P4 IMAD.IADD R94, R94, 0x1, -R2 ;  /* 0x000000015e5ec824 */ /* 0x000fe200078e0a02 */
[----:B------:R-:W-:Y:S01]  /*16c0*/  ISETP.GT.U32.AND P4, PT, R2, R20, PT ;  /* 0x000000140200720c */ /* 0x000fe20003f84070 */
[----:B------:R-:W-:-:S04]  /*16d0*/  IMAD.HI.U32 R9, R4, R15, RZ ;  /* 0x0000000f04097227 */ /* 0x000fc800078e00ff */
[----:B------:R-:W-:Y:S02]  /*16e0*/  IMAD.MOV R5, RZ, RZ, -R5 ;  /* 0x000000ffff057224 */ /* 0x000fe400078e0a05 */
[--C-:B------:R-:W-:Y:S01]  /*16f0*/  @!P2 IMAD.IADD R96, R96, 0x1, -R2.reuse ;  /* 0x000000016060a824 */ /* 0x100fe200078e0a02 */
[----:B------:R-:W-:Y:S01]  /*1700*/  ISETP.GE.AND P2, PT, R17, RZ, PT ;  /* 0x000000ff1100720c */ /* 0x000fe20003f46270 */
[----:B------:R-:W-:Y:S01]  /*1710*/  IMAD.MOV R9, RZ, RZ, -R9 ;  /* 0x000000ffff097224 */ /* 0x000fe200078e0a09 */
[----:B------:R-:W-:Y:S01]  /*1720*/  IABS R17, R23 ;  /* 0x0000001700117213 */ /* 0x000fe20000000000 */
[----:B------:R-:W-:Y:S01]  /*1730*/  IMAD R92, R2, R5, R11 ;  /* 0x00000005025c7224 */ /* 0x000fe200078e020b */
[----:B------:R-:W-:Y:S01]  /*1740*/  LOP3.LUT R5, R3, 0x54, RZ, 0xfc, !PT ;  /* 0x0000005403057812 */ /* 0x000fe200078efcff */
[----:B------:R-:W-:Y:S01]  /*1750*/  @!P5 IMAD.IADD R18, R18, 0x1, -R2 ;  /* 0x000000011212d824 */ /* 0x000fe200078e0a02 */
[----:B------:R-:W-:Y:S01]  /*1760*/  ISETP.GE.AND P5, PT, R19, RZ, PT ;  /* 0x000000ff1300720c */ /* 0x000fe20003fa6270 */
[C---:B------:R-:W-:Y:S01]  /*1770*/  IMAD R90, R2.reuse, R9, R15 ;  /* 0x00000009025a7224 */ /* 0x040fe200078e020f */
[----:B------:R-:W-:Y:S01]  /*1780*/  IABS R13, R5 ;  /* 0x00000005000d7213 */ /* 0x000fe20000000000 */
[----:B------:R-:W-:Y:S01]  /*1790*/  @!P0 IMAD.MOV R96, RZ, RZ, -R96 ;  /* 0x000000ffff608224 */ /* 0x000fe200078e0a60 */
[----:B------:R-:W-:Y:S01]  /*17a0*/  ISETP.GT.U32.AND P0, PT, R2, R92, PT ;  /* 0x0000005c0200720c */ /* 0x000fe20003f04070 */
[----:B------:R-:W-:Y:S01]  /*17b0*/  @!P4 IMAD.IADD R20, R20, 0x1, -R2 ;  /* 0x000000011414c824 */ /* 0x000fe200078e0a02 */
[----:B------:R-:W-:Y:S01]  /*17c0*/  IABS R15, R21 ;  /* 0x00000015000f7213 */ /* 0x000fe20000000000 */
[----:B------:R-:W-:Y:S01]  /*17d0*/  @!P3 IMAD.MOV R18, RZ, RZ, -R18 ;  /* 0x000000ffff12b224 */ /* 0x000fe200078e0a12 */
[----:B------:R-:W-:Y:S01]  /*17e0*/  ISETP.GE.AND P3, PT, R5, RZ, PT ;  /* 0x000000ff0500720c */ /* 0x000fe20003f66270 */
[----:B------:R-:W-:Y:S01]  /*17f0*/  @!P6 IMAD.MOV R94, RZ, RZ, -R94 ;  /* 0x000000ffff5ee224 */ /* 0x000fe200078e0a5e */
[----:B------:R-:W-:Y:S01]  /*1800*/  ISETP.GT.U32.AND P4, PT, R2, R20, PT ;  /* 0x000000140200720c */ /* 0x000fe20003f84070 */
[----:B------:R-:W-:Y:S01]  /*1810*/  IMAD.HI.U32 R5, R4, R13, RZ ;  /* 0x0000000d04057227 */ /* 0x000fe200078e00ff */
[----:B------:R-:W-:-:S02]  /*1820*/  ISETP.GT.U32.AND P6, PT, R2, R90, PT ;  /* 0x0000005a0200720c */ /* 0x000fc40003fc4070 */
[----:B------:R-:W-:Y:S01]  /*1830*/  IABS R19, R25 ;  /* 0x0000001900137213 */ /* 0x000fe20000000000 */
[----:B------:R-:W-:-:S04]  /*1840*/  IMAD.HI.U32 R7, R4, R15, RZ ;  /* 0x0000000f04077227 */ /* 0x000fc800078e00ff */
[----:B------:R-:W-:Y:S02]  /*1850*/  IMAD.MOV R5, RZ, RZ, -R5 ;  /* 0x000000ffff057224 */ /* 0x000fe400078e0a05 */
[----:B------:R-:W-:Y:S02]  /*1860*/  IMAD.MOV R7, RZ, RZ, -R7 ;  /* 0x000000ffff077224 */ /* 0x000fe400078e0a07 */
[--C-:B------:R-:W-:Y:S02]  /*1870*/  @!P0 IMAD.IADD R92, R92, 0x1, -R2.reuse ;  /* 0x000000015c5c8824 */ /* 0x100fe400078e0a02 */
[C---:B------:R-:W-:Y:S02]  /*1880*/  IMAD R88, R2.reuse, R5, R13 ;  /* 0x0000000502587224 */ /* 0x040fe400078e020d */
[C---:B------:R-:W-:Y:S01]  /*1890*/  IMAD R22, R2.reuse, R7, R15 ;  /* 0x0000000702167224 */ /* 0x040fe200078e020f */
[----:B------:R-:W-:Y:S01]  /*18a0*/  ISETP.GT.U32.AND P0, PT, R2, R92, PT ;  /* 0x0000005c0200720c */ /* 0x000fe20003f04070 */
[--C-:B------:R-:W-:Y:S01]  /*18b0*/  @!P4 IMAD.IADD R20, R20, 0x1, -R2.reuse ;  /* 0x000000011414c824 */ /* 0x100fe200078e0a02 */
[----:B------:R-:W-:Y:S01]  /*18c0*/  ISETP.GT.U32.AND P4, PT, R2, R88, PT ;  /* 0x000000580200720c */ /* 0x000fe20003f84070 */
[----:B------:R-:W-:Y:S01]  /*18d0*/  @!P6 IMAD.IADD R90, R90, 0x1, -R2 ;  /* 0x000000015a5ae824 */ /* 0x000fe200078e0a02 */
[----:B------:R-:W-:Y:S01]  /*18e0*/  ISETP.GT.U32.AND P6, PT, R2, R22, PT ;  /* 0x000000160200720c */ /* 0x000fe20003fc4070 */
[----:B------:R-:W-:Y:S01]  /*18f0*/  IMAD.HI.U32 R9, R4, R17, RZ ;  /* 0x0000001104097227 */ /* 0x000fe200078e00ff */
[----:B------:R-:W-:-:S03]  /*1900*/  IABS R15, R27 ;  /* 0x0000001b000f7213 */ /* 0x000fc60000000000 */
[----:B------:R-:W-:-:S04]  /*1910*/  IMAD.HI.U32 R11, R4, R19, RZ ;  /* 0x00000013040b7227 */ /* 0x000fc800078e00ff */
[----:B------:R-:W-:Y:S02]  /*1920*/  IMAD.MOV R9, RZ, RZ, -R9 ;  /* 0x000000ffff097224 */ /* 0x000fe400078e0a09 */
[----:B------:R-:W-:Y:S02]  /*1930*/  IMAD.MOV R11, RZ, RZ, -R11 ;  /* 0x000000ffff0b7224 */ /* 0x000fe400078e0a0b */
[C---:B------:R-:W-:Y:S01]  /*1940*/  IMAD R86, R2.reuse, R9, R17 ;  /* 0x0000000902567224 */ /* 0x040fe200078e0211 */
[C---:B------:R-:W-:Y:S01]  /*1950*/  LOP3.LUT R17, R3.reuse, 0x64, RZ, 0xfc, !PT ;  /* 0x0000006403117812 */ /* 0x040fe200078efcff */
[----:B------:R-:W-:Y:S01]  /*1960*/  IMAD R84, R2, R11, R19 ;  /* 0x0000000b02547224 */ /* 0x000fe200078e0213 */
[----:B------:R-:W-:Y:S01]  /*1970*/  LOP3.LUT R19, R3, 0x68, RZ, 0xfc, !PT ;  /* 0x0000006803137812 */ /* 0x000fe200078efcff */
[--C-:B------:R-:W-:Y:S01]  /*1980*/  @!P0 IMAD.IADD R92, R92, 0x1, -R2.reuse ;  /* 0x000000015c5c8824 */ /* 0x100fe200078e0a02 */
[----:B------:R-:W-:Y:S01]  /*1990*/  IABS R9, R17 ;  /* 0x0000001100097213 */ /* 0x000fe20000000000 */
[--C-:B------:R-:W-:Y:S01]  /*19a0*/  @!P4 IMAD.IADD R88, R88, 0x1, -R2.reuse ;  /* 0x000000015858c824 */ /* 0x100fe200078e0a02 */
[----:B------:R-:W-:Y:S01]  /*19b0*/  IABS R11, R19 ;  /* 0x00000013000b7213 */ /* 0x000fe20000000000 */
[----:B------:R-:W-:Y:S01]  /*19c0*/  @!P6 IMAD.IADD R22, R22, 0x1, -R2 ;  /* 0x000000011616e824 */ /* 0x000fe200078e0a02 */
[C---:B------:R-:W-:Y:S01]  /*19d0*/  ISETP.GT.U32.AND P4, PT, R2.reuse, R90, PT ;  /* 0x0000005a0200720c */ /* 0x040fe20003f84070 */
[----:B------:R-:W-:Y:S01]  /*19e0*/  @!P1 IMAD.MOV R92, RZ, RZ, -R92 ;  /* 0x000000ffff5c9224 */ /* 0x000fe200078e0a5c */
[----:B------:R-:W-:Y:S01]  /*19f0*/  ISETP.GT.U32.AND P1, PT, R2, R88, PT ;  /* 0x000000580200720c */ /* 0x000fe20003f24070 */
[----:B------:R-:W-:Y:S01]  /*1a00*/  IMAD.HI.U32 R5, R4, R9, RZ ;  /* 0x0000000904057227 */ /* 0x000fe200078e00ff */
[----:B------:R-:W-:-:S02]  /*1a10*/  ISETP.GT.U32.AND P6, PT, R2, R22, PT ;  /* 0x000000160200720c */ /* 0x000fc40003fc4070 */
[----:B------:R-:W-:Y:S01]  /*1a20*/  ISETP.GE.AND P0, PT, R21, RZ, PT ;  /* 0x000000ff1500720c */ /* 0x000fe20003f06270 */
[----:B------:R-:W-:Y:S01]  /*1a30*/  IMAD.HI.U32 R7, R4, R11, RZ ;  /* 0x0000000b04077227 */ /* 0x000fe200078e00ff */
[----:B------:R-:W-:-:S03]  /*1a40*/  LOP3.LUT R21, R3, 0x6c, RZ, 0xfc, !PT ;  /* 0x0000006c03157812 */ /* 0x000fc600078efcff */
[----:B------:R-:W-:Y:S01]  /*1a50*/  IMAD.MOV R5, RZ, RZ, -R5 ;  /* 0x000000ffff057224 */ /* 0x000fe200078e0a05 */
[----:B------:R-:W-:Y:S01]  /*1a60*/  IABS R13, R21 ;  /* 0x00000015000d7213 */ /* 0x000fe20000000000 */
[----:B------:R-:W-:Y:S02]  /*1a70*/  IMAD.MOV R82, RZ, RZ, -R7 ;  /* 0x000000ffff527224 */ /* 0x000fe400078e0a07 */
[----:B------:R-:W-:Y:S01]  /*1a80*/  @!P2 IMAD.MOV R20, RZ, RZ, -R20 ;  /* 0x000000ffff14a224 */ /* 0x000fe200078e0a14 */
[----:B------:R-:W-:Y:S01]  /*1a90*/  ISETP.GT.U32.AND P2, PT, R2, R86, PT ;  /* 0x000000560200720c */ /* 0x000fe20003f44070 */
[----:B------:R-:W-:Y:S01]  /*1aa0*/  @!P4 IMAD.IADD R90, R90, 0x1, -R2 ;  /* 0x000000015a5ac824 */ /* 0x000fe200078e0a02 */
[C---:B------:R-:W-:Y:S01]  /*1ab0*/  ISETP.GT.U32.AND P4, PT, R2.reuse, R84, PT ;  /* 0x000000540200720c */ /* 0x040fe20003f84070 */
[C---:B------:R-:W-:Y:S02]  /*1ac0*/  IMAD R24, R2.reuse, R5, R9 ;  /* 0x0000000502187224 */ /* 0x040fe400078e0209 */
[----:B------:R-:W-:-:S02]  /*1ad0*/  IMAD R82, R2, R82, R11 ;  /* 0x0000005202527224 */ /* 0x000fc400078e020b */
[--C-:B------:R-:W-:Y:S01]  /*1ae0*/  @!P1 IMAD.IADD R88, R88, 0x1, -R2.reuse ;  /* 0x0000000158589824 */ /* 0x100fe200078e0a02 */
[----:B------:R-:W-:Y:S01]  /*1af0*/  ISETP.GT.U32.AND P1, PT, R2, R24, PT ;  /* 0x000000180200720c */ /* 0x000fe20003f24070 */
[----:B------:R-:W-:Y:S01]  /*1b00*/  @!P6 IMAD.IADD R22, R22, 0x1, -R2 ;  /* 0x000000011616e824 */ /* 0x000fe200078e0a02 */
[----:B------:R-:W-:Y:S01]  /*1b10*/  ISETP.GT.U32.AND P6, PT, R2, R82, PT ;  /* 0x000000520200720c */ /* 0x000fe20003fc4070 */
[----:B------:R-:W-:-:S04]  /*1b20*/  IMAD.HI.U32 R5, R4, R13, RZ ;  /* 0x0000000d04057227 */ /* 0x000fc800078e00ff */
[--C-:B------:R-:W-:Y:S01]  /*1b30*/  @!P2 IMAD.IADD R86, R86, 0x1, -R2.reuse ;  /* 0x000000015656a824 */ /* 0x100fe200078e0a02 */
[----:B------:R-:W-:Y:S01]  /*1b40*/  ISETP.GE.AND P2, PT, R23, RZ, PT ;  /* 0x000000ff1700720c */ /* 0x000fe20003f46270 */
[--C-:B------:R-:W-:Y:S01]  /*1b50*/  @!P4 IMAD.IADD R84, R84, 0x1, -R2.reuse ;  /* 0x000000015454c824 */ /* 0x100fe200078e0a02 */
[----:B------:R-:W-:Y:S01]  /*1b60*/  ISETP.GE.AND P4, PT, R25, RZ, PT ;  /* 0x000000ff1900720c */ /* 0x000fe20003f86270 */
[----:B------:R-:W-:Y:S01]  /*1b70*/  IMAD.HI.U32 R7, R4, R15, RZ ;  /* 0x0000000f04077227 */ /* 0x000fe200078e00ff */
[C---:B------:R-:W-:Y:S02]  /*1b80*/  LOP3.LUT R23, R3.reuse, 0xa0, RZ, 0xfc, !PT ;  /* 0x000000a003177812 */ /* 0x040fe400078efcff */
[----:B------:R-:W-:Y:S01]  /*1b90*/  LOP3.LUT R25, R3, 0x114, RZ, 0xfc, !PT ;  /* 0x0000011403197812 */ /* 0x000fe200078efcff */
[--C-:B------:R-:W-:Y:S01]  /*1ba0*/  @!P1 IMAD.IADD R24, R24, 0x1, -R2.reuse ;  /* 0x0000000118189824 */ /* 0x100fe200078e0a02 */
[----:B------:R-:W-:Y:S01]  /*1bb0*/  ISETP.GT.U32.AND P1, PT, R2, R86, PT ;  /* 0x000000560200720c */ /* 0x000fe20003f24070 */
[----:B------:R-:W-:Y:S01]  /*1bc0*/  @!P6 IMAD.IADD R82, R82, 0x1, -R2 ;  /* 0x000000015252e824 */ /* 0x000fe200078e0a02 */
[----:B------:R-:W-:Y:S01]  /*1bd0*/  ISETP.GT.U32.AND P6, PT, R2, R84, PT ;  /* 0x000000540200720c */ /* 0x000fe20003fc4070 */
[----:B------:R-:W-:-:S02]  /*1be0*/  IMAD.MOV R5, RZ, RZ, -R5 ;  /* 0x000000ffff057224 */ /* 0x000fc400078e0a05 */
[----:B------:R-:W-:Y:S01]  /*1bf0*/  @!P5 IMAD.MOV R90, RZ, RZ, -R90 ;  /* 0x000000ffff5ad224 */ /* 0x000fe200078e0a5a */
[C---:B------:R-:W-:Y:S01]  /*1c00*/  ISETP.GT.U32.AND P5, PT, R2.reuse, R24, PT ;  /* 0x000000180200720c */ /* 0x040fe20003fa4070 */
[----:B------:R-:W-:Y:S02]  /*1c10*/  IMAD.MOV R7, RZ, RZ, -R7 ;  /* 0x000000ffff077224 */ /* 0x000fe400078e0a07 */
[C---:B------:R-:W-:Y:S01]  /*1c20*/  IMAD R80, R2.reuse, R5, R13 ;  /* 0x0000000502507224 */ /* 0x040fe200078e020d */
[C---:B------:R-:W-:Y:S01]  /*1c30*/  LOP3.LUT R13, R3.reuse, 0x74, RZ, 0xfc, !PT ;  /* 0x00000074030d7812 */ /* 0x040fe200078efcff */
[----:B------:R-:W-:Y:S01]  /*1c40*/  IMAD R26, R2, R7, R15 ;  /* 0x00000007021a7224 */ /* 0x000fe200078e020f */
[----:B------:R-:W-:Y:S01]  /*1c50*/  LOP3.LUT R15, R3, 0x78, RZ, 0xfc, !PT ;  /* 0x00000078030f7812 */ /* 0x000fe200078efcff */
[----:B------:R-:W-:Y:S01]  /*1c60*/  @!P3 IMAD.MOV R88, RZ, RZ, -R88 ;  /* 0x000000ffff58b224 */ /* 0x000fe200078e0a58 */
[----:B------:R-:W-:Y:S01]  /*1c70*/  IABS R9, R13 ;  /* 0x0000000d00097213 */ /* 0x000fe20000000000 */
[--C-:B------:R-:W-:Y:S01]  /*1c80*/  @!P1 IMAD.IADD R86, R86, 0x1, -R2.reuse ;  /* 0x0000000156569824 */ /* 0x100fe200078e0a02 */
[----:B------:R-:W-:Y:S01]  /*1c90*/  ISETP.GT.U32.AND P3, PT, R2, R82, PT ;  /* 0x000000520200720c */ /* 0x000fe20003f64070 */
[----:B------:R-:W-:Y:S01]  /*1ca0*/  @!P6 IMAD.IADD R84, R84, 0x1, -R2 ;  /* 0x000000015454e824 */ /* 0x000fe200078e0a02 */
[----:B------:R-:W-:Y:S01]  /*1cb0*/  IABS R11, R15 ;  /* 0x0000000f000b7213 */ /* 0x000fe20000000000 */
[----:B------:R-:W-:Y:S01]  /*1cc0*/  IMAD.HI.U32 R5, R4, R9, RZ ;  /* 0x0000000904057227 */ /* 0x000fe200078e00ff */
[----:B------:R-:W-:-:S02]  /*1cd0*/  ISETP.GE.AND P1, PT, R17, RZ, PT ;  /* 0x000000ff1100720c */ /* 0x000fc40003f26270 */
[----:B------:R-:W-:Y:S01]  /*1ce0*/  ISETP.GT.U32.AND P6, PT, R2, R26, PT ;  /* 0x0000001a0200720c */ /* 0x000fe20003fc4070 */
[----:B------:R-:W-:Y:S01]  /*1cf0*/  @!P5 IMAD.IADD R24, R24, 0x1, -R2 ;  /* 0x000000011818d824 */ /* 0x000fe200078e0a02 */
[----:B------:R-:W-:Y:S01]  /*1d00*/  ISETP.GE.AND P5, PT, R19, RZ, PT ;  /* 0x000000ff1300720c */ /* 0x000fe20003fa6270 */
[----:B------:R-:W-:Y:S01]  /*1d10*/  IMAD.HI.U32 R7, R4, R11, RZ ;  /* 0x0000000b04077227 */ /* 0x000fe200078e00ff */
[C---:B------:R-:W-:Y:S02]  /*1d20*/  LOP3.LUT R17, R3.reuse, 0x94, RZ, 0xfc, !PT ;  /* 0x0000009403117812 */ /* 0x040fe400078efcff */
[----:B------:R-:W-:Y:S01]  /*1d30*/  LOP3.LUT R19, R3, 0x98, RZ, 0xfc, !PT ;  /* 0x0000009803137812 */ /* 0x000fe200078efcff */
[----:B------:R-:W-:Y:S02]  /*1d40*/  IMAD.MOV R5, RZ, RZ, -R5 ;  /* 0x000000ffff057224 */ /* 0x000fe400078e0a05 */
[----:B------:R-:W-:Y:S01]  /*1d50*/  @!P0 IMAD.MOV R22, RZ, RZ, -R22 ;  /* 0x000000ffff168224 */ /* 0x000fe200078e0a16 */
[----:B------:R-:W-:Y:S01]  /*1d60*/  ISETP.GT.U32.AND P0, PT, R2, R80, PT ;  /* 0x000000500200720c */ /* 0x000fe20003f04070 */
[----:B------:R-:W-:-:S02]  /*1d70*/  IMAD.MOV R7, RZ, RZ, -R7 ;  /* 0x000000ffff077224 */ /* 0x000fc400078e0a07 */
[----:B------:R-:W-:Y:S01]  /*1d80*/  IMAD R78, R2, R5, R9 ;  /* 0x00000005024e7224 */ /* 0x000fe200078e0209 */
[----:B------:R-:W-:Y:S01]  /*1d90*/  LOP3.LUT R5, R3, 0x7c, RZ, 0xfc, !PT ;  /* 0x0000007c03057812 */ /* 0x000fe200078efcff */
[--C-:B------:R-:W-:Y:S01]  /*1da0*/  @!P3 IMAD.IADD R82, R82, 0x1, -R2.reuse ;  /* 0x000000015252b824 */ /* 0x100fe200078e0a02 */
[----:B------:R-:W-:Y:S01]  /*1db0*/  ISETP.GE.AND P3, PT, R21, RZ, PT ;  /* 0x000000ff1500720c */ /* 0x000fe20003f66270 */
[----:B------:R-:W-:Y:S01]  /*1dc0*/  @!P6 IMAD.IADD R26, R26, 0x1, -R2 ;  /* 0x000000011a1ae824 */ /* 0x000fe200078e0a02 */
[----:B------:R-:W-:Y:S01]  /*1dd0*/  IABS R9, R5 ;  /* 0x0000000500097213 */ /* 0x000fe20000000000 */
[C---:B------:R-:W-:Y:S01]  /*1de0*/  IMAD R76, R2.reuse, R7, R11 ;  /* 0x00000007024c7224 */ /* 0x040fe200078e020b */
[----:B------:R-:W-:Y:S01]  /*1df0*/  LOP3.LUT R7, R3, 0x80, RZ, 0xfc, !PT ;  /* 0x0000008003077812 */ /* 0x000fe200078efcff */
[----:B------:R-:W-:Y:S01]  /*1e00*/  @!P1 IMAD.MOV R24, RZ, RZ, -R24 ;  /* 0x000000ffff189224 */ /* 0x000fe200078e0a18 */
[C---:B------:R-:W-:Y:S01]  /*1e10*/  ISETP.GT.U32.AND P1, PT, R2.reuse, R78, PT ;  /* 0x0000004e0200720c */ /* 0x040fe20003f24070 */
[----:B------:R-:W-:Y:S01]  /*1e20*/  @!P4 IMAD.MOV R84, RZ, RZ, -R84 ;  /* 0x000000ffff54c224 */ /* 0x000fe200078e0a54 */
[C---:B------:R-:W-:Y:S01]  /*1e30*/  ISETP.GT.U32.AND P4, PT, R2.reuse, R26, PT ;  /* 0x0000001a0200720c */ /* 0x040fe20003f84070 */
[----:B------:R-:W-:Y:S01]  /*1e40*/  @!P5 IMAD.MOV R82, RZ, RZ, -R82 ;  /* 0x000000ffff52d224 */ /* 0x000fe200078e0a52 */
[----:B------:R-:W-:Y:S01]  /*1e50*/  ISETP.GT.U32.AND P5, PT, R2, R76, PT ;  /* 0x0000004c0200720c */ /* 0x000fe20003fa4070 */
[----:B------:R-:W-:Y:S01]  /*1e60*/  @!P0 IMAD.IADD R80, R80, 0x1, -R2 ;  /* 0x0000000150508824 */ /* 0x000fe200078e0a02 */
[----:B------:R-:W-:Y:S01]  /*1e70*/  ISETP.GE.AND P0, PT, R27, RZ, PT ;  /* 0x000000ff1b00720c */ /* 0x000fe20003f06270 */
[----:B------:R-:W-:Y:S01]  /*1e80*/  @!P2 IMAD.MOV R86, RZ, RZ, -R86 ;  /* 0x000000ffff56a224 */ /* 0x000fe200078e0a56 */
[----:B------:R-:W-:-:S02]  /*1e90*/  IABS R11, R7 ;  /* 0x00000007000b7213 */ /* 0x000fc40000000000 */
[----:B------:R-:W-:Y:S02]  /*1ea0*/  ISETP.GT.U32.AND P2, PT, R2, R80, PT ;  /* 0x000000500200720c */ /* 0x000fe40003f44070 */
[----:B------:R-:W-:Y:S01]  /*1eb0*/  ISETP.GE.AND P6, PT, R13, RZ, PT ;  /* 0x000000ff0d00720c */ /* 0x000fe20003fc6270 */
[--C-:B------:R-:W-:Y:S01]  /*1ec0*/  @!P1 IMAD.IADD R78, R78, 0x1, -R2.reuse ;  /* 0x000000014e4e9824 */ /* 0x100fe200078e0a02 */
[----:B------:R-:W-:Y:S01]  /*1ed0*/  ISETP.GE.AND P1, PT, R7, RZ, PT ;  /* 0x000000ff0700720c */ /* 0x000fe20003f26270 */
[--C-:B------:R-:W-:Y:S01]  /*1ee0*/  @!P4 IMAD.IADD R26, R26, 0x1, -R2.reuse ;  /* 0x000000011a1ac824 */ /* 0x100fe200078e0a02 */
[----:B------:R-:W-:Y:S01]  /*1ef0*/  ISETP.GE.AND P4, PT, R5, RZ, PT ;  /* 0x000000ff0500720c */ /* 0x000fe20003f86270 */
[----:B------:R-:W-:Y:S01]  /*1f00*/  @!P5 IMAD.IADD R76, R76, 0x1, -R2 ;  /* 0x000000014c4cd824 */ /* 0x000fe200078e0a02 */
[----:B------:R-:W-:Y:S01]  /*1f10*/  ISETP.GT.U32.AND P5, PT, R2, R78, PT ;  /* 0x0000004e0200720c */ /* 0x000fe20003fa4070 */
[----:B------:R-:W-:Y:S01]  /*1f20*/  IMAD.HI.U32 R5, R4, R9, RZ ;  /* 0x0000000904057227 */ /* 0x000fe200078e00ff */
[----:B------:R-:W-:-:S02]  /*1f30*/  LOP3.LUT R13, R3, 0x84, RZ, 0xfc, !PT ;  /* 0x00000084030d7812 */ /* 0x000fc400078efcff */
[C---:B------:R-:W-:Y:S01]  /*1f40*/  LOP3.LUT R21, R3.reuse, 0x9c, RZ, 0xfc, !PT ;  /* 0x0000009c03157812 */ /* 0x040fe200078efcff */
[----:B------:R-:W-:Y:S01]  /*1f50*/  IMAD.MOV R5, RZ, RZ, -R5 ;  /* 0x000000ffff057224 */ /* 0x000fe200078e0a05 */
[----:B------:R-:W-:Y:S01]  /*1f60*/  LOP3.LUT R27, R3, 0x118, RZ, 0xfc, !PT ;  /* 0x00000118031b7812 */ /* 0x000fe200078efcff */
[----:B------:R-:W-:Y:S01]  /*1f70*/  @!P2 IMAD.IADD R80, R80, 0x1, -R2 ;  /* 0x000000015050a824 */ /* 0x000fe200078e0a02 */
[----:B------:R-:W-:Y:S01]  /*1f80*/  ISETP.GE.AND P2, PT, R15, RZ, PT ;  /* 0x000000ff0f00720c */ /* 0x000fe20003f46270 */
[----:B------:R-:W-:Y:S01]  /*1f90*/  IMAD R28, R2, R5, R9 ;  /* 0x00000005021c7224 */ /* 0x000fe200078e0209 */
[C---:B------:R-:W-:Y:S01]  /*1fa0*/  LOP3.LUT R5, R3.reuse, 0x88, RZ, 0xfc, !PT ;  /* 0x0000008803057812 */ /* 0x040fe200078efcff */
[----:B------:R-:W-:Y:S01]  /*1fb0*/  IMAD.HI.U32 R7, R4, R11, RZ ;  /* 0x0000000b04077227 */ /* 0x000fe200078e00ff */
[----:B------:R-:W-:Y:S02]  /*1fc0*/  LOP3.LUT R15, R3, 0x90, RZ, 0xfc, !PT ;  /* 0x00000090030f7812 */ /* 0x000fe400078efcff */
[----:B------:R-:W-:Y:S01]  /*1fd0*/  IABS R9, R5 ;  /* 0x0000000500097213 */ /* 0x000fe20000000000 */
[----:B------:R-:W-:Y:S01]  /*1fe0*/  @!P3 IMAD.MOV R80, RZ, RZ, -R80 ;  /* 0x000000ffff50b224 */ /* 0x000fe200078e0a50 */
[----:B------:R-:W-:Y:S01]  /*1ff0*/  ISETP.GT.U32.AND P3, PT, R2, R76, PT ;  /* 0x0000004c0200720c */ /* 0x000fe20003f64070 */
[----:B------:R-:W-:Y:S01]  /*2000*/  @!P5 IMAD.IADD R78, R78, 0x1, -R2 ;  /* 0x000000014e4ed824 */ /* 0x000fe200078e0a02 */
[----:B------:R-:W-:Y:S01]  /*2010*/  ISETP.GT.U32.AND P5, PT, R2, R28, PT ;  /* 0x0000001c0200720c */ /* 0x000fe20003fa4070 */
[----:B------:R-:W-:-:S02]  /*2020*/  IMAD.MOV R7, RZ, RZ, -R7 ;  /* 0x000000ffff077224 */ /* 0x000fc400078e0a07 */
[----:B------:R-:W-:Y:S01]  /*2030*/  @!P0 IMAD.MOV R26, RZ, RZ, -R26 ;  /* 0x000000ffff1a8224 */ /* 0x000fe200078e0a1a */
[----:B------:R-:W-:Y:S01]  /*2040*/  ISETP.GE.AND P0, PT, R13, RZ, PT ;  /* 0x000000ff0d00720c */ /* 0x000fe20003f06270 */
[C---:B------:R-:W-:Y:S01]  /*2050*/  IMAD R74, R2.reuse, R7, R11 ;  /* 0x00000007024a7224 */ /* 0x040fe200078e020b */
[----:B------:R-:W-:Y:S01]  /*2060*/  IABS R13, R13 ;  /* 0x0000000d000d7213 */ /* 0x000fe20000000000 */
[----:B------:R-:W-:Y:S01]  /*2070*/  @!P6 IMAD.MOV R78, RZ, RZ, -R78 ;  /* 0x000000ffff4ee224 */ /* 0x000fe200078e0a4e */
[----:B------:R-:W-:Y:S02]  /*2080*/  LOP3.LUT R11, R3, 0x8c, RZ, 0xfc, !PT ;  /* 0x0000008c030b7812 */ /* 0x000fe400078efcff */
[----:B------:R-:W-:Y:S01]  /*2090*/  ISETP.GT.U32.AND P6, PT, R2, R74, PT ;  /* 0x0000004a0200720c */ /* 0x000fe20003fc4070 */
[----:B------:R-:W-:Y:S01]  /*20a0*/  IMAD.MOV.U32 R7, RZ, RZ, R13 ;  /* 0x000000ffff077224 */ /* 0x000fe200078e000d */
[----:B------:R-:W-:Y:S01]  /*20b0*/  IABS R13, R15 ;  /* 0x0000000f000d7213 */ /* 0x000fe20000000000 */
[--C-:B------:R-:W-:Y:S01]  /*20c0*/  @!P3 IMAD.IADD R76, R76, 0x1, -R2.reuse ;  /* 0x000000014c4cb824 */ /* 0x100fe200078e0a02 */
[----:B------:R-:W-:Y:S01]  /*20d0*/  ISETP.GE.AND P3, PT, R5, RZ, PT ;  /* 0x000000ff0500720c */ /* 0x000fe20003f66270 */
[----:B------:R-:W-:-:S02]  /*20e0*/  @!P5 IMAD.IADD R28, R28, 0x1, -R2 ;  /* 0x000000011c1cd824 */ /* 0x000fc400078e0a02 */
[----:B------:R-:W-:-:S03]  /*20f0*/  IMAD.HI.U32 R5, R4, R7, RZ ;  /* 0x0000000704057227 */ /* 0x000fc600078e00ff */
[----:B------:R-:W-:Y:S01]  /*2100*/  ISETP.GT.U32.AND P5, PT, R2, R28, PT ;  /* 0x0000001c0200720c */ /* 0x000fe20003fa4070 */
[----:B------:R-:W-:Y:S02]  /*2110*/  IMAD.MOV R72, RZ, RZ, -R5 ;  /* 0x000000ffff487224 */ /* 0x000fe400078e0a05 */
[----:B------:R-:W-:-:S04]  /*2120*/  IMAD.HI.U32 R5, R4, R9, RZ ;  /* 0x0000000904057227 */ /* 0x000fc800078e00ff */
[----:B------:R-:W-:Y:S01]  /*2130*/  @!P2 IMAD.MOV R76, RZ, RZ, -R76 ;  /* 0x000000ffff4ca224 */ /* 0x000fe200078e0a4c */
[----:B------:R-:W-:Y:S01]  /*2140*/  ISETP.GE.AND P2, PT, R11, RZ, PT ;  /* 0x000000ff0b00720c */ /* 0x000fe20003f46270 */
[----:B------:R-:W-:Y:S01]  /*2150*/  @!P6 IMAD.IADD R74, R74, 0x1, -R2 ;  /* 0x000000014a4ae824 */ /* 0x000fe200078e0a02 */
[----:B------:R-:W-:Y:S01]  /*2160*/  IABS R11, R11 ;  /* 0x0000000b000b7213 */ /* 0x000fe20000000000 */
[----:B------:R-:W-:Y:S02]  /*2170*/  IMAD.MOV R5, RZ, RZ, -R5 ;  /* 0x000000ffff057224 */ /* 0x000fe400078e0a05 */
[C---:B------:R-:W-:Y:S01]  /*2180*/  IMAD R72, R2.reuse, R72, R7 ;  /* 0x0000004802487224 */ /* 0x040fe200078e0207 */
[C---:B------:R-:W-:Y:S01]  /*2190*/  ISETP.GT.U32.AND P6, PT, R2.reuse, R74, PT ;  /* 0x0000004a0200720c */ /* 0x040fe20003fc4070 */
[----:B------:R-:W-:Y:S01]  /*21a0*/  IMAD R30, R2, R5, R9 ;  /* 0x00000005021e7224 */ /* 0x000fe200078e0209 */
[----:B------:R-:W-:Y:S01]  /*21b0*/  IABS R9, R17 ;  /* 0x0000001100097213 */ /* 0x000fe20000000000 */
[----:B------:R-:W-:-:S04]  /*21c0*/  IMAD.HI.U32 R5, R4, R11, RZ ;  /* 0x0000000b04057227 */ /* 0x000fc800078e00ff */
[----:B------:R-:W-:Y:S01]  /*21d0*/  @!P5 IMAD.IADD R28, R28, 0x1, -R2 ;  /* 0x000000011c1cd824 */ /* 0x000fe200078e0a02 */
[----:B------:R-:W-:Y:S01]  /*21e0*/  ISETP.GT.U32.AND P5, PT, R2, R72, PT ;  /* 0x000000480200720c */ /* 0x000fe20003fa4070 */
[----:B------:R-:W-:-:S04]  /*21f0*/  IMAD.HI.U32 R7, R4, R13, RZ ;  /* 0x0000000d04077227 */ /* 0x000fc800078e00ff */
[----:B------:R-:W-:Y:S02]  /*2200*/  IMAD.MOV R5, RZ, RZ, -R5 ;  /* 0x000000ffff057224 */ /* 0x000fe400078e0a05 */
[----:B------:R-:W-:Y:S02]  /*2210*/  IMAD.MOV R7, RZ, RZ, -R7 ;  /* 0x000000ffff077224 */ /* 0x000fe400078e0a07 */
[C---:B------:R-:W-:Y:S01]  /*2220*/  IMAD R70, R2.reuse, R5, R11 ;  /* 0x0000000502467224 */ /* 0x040fe200078e020b */
[----:B------:R-:W-:Y:S01]  /*2230*/  IABS R11, R23 ;  /* 0x00000017000b7213 */ /* 0x000fe20000000000 */
[----:B------:R-:W-:Y:S01]  /*2240*/  IMAD R68, R2, R7, R13 ;  /* 0x0000000702447224 */ /* 0x000fe200078e020d */
[----:B------:R-:W-:Y:S01]  /*2250*/  IABS R7, R19 ;  /* 0x0000001300077213 */ /* 0x000fe20000000000 */
[--C-:B------:R-:W-:Y:S01]  /*2260*/  @!P6 IMAD.IADD R74, R74, 0x1, -R2.reuse ;  /* 0x000000014a4ae824 */ /* 0x100fe200078e0a02 */
[----:B------:R-:W-:Y:S01]  /*2270*/  ISETP.GT.U32.AND P6, PT, R2, R70, PT ;  /* 0x000000460200720c */ /* 0x000fe20003fc4070 */
[----:B------:R-:W-:Y:S01]  /*2280*/  @!P5 IMAD.IADD R72, R72, 0x1, -R2 ;  /* 0x000000014848d824 */ /* 0x000fe200078e0a02 */
[C---:B------:R-:W-:Y:S01]  /*2290*/  ISETP.GT.U32.AND P5, PT, R2.reuse, R68, PT ;  /* 0x000000440200720c */ /* 0x040fe20003fa4070 */
[----:B------:R-:W-:Y:S01]  /*22a0*/  @!P4 IMAD.MOV R28, RZ, RZ, -R28 ;  /* 0x000000ffff1cc224 */ /* 0x000fe200078e0a1c */
[----:B------:R-:W-:Y:S01]  /*22b0*/  ISETP.GT.U32.AND P4, PT, R2, R30, PT ;  /* 0x0000001e0200720c */ /* 0x000fe20003f84070 */
[----:B------:R-:W-:-:S04]  /*22c0*/  IMAD.HI.U32 R5, R4, R9, RZ ;  /* 0x0000000904057227 */ /* 0x000fc800078e00ff */
[----:B------:R-:W-:Y:S02]  /*22d0*/  IMAD.MOV R5, RZ, RZ, -R5 ;  /* 0x000000ffff057224 */ /* 0x000fe400078e0a05 */
[----:B------:R-:W-:Y:S02]  /*22e0*/  @!P1 IMAD.MOV R74, RZ, RZ, -R74 ;  /* 0x000000ffff4a9224 */ /* 0x000fe400078e0a4a */
[--C-:B------:R-:W-:Y:S02]  /*22f0*/  @!P6 IMAD.IADD R70, R70, 0x1, -R2.reuse ;  /* 0x000000014646e824 */ /* 0x100fe400078e0a02 */
[----:B------:R-:W-:Y:S02]  /*2300*/  @!P5 IMAD.IADD R68, R68, 0x1, -R2 ;  /* 0x000000014444d824 */ /* 0x000fe400078e0a02 */
[C---:B------:R-:W-:Y:S01]  /*2310*/  IMAD R32, R2.reuse, R5, R9 ;  /* 0x0000000502207224 */ /* 0x040fe200078e0209 */
[----:B------:R-:W-:Y:S01]  /*2320*/  ISETP.GT.U32.AND P5, PT, R2, R70, PT ;  /* 0x000000460200720c */ /* 0x000fe20003fa4070 */
[----:B------:R-:W-:Y:S01]  /*2330*/  IMAD.HI.U32 R5, R4, R7, RZ ;  /* 0x0000000704057227 */ /* 0x000fe200078e00ff */
[----:B------:R-:W-:-:S02]  /*2340*/  IABS R9, R21 ;  /* 0x0000001500097213 */ /* 0x000fc40000000000 */
[----:B------:R-:W-:Y:S01]  /*2350*/  ISETP.GT.U32.AND P1, PT, R2, R68, PT ;  /* 0x000000440200720c */ /* 0x000fe20003f24070 */
[----:B------:R-:W-:Y:S01]  /*2360*/  @!P4 IMAD.IADD R30, R30, 0x1, -R2 ;  /* 0x000000011e1ec824 */ /* 0x000fe200078e0a02 */
[----:B------:R-:W-:Y:S01]  /*2370*/  ISETP.GT.U32.AND P4, PT, R2, R72, PT ;  /* 0x000000480200720c */ /* 0x000fe20003f84070 */
[----:B------:R-:W-:-:S03]  /*2380*/  IMAD.MOV R5, RZ, RZ, -R5 ;  /* 0x000000ffff057224 */ /* 0x000fc600078e0a05 */
[C---:B------:R-:W-:Y:S01]  /*2390*/  ISETP.GT.U32.AND P6, PT, R2.reuse, R30, PT ;  /* 0x0000001e0200720c */ /* 0x040fe20003fc4070 */
[----:B------:R-:W-:Y:S02]  /*23a0*/  IMAD R66, R2, R5, R7 ;  /* 0x0000000502427224 */ /* 0x000fe400078e0207 */
[----:B------:R-:W-:Y:S02]  /*23b0*/  @!P5 IMAD.IADD R70, R70, 0x1, -R2 ;  /* 0x000000014646d824 */ /* 0x000fe400078e0a02 */
[----:B------:R-:W-:Y:S01]  /*23c0*/  IMAD.HI.U32 R5, R4, R9, RZ ;  /* 0x0000000904057227 */ /* 0x000fe200078e00ff */
[----:B------:R-:W-:-:S03]  /*23d0*/  ISETP.GT.U32.AND P5, PT, R2, R66, PT ;  /* 0x000000420200720c */ /* 0x000fc60003fa4070 */
[----:B------:R-:W-:Y:S02]  /*23e0*/  IMAD.MOV R5, RZ, RZ, -R5 ;  /* 0x000000ffff057224 */ /* 0x000fe400078e0a05 */
[--C-:B------:R-:W-:Y:S01]  /*23f0*/  @!P4 IMAD.IADD R72, R72, 0x1, -R2.reuse ;  /* 0x000000014848c824 */ /* 0x100fe200078e0a02 */
[----:B------:R-:W-:Y:S01]  /*2400*/  ISETP.GT.U32.AND P4, PT, R2, R32, PT ;  /* 0x000000200200720c */ /* 0x000fe20003f84070 */
[----:B------:R-:W-:Y:S01]  /*2410*/  @!P6 IMAD.IADD R30, R30, 0x1, -R2 ;  /* 0x000000011e1ee824 */ /* 0x000fe200078e0a02 */
[----:B------:R-:W-:Y:S01]  /*2420*/  ISETP.GE.AND P6, PT, R15, RZ, PT ;  /* 0x000000ff0f00720c */ /* 0x000fe20003fc6270 */
[----:B------:R-:W-:Y:S01]  /*2430*/  IMAD R64, R2, R5, R9 ;  /* 0x0000000502407224 */ /* 0x000fe200078e0209 */
[----:B------:R-:W-:Y:S01]  /*2440*/  LOP3.LUT R15, R3, 0xa4, RZ, 0xfc, !PT ;  /* 0x000000a4030f7812 */ /* 0x000fe200078efcff */
[----:B------:R-:W-:-:S03]  /*2450*/  IMAD.HI.U32 R7, R4, R11, RZ ;  /* 0x0000000b04077227 */ /* 0x000fc600078e00ff */
[----:B------:R-:W-:Y:S01]  /*2460*/  IABS R13, R15 ;  /* 0x0000000f000d7213 */ /* 0x000fe20000000000 */
[----:B------:R-:W-:Y:S02]  /*2470*/  @!P5 IMAD.IADD R66, R66, 0x1, -R2 ;  /* 0x000000014242d824 */ /* 0x000fe400078e0a02 */
[----:B------:R-:W-:Y:S02]  /*2480*/  IMAD.MOV R7, RZ, RZ, -R7 ;  /* 0x000000ffff077224 */ /* 0x000fe400078e0a07 */
[----:B------:R-:W-:Y:S01]  /*2490*/  IMAD.HI.U32 R5, R4, R13, RZ ;  /* 0x0000000d04057227 */ /* 0x000fe200078e00ff */
[----:B------:R-:W-:-:S03]  /*24a0*/  ISETP.GT.U32.AND P5, PT, R2, R66, PT ;  /* 0x000000420200720c */ /* 0x000fc60003fa4070 */
[----:B------:R-:W-:Y:S02]  /*24b0*/  IMAD.MOV R5, RZ, RZ, -R5 ;  /* 0x000000ffff057224 */ /* 0x000fe400078e0a05 */
[--C-:B------:R-:W-:Y:S01]  /*24c0*/  @!P1 IMAD.IADD R68, R68, 0x1, -R2.reuse ;  /* 0x0000000144449824 */ /* 0x100fe200078e0a02 */
[----:B------:R-:W-:Y:S01]  /*24d0*/  ISETP.GE.AND P1, PT, R17, RZ, PT ;  /* 0x000000ff1100720c */ /* 0x000fe20003f26270 */
[----:B------:R-:W-:Y:S01]  /*24e0*/  IMAD R62, R2, R5, R13 ;  /* 0x00000005023e7224 */ /* 0x000fe200078e020d */
[----:B------:R-:W-:Y:S01]  /*24f0*/  LOP3.LUT R17, R3, 0xa8, RZ, 0xfc, !PT ;  /* 0x000000a803117812 */ /* 0x000fe200078efcff */
[--C-:B------:R-:W-:Y:S01]  /*2500*/  @!P4 IMAD.IADD R32, R32, 0x1, -R2.reuse ;  /* 0x000000012020c824 */ /* 0x100fe200078e0a02 */
[----:B------:R-:W-:Y:S01]  /*2510*/  ISETP.GE.AND P4, PT, R19, RZ, PT ;  /* 0x000000ff1300720c */ /* 0x000fe20003f86270 */
[----:B------:R-:W-:Y:S01]  /*2520*/  IMAD R34, R2, R7, R11 ;  /* 0x0000000702227224 */ /* 0x000fe200078e020b */
[----:B------:R-:W-:Y:S01]  /*2530*/  IABS R7, R17 ;  /* 0x0000001100077213 */ /* 0x000fe20000000000 */
[----:B------:R-:W-:Y:S01]  /*2540*/  @!P5 IMAD.IADD R66, R66, 0x1, -R2 ;  /* 0x000000014242d824 */ /* 0x000fe200078e0a02 */
[C---:B------:R-:W-:Y:S01]  /*2550*/  ISETP.GT.U32.AND P5, PT, R2.reuse, R62, PT ;  /* 0x0000003e0200720c */ /* 0x040fe20003fa4070 */
[----:B------:R-:W-:Y:S01]  /*2560*/  @!P0 IMAD.MOV R72, RZ, RZ, -R72 ;  /* 0x000000ffff488224 */ /* 0x000fe200078e0a48 */
[C---:B------:R-:W-:Y:S01]  /*2570*/  ISETP.GT.U32.AND P0, PT, R2.reuse, R32, PT ;  /* 0x000000200200720c */ /* 0x040fe20003f04070 */
[----:B------:R-:W-:Y:S01]  /*2580*/  @!P6 IMAD.MOV R68, RZ, RZ, -R68 ;  /* 0x000000ffff44e224 */ /* 0x000fe200078e0a44 */
[----:B------:R-:W-:Y:S01]  /*2590*/  ISETP.GT.U32.AND P6, PT, R2, R34, PT ;  /* 0x000000220200720c */ /* 0x000fe20003fc4070 */
[----:B------:R-:W-:Y:S01]  /*25a0*/  IMAD.HI.U32 R5, R4, R7, RZ ;  /* 0x0000000704057227 */ /* 0x000fe200078e00ff */
[----:B------:R-:W-:-:S03]  /*25b0*/  LOP3.LUT R19, R3, 0xac, RZ, 0xfc, !PT ;  /* 0x000000ac03137812 */ /* 0x000fc600078efcff */
[----:B------:R-:W-:Y:S01]  /*25c0*/  @!P3 IMAD.MOV R30, RZ, RZ, -R30 ;  /* 0x000000ffff1eb224 */ /* 0x000fe200078e0a1e */
[----:B------:R-:W-:Y:S01]  /*25d0*/  IABS R9, R19 ;  /* 0x0000001300097213 */ /* 0x000fe20000000000 */
[----:B------:R-:W-:Y:S01]  /*25e0*/  IMAD.MOV R60, RZ, RZ, -R5 ;  /* 0x000000ffff3c7224 */ /* 0x000fe200078e0a05 */
[----:B------:R-:W-:Y:S01]  /*25f0*/  ISETP.GT.U32.AND P3, PT, R2, R64, PT ;  /* 0x000000400200720c */ /* 0x000fe20003f64070 */
[----:B------:R-:W-:Y:S02]  /*2600*/  @!P5 IMAD.IADD R62, R62, 0x1, -R2 ;  /* 0x000000013e3ed824 */ /* 0x000fe400078e0a02 */
[----:B------:R-:W-:-:S03]  /*2610*/  IMAD.HI.U32 R5, R4, R9, RZ ;  /* 0x0000000904057227 */ /* 0x000fc600078e00ff */
[----:B------:R-:W-:Y:S01]  /*2620*/  ISETP.GT.U32.AND P5, PT, R2, R62, PT ;  /* 0x0000003e0200720c */ /* 0x000fe20003fa4070 */
[--C-:B------:R-:W-:Y:S01]  /*2630*/  @!P0 IMAD.IADD R32, R32, 0x1, -R2.reuse ;  /* 0x0000000120208824 */ /* 0x100fe200078e0a02 */
[----:B------:R-:W-:Y:S01]  /*2640*/  ISETP.GE.AND P0, PT, R23, RZ, PT ;  /* 0x000000ff1700720c */ /* 0x000fe20003f06270 */
[----:B------:R-:W-:Y:S01]  /*2650*/  @!P6 IMAD.IADD R34, R34, 0x1, -R2 ;  /* 0x000000012222e824 */ /* 0x000fe200078e0a02 */
[----:B------:R-:W-:Y:S01]  /*2660*/  LOP3.LUT R23, R3, 0x110, RZ, 0xfc, !PT ;  /* 0x0000011003177812 */ /* 0x000fe200078efcff */
[----:B------:R-:W-:Y:S02]  /*2670*/  IMAD.MOV R5, RZ, RZ, -R5 ;  /* 0x000000ffff057224 */ /* 0x000fe400078e0a05 */
[----:B------:R-:W-:Y:S01]  /*2680*/  @!P1 IMAD.MOV R32, RZ, RZ, -R32 ;  /* 0x000000ffff209224 */ /* 0x000fe200078e0a20 */
[C---:B------:R-:W-:Y:S01]  /*2690*/  ISETP.GT.U32.AND P1, PT, R2.reuse, R34, PT ;  /* 0x000000220200720c */ /* 0x040fe20003f24070 */
[----:B------:R-:W-:Y:S02]  /*26a0*/  IMAD R36, R2, R5, R9 ;  /* 0x0000000502247224 */ /* 0x000fe400078e0209 */
[--C-:B------:R-:W-:Y:S01]  /*26b0*/  @!P3 IMAD.IADD R64, R64, 0x1, -R2.reuse ;  /* 0x000000014040b824 */ /* 0x100fe200078e0a02 */
[----:B------:R-:W-:Y:S01]  /*26c0*/  ISETP.GE.AND P3, PT, R15, RZ, PT ;  /* 0x000000ff0f00720c */ /* 0x000fe20003f66270 */
[----:B------:R-:W-:Y:S01]  /*26d0*/  @!P5 IMAD.IADD R62, R62, 0x1, -R2 ;  /* 0x000000013e3ed824 */ /* 0x000fe200078e0a02 */
[C---:B------:R-:W-:Y:S01]  /*26e0*/  ISETP.GT.U32.AND P5, PT, R2.reuse, R36, PT ;  /* 0x000000240200720c */ /* 0x040fe20003fa4070 */
[C---:B------:R-:W-:Y:S01]  /*26f0*/  IMAD R60, R2.reuse, R60, R7 ;  /* 0x0000003c023c7224 */ /* 0x040fe200078e0207 */
[----:B------:R-:W-:Y:S01]  /*2700*/  LOP3.LUT R15, R3, 0xb0, RZ, 0xfc, !PT ;  /* 0x000000b0030f7812 */ /* 0x000fe200078efcff */
[----:B------:R-:W-:Y:S01]  /*2710*/  @!P2 IMAD.MOV R70, RZ, RZ, -R70 ;  /* 0x000000ffff46a224 */ /* 0x000fe200078e0a46 */
[----:B------:R-:W-:Y:S01]  /*2720*/  ISETP.GT.U32.AND P6, PT, R2, R64, PT ;  /* 0x000000400200720c */ /* 0x000fe20003fc4070 */
[----:B------:R-:W-:Y:S01]  /*2730*/  @!P4 IMAD.MOV R66, RZ, RZ, -R66 ;  /* 0x000000ffff42c224 */ /* 0x000fe200078e0a42 */
[----:B------:R-:W-:Y:S01]  /*2740*/  IABS R11, R15 ;  /* 0x0000000f000b7213 */ /* 0x000fe20000000000 */
[----:B------:R-:W-:Y:S01]  /*2750*/  @!P1 IMAD.IADD R34, R34, 0x1, -R2 ;  /* 0x0000000122229824 */ /* 0x000fe200078e0a02 */
[----:B------:R-:W-:-:S02]  /*2760*/  ISETP.GE.AND P1, PT, R17, RZ, PT ;  /* 0x000000ff1100720c */ /* 0x000fc40003f26270 */
[----:B------:R-:W-:Y:S01]  /*2770*/  LOP3.LUT R17, R3, 0xb8, RZ, 0xfc, !PT ;  /* 0x000000b803117812 */ /* 0x000fe200078efcff */
[----:B------:R-:W-:Y:S01]  /*2780*/  IMAD.HI.U32 R5, R4, R11, RZ ;  /* 0x0000000b04057227 */ /* 0x000fe200078e00ff */
[----:B------:R-:W-:Y:S02]  /*2790*/  ISETP.GE.AND P2, PT, R21, RZ, PT ;  /* 0x000000ff1500720c */ /* 0x000fe40003f46270 */
[----:B------:R-:W-:Y:S01]  /*27a0*/  IABS R9, R17 ;  /* 0x0000001100097213 */ /* 0x000fe20000000000 */
[--C-:B------:R-:W-:Y:S01]  /*27b0*/  @!P5 IMAD.IADD R36, R36, 0x1, -R2.reuse ;  /* 0x000000012424d824 */ /* 0x100fe200078e0a02 */
[----:B------:R-:W-:Y:S01]  /*27c0*/  LOP3.LUT R21, R3, 0xb4, RZ, 0xfc, !PT ;  /* 0x000000b403157812 */ /* 0x000fe200078efcff */
[----:B------:R-:W-:Y:S02]  /*27d0*/  IMAD.MOV R5, RZ, RZ, -R5 ;  /* 0x000000ffff057224 */ /* 0x000fe400078e0a05 */
[----:B------:R-:W-:Y:S01]  /*27e0*/  @!P6 IMAD.IADD R64, R64, 0x1, -R2 ;  /* 0x000000014040e824 */ /* 0x000fe200078e0a02 */
[C---:B------:R-:W-:Y:S01]  /*27f0*/  ISETP.GT.U32.AND P6, PT, R2.reuse, R60, PT ;  /* 0x0000003c0200720c */ /* 0x040fe20003fc4070 */
[C---:B------:R-:W-:Y:S01]  /*2800*/  IMAD R58, R2.reuse, R5, R11 ;  /* 0x00000005023a7224 */ /* 0x040fe200078e020b */
[----:B------:R-:W-:Y:S01]  /*2810*/  ISETP.GT.U32.AND P5, PT, R2, R36, PT ;  /* 0x000000240200720c */ /* 0x000fe20003fa4070 */
[----:B------:R-:W-:Y:S01]  /*2820*/  IMAD.HI.U32 R5, R4, R9, RZ ;  /* 0x0000000904057227 */ /* 0x000fe200078e00ff */
[----:B------:R-:W-:-:S02]  /*2830*/  IABS R13, R21 ;  /* 0x00000015000d7213 */ /* 0x000fc40000000000 */
[----:B------:R-:W-:Y:S01]  /*2840*/  LOP3.LUT R11, R3, 0xc0, RZ, 0xfc, !PT ;  /* 0x000000c0030b7812 */ /* 0x000fe200078efcff */
[----:B------:R-:W-:Y:S02]  /*2850*/  IMAD.MOV R5, RZ, RZ, -R5 ;  /* 0x000000ffff057224 */ /* 0x000fe400078e0a05 */
[----:B------:R-:W-:-:S04]  /*2860*/  IMAD.HI.U32 R7, R4, R13, RZ ;  /* 0x0000000d04077227 */ /* 0x000fc800078e00ff */
[----:B------:R-:W-:Y:S01]  /*2870*/  IMAD R38, R2, R5, R9 ;  /* 0x0000000502267224 */ /* 0x000fe200078e0209 */
[----:B------:R-:W-:Y:S01]  /*2880*/  IABS R9, R11 ;  /* 0x0000000b00097213 */ /* 0x000fe20000000000 */
[----:B------:R-:W-:Y:S02]  /*2890*/  IMAD.MOV R7, RZ, RZ, -R7 ;  /* 0x000000ffff077224 */ /* 0x000fe400078e0a07 */
[--C-:B------:R-:W-:Y:S01]  /*28a0*/  @!P6 IMAD.IADD R60, R60, 0x1, -R2.reuse ;  /* 0x000000013c3ce824 */ /* 0x100fe200078e0a02 */
[----:B------:R-:W-:Y:S01]  /*28b0*/  ISETP.GE.AND P6, PT, R19, RZ, PT ;  /* 0x000000ff1300720c */ /* 0x000fe20003fc6270 */
[----:B------:R-:W-:Y:S01]  /*28c0*/  @!P5 IMAD.IADD R36, R36, 0x1, -R2 ;  /* 0x000000012424d824 */ /* 0x000fe200078e0a02 */
[C---:B------:R-:W-:Y:S01]  /*28d0*/  ISETP.GT.U32.AND P5, PT, R2.reuse, R38, PT ;  /* 0x000000260200720c */ /* 0x040fe20003fa4070 */
[C---:B------:R-:W-:Y:S01]  /*28e0*/  IMAD R56, R2.reuse, R7, R13 ;  /* 0x0000000702387224 */ /* 0x040fe200078e020d */
[----:B------:R-:W-:Y:S01]  /*28f0*/  LOP3.LUT R19, R3, 0xbc, RZ, 0xfc, !PT ;  /* 0x000000bc03137812 */ /* 0x000fe200078efcff */
[----:B------:R-:W-:Y:S01]  /*2900*/  @!P2 IMAD.MOV R64, RZ, RZ, -R64 ;  /* 0x000000ffff40a224 */ /* 0x000fe200078e0a40 */
[C---:B------:R-:W-:Y:S01]  /*2910*/  ISETP.GT.U32.AND P2, PT, R2.reuse, R58, PT ;  /* 0x0000003a0200720c */ /* 0x040fe20003f44070 */
[----:B------:R-:W-:Y:S01]  /*2920*/  @!P3 IMAD.MOV R62, RZ, RZ, -R62 ;  /* 0x000000ffff3eb224 */ /* 0x000fe200078e0a3e */
[----:B------:R-:W-:Y:S01]  /*2930*/  IABS R7, R19 ;  /* 0x0000001300077213 */ /* 0x000fe20000000000 */
[----:B------:R-:W-:Y:S01]  /*2940*/  @!P0 IMAD.MOV R34, RZ, RZ, -R34 ;  /* 0x000000ffff228224 */ /* 0x000fe200078e0a22 */
[----:B------:R-:W-:-:S02]  /*2950*/  ISETP.GT.U32.AND P3, PT, R2, R56, PT ;  /* 0x000000380200720c */ /* 0x000fc40003f64070 */
[----:B------:R-:W-:Y:S01]  /*2960*/  ISETP.GT.U32.AND P4, PT, R2, R60, PT ;  /* 0x0000003c0200720c */ /* 0x000fe20003f84070 */
[----:B------:R-:W-:Y:S01]  /*2970*/  IMAD.HI.U32 R5, R4, R7, RZ ;  /* 0x0000000704057227 */ /* 0x000fe200078e00ff */
[----:B------:R-:W-:Y:S02]  /*2980*/  LOP3.LUT R13, R3, 0xc4, RZ, 0xfc, !PT ;  /* 0x000000c4030d7812 */ /* 0x000fe400078efcff */
[----:B------:R-:W-:Y:S01]  /*2990*/  ISETP.GE.AND P0, PT, R15, RZ, PT ;  /* 0x000000ff0f00720c */ /* 0x000fe20003f06270 */
[--C-:B------:R-:W-:Y:S01]  /*29a0*/  @!P5 IMAD.IADD R38, R38, 0x1, -R2.reuse ;  /* 0x000000012626d824 */ /* 0x100fe200078e0a02 */
[----:B------:R-:W-:Y:S01]  /*29b0*/  LOP3.LUT R15, R3, 0xc8, RZ, 0xfc, !PT ;  /* 0x000000c8030f7812 */ /* 0x000fe200078efcff */
[----:B------:R-:W-:Y:S02]  /*29c0*/  IMAD.MOV R5, RZ, RZ, -R5 ;  /* 0x000000ffff057224 */ /* 0x000fe400078e0a05 */
[--C-:B------:R-:W-:Y:S01]  /*29d0*/  @!P2 IMAD.IADD R58, R58, 0x1, -R2.reuse ;  /* 0x000000013a3aa824 */ /* 0x100fe200078e0a02 */
[C---:B------:R-:W-:Y:S01]  /*29e0*/  ISETP.GT.U32.AND P5, PT, R2.reuse, R38, PT ;  /* 0x000000260200720c */ /* 0x040fe20003fa4070 */
[----:B------:R-:W-:Y:S01]  /*29f0*/  IMAD R54, R2, R5, R7 ;  /* 0x0000000502367224 */ /* 0x000fe200078e0207 */
[----:B------:R-:W-:Y:S01]  /*2a00*/  IABS R7, R13 ;  /* 0x0000000d00077213 */ /* 0x000fe20000000000 */
[----:B------:R-:W-:Y:S01]  /*2a10*/  @!P3 IMAD.IADD R56, R56, 0x1, -R2 ;  /* 0x000000013838b824 */ /* 0x000fe200078e0a02 */
[----:B------:R-:W-:Y:S01]  /*2a20*/  ISETP.GT.U32.AND P3, PT, R2, R58, PT ;  /* 0x0000003a0200720c */ /* 0x000fe20003f64070 */
[----:B------:R-:W-:Y:S01]  /*2a30*/  IMAD.HI.U32 R5, R4, R9, RZ ;  /* 0x0000000904057227 */ /* 0x000fe200078e00ff */
[----:B------:R-:W-:-:S02]  /*2a40*/  ISETP.GE.AND P2, PT, R17, RZ, PT ;  /* 0x000000ff1100720c */ /* 0x000fc40003f46270 */
[----:B------:R-:W-:Y:S01]  /*2a50*/  LOP3.LUT R17, R3, 0xcc, RZ, 0xfc, !PT ;  /* 0x000000cc03117812 */ /* 0x000fe200078efcff */
[----:B------:R-:W-:Y:S02]  /*2a60*/  IMAD.MOV R5, RZ, RZ, -R5 ;  /* 0x000000ffff057224 */ /* 0x000fe400078e0a05 */
[--C-:B------:R-:W-:Y:S01]  /*2a70*/  @!P4 IMAD.IADD R60, R60, 0x1, -R2.reuse ;  /* 0x000000013c3cc824 */ /* 0x100fe200078e0a02 */
[----:B------:R-:W-:Y:S01]  /*2a80*/  ISETP.GE.AND P4, PT, R21, RZ, PT ;  /* 0x000000ff1500720c */ /* 0x000fe20003f86270 */
[----:B------:R-:W-:Y:S01]  /*2a90*/  IMAD R52, R2, R5, R9 ;  /* 0x0000000502347224 */ /* 0x000fe200078e0209 */
[----:B------:R-:W-:Y:S01]  /*2aa0*/  IABS R9, R15 ;  /* 0x0000000f00097213 */ /* 0x000fe20000000000 */
[--C-:B------:R-:W-:Y:S01]  /*2ab0*/  @!P5 IMAD.IADD R38, R38, 0x1, -R2.reuse ;  /* 0x000000012626d824 */ /* 0x100fe200078e0a02 */
[----:B------:R-:W-:Y:S01]  /*2ac0*/  LOP3.LUT R21, R3, 0xe8, RZ, 0xfc, !PT ;  /* 0x000000e803157812 */ /* 0x000fe200078efcff */
[----:B------:R-:W-:Y:S01]  /*2ad0*/  @!P3 IMAD.IADD R58, R58, 0x1, -R2 ;  /* 0x000000013a3ab824 */ /* 0x000fe200078e0a02 */
[C---:B------:R-:W-:Y:S01]  /*2ae0*/  ISETP.GT.U32.AND P5, PT, R2.reuse, R52, PT ;  /* 0x000000340200720c */ /* 0x040fe20003fa4070 */
[----:B------:R-:W-:Y:S01]  /*2af0*/  @!P1 IMAD.MOV R60, RZ, RZ, -R60 ;  /* 0x000000ffff3c9224 */ /* 0x000fe200078e0a3c */
[----:B------:R-:W-:Y:S01]  /*2b00*/  ISETP.GT.U32.AND P3, PT, R2, R54, PT ;  /* 0x000000360200720c */ /* 0x000fe20003f64070 */
[----:B------:R-:W-:Y:S01]  /*2b10*/  IMAD.HI.U32 R5, R4, R7, RZ ;  /* 0x0000000704057227 */ /* 0x000fe200078e00ff */
[----:B------:R-:W-:-:S03]  /*2b20*/  ISETP.GT.U32.AND P1, PT, R2, R56, PT ;  /* 0x000000380200720c */ /* 0x000fc60003f24070 */
[----:B------:R-:W-:Y:S02]  /*2b30*/  IMAD.MOV R5, RZ, RZ, -R5 ;  /* 0x000000ffff057224 */ /* 0x000fe400078e0a05 */
[----:B------:R-:W-:Y:S02]  /*2b40*/  @!P0 IMAD.MOV R58, RZ, RZ, -R58 ;  /* 0x000000ffff3a8224 */ /* 0x000fe400078e0a3a */
[----:B------:R-:W-:Y:S02]  /*2b50*/  IMAD R40, R2, R5, R7 ;  /* 0x0000000502287224 */ /* 0x000fe400078e0207 */
[--C-:B------:R-:W-:Y:S02]  /*2b60*/  @!P5 IMAD.IADD R52, R52, 0x1, -R2.reuse ;  /* 0x000000013434d824 */ /* 0x100fe400078e0a02 */
[--C-:B------:R-:W-:Y:S01]  /*2b70*/  @!P3 IMAD.IADD R54, R54, 0x1, -R2.reuse ;  /* 0x000000013636b824 */ /* 0x100fe200078e0a02 */
[----:B------:R-:W-:Y:S01]  /*2b80*/  ISETP.GE.AND P3, PT, R13, RZ, PT ;  /* 0x000000ff0d00720c */ /* 0x000fe20003f66270 */
[----:B------:R-:W-:Y:S01]  /*2b90*/  @!P1 IMAD.IADD R56, R56, 0x1, -R2 ;  /* 0x0000000138389824 */ /* 0x000fe200078e0a02 */
[----:B------:R-:W-:Y:S01]  /*2ba0*/  ISETP.GT.U32.AND P5, PT, R2, R52, PT ;  /* 0x000000340200720c */ /* 0x000fe20003fa4070 */
[----:B------:R-:W-:Y:S01]  /*2bb0*/  IMAD.HI.U32 R5, R4, R9, RZ ;  /* 0x0000000904057227 */ /* 0x000fe200078e00ff */
[----:B------:R-:W-:-:S02]  /*2bc0*/  ISETP.GE.AND P1, PT, R11, RZ, PT ;  /* 0x000000ff0b00720c */ /* 0x000fc40003f26270 */
[----:B------:R-:W-:Y:S01]  /*2bd0*/  IABS R11, R17 ;  /* 0x00000011000b7213 */ /* 0x000fe20000000000 */
[----:B------:R-:W-:Y:S01]  /*2be0*/  @!P6 IMAD.MOV R36, RZ, RZ, -R36 ;  /* 0x000000ffff24e224 */ /* 0x000fe200078e0a24 */
[----:B------:R-:W-:Y:S01]  /*2bf0*/  ISETP.GT.U32.AND P0, PT, R2, R54, PT ;  /* 0x000000360200720c */ /* 0x000fe20003f04070 */
[----:B------:R-:W-:Y:S01]  /*2c00*/  IMAD.MOV R5, RZ, RZ, -R5 ;  /* 0x000000ffff057224 */ /* 0x000fe200078e0a05 */
[----:B------:R-:W-:Y:S01]  /*2c10*/  ISETP.GE.AND P6, PT, R19, RZ, PT ;  /* 0x000000ff1300720c */ /* 0x000fe20003fc6270 */
[----:B------:R-:W-:Y:S01]  /*2c20*/  IMAD.HI.U32 R7, R4, R11, RZ ;  /* 0x0000000b04077227 */ /* 0x000fe200078e00ff */
[----:B------:R-:W-:-:S03]  /*2c30*/  LOP3.LUT R19, R3, 0xe4, RZ, 0xfc, !PT ;  /* 0x000000e403137812 */ /* 0x000fc600078efcff */
[----:B------:R-:W-:Y:S01]  /*2c40*/  @!P4 IMAD.MOV R56, RZ, RZ, -R56 ;  /* 0x000000ffff38c224 */ /* 0x000fe200078e0a38 */
[C---:B------:R-:W-:Y:S01]  /*2c50*/  ISETP.GT.U32.AND P4, PT, R2.reuse, R40, PT ;  /* 0x000000280200720c */ /* 0x040fe20003f84070 */
[----:B------:R-:W-:Y:S02]  /*2c60*/  IMAD R50, R2, R5, R9 ;  /* 0x0000000502327224 */ /* 0x000fe400078e0209 */
[----:B------:R-:W-:Y:S02]  /*2c70*/  IMAD.MOV R7, RZ, RZ, -R7 ;  /* 0x000000ffff077224 */ /* 0x000fe400078e0a07 */
[--C-:B------:R-:W-:Y:S01]  /*2c80*/  @!P5 IMAD.IADD R52, R52, 0x1, -R2.reuse ;  /* 0x000000013434d824 */ /* 0x100fe200078e0a02 */
[----:B------:R-:W-:Y:S01]  /*2c90*/  ISETP.GT.U32.AND P5, PT, R2, R50, PT ;  /* 0x000000320200720c */ /* 0x000fe20003fa4070 */
[----:B------:R-:W-:Y:S01]  /*2ca0*/  @!P0 IMAD.IADD R54, R54, 0x1, -R2 ;  /* 0x0000000136368824 */ /* 0x000fe200078e0a02 */
[----:B------:R-:W-:Y:S01]  /*2cb0*/  ISETP.GE.AND P0, PT, R17, RZ, PT ;  /* 0x000000ff1100720c */ /* 0x000fe20003f06270 */
[C---:B------:R-:W-:Y:S01]  /*2cc0*/  IMAD R48, R2.reuse, R7, R11 ;  /* 0x0000000702307224 */ /* 0x040fe200078e020b */
[C---:B------:R-:W-:Y:S01]  /*2cd0*/  LOP3.LUT R17, R3.reuse, 0xd8, RZ, 0xfc, !PT ;  /* 0x000000d803117812 */ /* 0x040fe200078efcff */
[----:B------:R-:W-:Y:S01]  /*2ce0*/  @!P6 IMAD.MOV R54, RZ, RZ, -R54 ;  /* 0x000000ffff36e224 */ /* 0x000fe200078e0a36 */
[----:B------:R-:W-:Y:S01]  /*2cf0*/  LOP3.LUT R7, R3, 0xd4, RZ, 0xfc, !PT ;  /* 0x000000d403077812 */ /* 0x000fe200078efcff */
[----:B------:R-:W-:Y:S01]  /*2d00*/  @!P2 IMAD.MOV R38, RZ, RZ, -R38 ;  /* 0x000000ffff26a224 */ /* 0x000fe200078e0a26 */
[----:B------:R-:W-:Y:S01]  /*2d10*/  ISETP.GT.U32.AND P6, PT, R2, R48, PT ;  /* 0x000000300200720c */ /* 0x000fe20003fc4070 */
[----:B------:R-:W-:Y:S01]  /*2d20*/  @!P4 IMAD.IADD R40, R40, 0x1, -R2 ;  /* 0x000000012828c824 */ /* 0x000fe200078e0a02 */
[----:B------:R-:W-:Y:S01]  /*2d30*/  ISETP.GE.AND P2, PT, R15, RZ, PT ;  /* 0x000000ff0f00720c */ /* 0x000fe20003f46270 */
[----:B------:R-:W-:Y:S01]  /*2d40*/  @!P1 IMAD.MOV R52, RZ, RZ, -R52 ;  /* 0x000000ffff349224 */ /* 0x000fe200078e0a34 */
[----:B------:R-:W-:Y:S01]  /*2d50*/  LOP3.LUT R15, R3, 0xd0, RZ, 0xfc, !PT ;  /* 0x000000d0030f7812 */ /* 0x000fe200078efcff */
[----:B------:R-:W-:Y:S01]  /*2d60*/  @!P5 IMAD.IADD R50, R50, 0x1, -R2 ;  /* 0x000000013232d824 */ /* 0x000fe200078e0a02 */
[----:B------:R-:W-:-:S02]  /*2d70*/  ISETP.GT.U32.AND P4, PT, R2, R40, PT ;  /* 0x000000280200720c */ /* 0x000fc40003f84070 */
[----:B------:R-:W-:Y:S02]  /*2d80*/  IABS R9, R15 ;  /* 0x0000000f00097213 */ /* 0x000fe40000000000 */
[----:B------:R-:W-:Y:S02]  /*2d90*/  ISETP.GT.U32.AND P5, PT, R2, R50, PT ;  /* 0x000000320200720c */ /* 0x000fe40003fa4070 */
[----:B------:R-:W-:Y:S01]  /*2da0*/  IABS R13, R17 ;  /* 0x00000011000d7213 */ /* 0x000fe20000000000 */
[----:B------:R-:W-:Y:S01]  /*2db0*/  IMAD.HI.U32 R5, R4, R9, RZ ;  /* 0x0000000904057227 */ /* 0x000fe200078e00ff */
[----:B------:R-:W-:Y:S02]  /*2dc0*/  IABS R11, R7 ;  /* 0x00000007000b7213 */ /* 0x000fe40000000000 */
[----:B------:R-:W-:Y:S01]  /*2dd0*/  ISETP.GE.AND P1, PT, R15, RZ, PT ;  /* 0x000000ff0f00720c */ /* 0x000fe20003f26270 */
[----:B------:R-:W-:Y:S01]  /*2de0*/  @!P6 IMAD.IADD R48, R48, 0x1, -R2 ;  /* 0x000000013030e824 */ /* 0x000fe200078e0a02 */
[----:B------:R-:W-:Y:S01]  /*2df0*/  IABS R15, R21 ;  /* 0x00000015000f7213 */ /* 0x000fe20000000000 */
[----:B------:R-:W-:-:S02]  /*2e00*/  IMAD.MOV R42, RZ, RZ, -R5 ;  /* 0x000000ffff2a7224 */ /* 0x000fc400078e0a05 */
[----:B------:R-:W-:Y:S01]  /*2e10*/  @!P4 IMAD.IADD R40, R40, 0x1, -R2 ;  /* 0x000000012828c824 */ /* 0x000fe200078e0a02 */
[C---:B------:R-:W-:Y:S01]  /*2e20*/  ISETP.GT.U32.AND P6, PT, R2.reuse, R48, PT ;  /* 0x000000300200720c */ /* 0x040fe20003fc4070 */
[----:B------:R-:W-:Y:S01]  /*2e30*/  IMAD R42, R2, R42, R9 ;  /* 0x0000002a022a7224 */ /* 0x000fe200078e0209 */
[----:B------:R-:W-:Y:S01]  /*2e40*/  ISETP.GE.AND P4, PT, R7, RZ, PT ;  /* 0x000000ff0700720c */ /* 0x000fe20003f86270 */
[----:B------:R-:W-:-:S04]  /*2e50*/  IMAD.HI.U32 R7, R4, R13, RZ ;  /* 0x0000000d04077227 */ /* 0x000fc800078e00ff */
[----:B------:R-:W-:Y:S01]  /*2e60*/  @!P5 IMAD.IADD R50, R50, 0x1, -R2 ;  /* 0x000000013232d824 */ /* 0x000fe200078e0a02 */
[----:B------:R-:W-:Y:S01]  /*2e70*/  ISETP.GT.U32.AND P5, PT, R2, R42, PT ;  /* 0x0000002a0200720c */ /* 0x000fe20003fa4070 */
[----:B------:R-:W-:Y:S02]  /*2e80*/  IMAD.MOV R7, RZ, RZ, -R7 ;  /* 0x000000ffff077224 */ /* 0x000fe400078e0a07 */
[----:B------:R-:W-:-:S04]  /*2e90*/  IMAD.HI.U32 R5, R4, R11, RZ ;  /* 0x0000000b04057227 */ /* 0x000fc800078e00ff */
[----:B------:R-:W-:Y:S01]  /*2ea0*/  IMAD R44, R2, R7, R13 ;  /* 0x00000007022c7224 */ /* 0x000fe200078e020d */
[----:B------:R-:W-:Y:S01]  /*2eb0*/  IABS R13, R19 ;  /* 0x00000013000d7213 */ /* 0x000fe20000000000 */
[----:B------:R-:W-:Y:S02]  /*2ec0*/  @!P6 IMAD.IADD R48, R48, 0x1, -R2 ;  /* 0x000000013030e824 */ /* 0x000fe400078e0a02 */
[----:B------:R-:W-:Y:S01]  /*2ed0*/  @!P3 IMAD.MOV R40, RZ, RZ, -R40 ;  /* 0x000000ffff28b224 */ /* 0x000fe200078e0a28 */
[----:B------:R-:W-:Y:S01]  /*2ee0*/  ISETP.GE.AND P3, PT, R17, RZ, PT ;  /* 0x000000ff1100720c */ /* 0x000fe20003f66270 */
[----:B------:R-:W-:Y:S01]  /*2ef0*/  @!P0 IMAD.MOV R48, RZ, RZ, -R48 ;  /* 0x000000ffff308224 */ /* 0x000fe200078e0a30 */
[----:B------:R-:W-:Y:S01]  /*2f00*/  ISETP.GT.U32.AND P0, PT, R2, R44, PT ;  /* 0x0000002c0200720c */ /* 0x000fe20003f04070 */
[----:B------:R-:W-:Y:S01]  /*2f10*/  IMAD.MOV R5, RZ, RZ, -R5 ;  /* 0x000000ffff057224 */ /* 0x000fe200078e0a05 */
[----:B------:R-:W-:Y:S01]  /*2f20*/  LOP3.LUT R17, R3, 0xe0, RZ, 0xfc, !PT ;  /* 0x000000e003117812 */ /* 0x000fe200078efcff */
[----:B------:R-:W-:-:S02]  /*2f30*/  @!P5 IMAD.IADD R42, R42, 0x1, -R2 ;  /* 0x000000012a2ad824 */ /* 0x000fc400078e0a02 */
[C---:B------:R-:W-:Y:S01]  /*2f40*/  IMAD R46, R2.reuse, R5, R11 ;  /* 0x00000005022e7224 */ /* 0x040fe200078e020b */
[----:B------:R-:W-:Y:S01]  /*2f50*/  IABS R11, R17 ;  /* 0x00000011000b7213 */ /* 0x000fe20000000000 */
[----:B------:R-:W-:Y:S01]  /*2f60*/  @!P2 IMAD.MOV R50, RZ, RZ, -R50 ;  /* 0x000000ffff32a224 */ /* 0x000fe200078e0a32 */
[C---:B------:R-:W-:Y:S02]  /*2f70*/  ISETP.GT.U32.AND P5, PT, R2.reuse, R42, PT ;  /* 0x0000002a0200720c */ /* 0x040fe40003fa4070 */
[----:B------:R-:W-:Y:S01]  /*2f80*/  ISETP.GT.U32.AND P2, PT, R2, R46, PT ;  /* 0x0000002e0200720c */ /* 0x000fe20003f44070 */
[----:B------:R-:W-:Y:S01]  /*2f90*/  IMAD.HI.U32 R7, R4, R11, RZ ;  /* 0x0000000b04077227 */ /* 0x000fe200078e00ff */
[----:B------:R-:W-:-:S03]  /*2fa0*/  LOP3.LUT R5, R3, 0xdc, RZ, 0xfc, !PT ;  /* 0x000000dc03057812 */ /* 0x000fc600078efcff */
[--C-:B------:R-:W-:Y:S01]  /*2fb0*/  @!P0 IMAD.IADD R44, R44, 0x1, -R2.reuse ;  /* 0x000000012c2c8824 */ /* 0x100fe200078e0a02 */
[----:B------:R-:W-:Y:S01]  /*2fc0*/  IABS R9, R5 ;  /* 0x0000000500097213 */ /* 0x000fe20000000000 */
[----:B------:R-:W-:Y:S01]  /*2fd0*/  IMAD.MOV R7, RZ, RZ, -R7 ;  /* 0x000000ffff077224 */ /* 0x000fe200078e0a07 */
[----:B------:R-:W-:Y:S02]  /*2fe0*/  ISETP.GE.AND P6, PT, R5, RZ, PT ;  /* 0x000000ff0500720c */ /* 0x000fe40003fc6270 */
[----:B------:R-:W-:Y:S01]  /*2ff0*/  ISETP.GT.U32.AND P0, PT, R2, R44, PT ;  /* 0x0000002c0200720c */ /* 0x000fe20003f04070 */
[----:B------:R-:W-:Y:S01]  /*3000*/  @!P5 IMAD.IADD R42, R42, 0x1, -R2 ;  /* 0x000000012a2ad824 */ /* 0x000fe200078e0a02 */
[----:B------:R-:W-:Y:S01]  /*3010*/  ISETP.GE.AND P5, PT, R17, RZ, PT ;  /* 0x000000ff1100720c */ /* 0x000fe20003fa6270 */
[----:B------:R-:W-:Y:S01]  /*3020*/  IMAD R146, R2, R7, R11 ;  /* 0x0000000702927224 */ /* 0x000fe200078e020b */
[----:B------:R-:W-:Y:S01]  /*3030*/  LOP3.LUT R17, R3, 0xf4, RZ, 0xfc, !PT ;  /* 0x000000f403117812 */ /* 0x000fe200078efcff */
[----:B------:R-:W-:-:S03]  /*3040*/  IMAD.HI.U32 R5, R4, R9, RZ ;  /* 0x0000000904057227 */ /* 0x000fc600078e00ff */
[----:B------:R-:W-:Y:S01]  /*3050*/  IABS R11, R17 ;  /* 0x00000011000b7213 */ /* 0x000fe20000000000 */
[----:B------:R-:W-:-:S04]  /*3060*/  IMAD.HI.U32 R7, R4, R15, RZ ;  /* 0x0000000f04077227 */ /* 0x000fc800078e00ff */
[----:B------:R-:W-:Y:S02]  /*3070*/  @!P2 IMAD.IADD R46, R46, 0x1, -R2 ;  /* 0x000000012e2ea824 */ /* 0x000fe400078e0a02 */
[----:B------:R-:W-:Y:S01]  /*3080*/  @!P1 IMAD.MOV R42, RZ, RZ, -R42 ;  /* 0x000000ffff2a9224 */ /* 0x000fe200078e0a2a */
[C---:B------:R-:W-:Y:S01]  /*3090*/  ISETP.GT.U32.AND P1, PT, R2.reuse, R146, PT ;  /* 0x000000920200720c */ /* 0x040fe20003f24070 */
[----:B------:R-:W-:Y:S01]  /*30a0*/  IMAD.MOV R144, RZ, RZ, -R5 ;  /* 0x000000ffff907224 */ /* 0x000fe200078e0a05 */
[----:B------:R-:W-:Y:S01]  /*30b0*/  ISETP.GT.U32.AND P2, PT, R2, R46, PT ;  /* 0x0000002e0200720c */ /* 0x000fe20003f44070 */
[----:B------:R-:W-:-:S04]  /*30c0*/  IMAD.HI.U32 R5, R4, R13, RZ ;  /* 0x0000000d04057227 */ /* 0x000fc800078e00ff */
[----:B------:R-:W-:Y:S02]  /*30d0*/  IMAD.MOV R7, RZ, RZ, -R7 ;  /* 0x000000ffff077224 */ /* 0x000fe400078e0a07 */
[----:B------:R-:W-:Y:S02]  /*30e0*/  IMAD.MOV R5, RZ, RZ, -R5 ;  /* 0x000000ffff057224 */ /* 0x000fe400078e0a05 */
[----:B------:R-:W-:Y:S01]  /*30f0*/  IMAD R150, R2, R7, R15 ;  /* 0x0000000702967224 */ /* 0x000fe200078e020f */
[C---:B------:R-:W-:Y:S01]  /*3100*/  LOP3.LUT R15, R3.reuse, 0xf0, RZ, 0xfc, !PT ;  /* 0x000000f0030f7812 */ /* 0x040fe200078efcff */
[----:B------:R-:W-:Y:S02]  /*3110*/  @!P0 IMAD.IADD R44, R44, 0x1, -R2 ;  /* 0x000000012c2c8824 */ /* 0x000fe400078e0a02 */
[C---:B------:R-:W-:Y:S01]  /*3120*/  IMAD R148, R2.reuse, R5, R13 ;  /* 0x0000000502947224 */ /* 0x040fe200078e020d */
[----:B------:R-:W-:Y:S01]  /*3130*/  LOP3.LUT R13, R3, 0xec, RZ, 0xfc, !PT ;  /* 0x000000ec030d7812 */ /* 0x000fe200078efcff */
[----:B------:R-:W-:Y:S01]  /*3140*/  @!P3 IMAD.MOV R44, RZ, RZ, -R44 ;  /* 0x000000ffff2cb224 */ /* 0x000fe200078e0a2c */
[C---:B------:R-:W-:Y:S01]  /*3150*/  ISETP.GT.U32.AND P3, PT, R2.reuse, R150, PT ;  /* 0x000000960200720c */ /* 0x040fe20003f64070 */
[----:B------:R-:W-:Y:S01]  /*3160*/  IMAD R144, R2, R144, R9 ;  /* 0x0000009002907224 */ /* 0x000fe200078e0209 */
[----:B------:R-:W-:Y:S01]  /*3170*/  IABS R7, R13 ;  /* 0x0000000d00077213 */ /* 0x000fe20000000000 */
[--C-:B------:R-:W-:Y:S01]  /*3180*/  @!P1 IMAD.IADD R146, R146, 0x1, -R2.reuse ;  /* 0x0000000192929824 */ /* 0x100fe200078e0a02 */
[----:B------:R-:W-:Y:S01]  /*3190*/  ISETP.GT.U32.AND P0, PT, R2, R148, PT ;  /* 0x000000940200720c */ /* 0x000fe20003f04070 */
[----:B------:R-:W-:Y:S01]  /*31a0*/  @!P2 IMAD.IADD R46, R46, 0x1, -R2 ;  /* 0x000000012e2ea824 */ /* 0x000fe200078e0a02 */
[----:B------:R-:W-:Y:S01]  /*31b0*/  ISETP.GT.U32.AND P2, PT, R2, R144, PT ;  /* 0x000000900200720c */ /* 0x000fe20003f44070 */
[----:B------:R-:W-:Y:S01]  /*31c0*/  IMAD.HI.U32 R5, R4, R7, RZ ;  /* 0x0000000704057227 */ /* 0x000fe200078e00ff */
[----:B------:R-:W-:-:S02]  /*31d0*/  ISETP.GT.U32.AND P1, PT, R2, R146, PT ;  /* 0x000000920200720c */ /* 0x000fc40003f24070 */
[----:B------:R-:W-:Y:S01]  /*31e0*/  IABS R9, R15 ;  /* 0x0000000f00097213 */ /* 0x000fe20000000000 */
[----:B------:R-:W-:Y:S02]  /*31f0*/  IMAD.MOV R5, RZ, RZ, -R5 ;  /* 0x000000ffff057224 */ /* 0x000fe400078e0a05 */
[----:B------:R-:W-:Y:S02]  /*3200*/  @!P3 IMAD.IADD R150, R150, 0x1, -R2 ;  /* 0x000000019696b824 */ /* 0x000fe400078e0a02 */
[----:B------:R-:W-:Y:S02]  /*3210*/  IMAD R152, R2, R5, R7 ;  /* 0x0000000502987224 */ /* 0x000fe400078e0207 */
[----:B------:R-:W-:Y:S01]  /*3220*/  IMAD.HI.U32 R5, R4, R9, RZ ;  /* 0x0000000904057227 */ /* 0x000fe200078e00ff */
[----:B------:R-:W-:-:S03]  /*3230*/  ISETP.GT.U32.AND P3, PT, R2, R150, PT ;  /* 0x000000960200720c */ /* 0x000fc60003f64070 */
[--C-:B------:R-:W-:Y:S02]  /*3240*/  @!P2 IMAD.IADD R144, R144, 0x1, -R2.reuse ;  /* 0x000000019090a824 */ /* 0x100fe400078e0a02 */
[--C-:B------:R-:W-:Y:S01]  /*3250*/  @!P1 IMAD.IADD R146, R146, 0x1, -R2.reuse ;  /* 0x0000000192929824 */ /* 0x100fe200078e0a02 */
[C---:B------:R-:W-:Y:S01]  /*3260*/  ISETP.GT.U32.AND P1, PT, R2.reuse, R152, PT ;  /* 0x000000980200720c */ /* 0x040fe20003f24070 */
[----:B------:R-:W-:Y:S01]  /*3270*/  IMAD.MOV R5, RZ, RZ, -R5 ;  /* 0x000000ffff057224 */ /* 0x000fe200078e0a05 */
[----:B------:R-:W-:Y:S01]  /*3280*/  ISETP.GT.U32.AND P2, PT, R2, R144, PT ;  /* 0x000000900200720c */ /* 0x000fe20003f44070 */
[--C-:B------:R-:W-:Y:S02]  /*3290*/  @!P0 IMAD.IADD R148, R148, 0x1, -R2.reuse ;  /* 0x0000000194948824 */ /* 0x100fe400078e0a02 */
[----:B------:R-:W-:Y:S01]  /*32a0*/  IMAD R154, R2, R5, R9 ;  /* 0x00000005029a7224 */ /* 0x000fe200078e0209 */
[----:B------:R-:W-:Y:S01]  /*32b0*/  LOP3.LUT R5, R3, 0xf8, RZ, 0xfc, !PT ;  /* 0x000000f803057812 */ /* 0x000fe200078efcff */
[----:B------:R-:W-:Y:S01]  /*32c0*/  @!P3 IMAD.IADD R150, R150, 0x1, -R2 ;  /* 0x000000019696b824 */ /* 0x000fe200078e0a02 */
[C---:B------:R-:W-:Y:S01]  /*32d0*/  ISETP.GT.U32.AND P0, PT, R2.reuse, R148, PT ;  /* 0x000000940200720c */ /* 0x040fe20003f04070 */
[----:B------:R-:W-:Y:S01]  /*32e0*/  @!P4 IMAD.MOV R46, RZ, RZ, -R46 ;  /* 0x000000ffff2ec224 */ /* 0x000fe200078e0a2e */
[----:B------:R-:W-:Y:S01]  /*32f0*/  ISETP.GT.U32.AND P3, PT, R2, R154, PT ;  /* 0x0000009a0200720c */ /* 0x000fe20003f64070 */
[----:B------:R-:W-:Y:S01]  /*3300*/  IMAD.HI.U32 R7, R4, R11, RZ ;  /* 0x0000000b04077227 */ /* 0x000fe200078e00ff */
[----:B------:R-:W-:-:S02]  /*3310*/  ISETP.GE.AND P4, PT, R19, RZ, PT ;  /* 0x000000ff1300720c */ /* 0x000fc40003f86270 */
[----:B------:R-:W-:Y:S01]  /*3320*/  IABS R9, R5 ;  /* 0x0000000500097213 */ /* 0x000fe20000000000 */
[--C-:B------:R-:W-:Y:S01]  /*3330*/  @!P1 IMAD.IADD R152, R152, 0x1, -R2.reuse ;  /* 0x0000000198989824 */ /* 0x100fe200078e0a02 */
[----:B------:R-:W-:Y:S01]  /*3340*/  LOP3.LUT R19, R3, 0x104, RZ, 0xfc, !PT ;  /* 0x0000010403137812 */ /* 0x000fe200078efcff */
[--C-:B------:R-:W-:Y:S01]  /*3350*/  @!P2 IMAD.IADD R144, R144, 0x1, -R2.reuse ;  /* 0x000000019090a824 */ /* 0x100fe200078e0a02 */
[----:B------:R-:W-:Y:S01]  /*3360*/  ISETP.GE.AND P2, PT, R21, RZ, PT ;  /* 0x000000ff1500720c */ /* 0x000fe20003f46270 */
[----:B------:R-:W-:Y:S01]  /*3370*/  IMAD.MOV R7, RZ, RZ, -R7 ;  /* 0x000000ffff077224 */ /* 0x000fe200078e0a07 */
[----:B------:R-:W-:Y:S01]  /*3380*/  ISETP.GT.U32.AND P1, PT, R2, R152, PT ;  /* 0x000000980200720c */ /* 0x000fe20003f24070 */
[--C-:B------:R-:W-:Y:S01]  /*3390*/  @!P0 IMAD.IADD R148, R148, 0x1, -R2.reuse ;  /* 0x0000000194948824 */ /* 0x100fe200078e0a02 */
[----:B------:R-:W-:Y:S01]  /*33a0*/  ISETP.GE.AND P0, PT, R17, RZ, PT ;  /* 0x000000ff1100720c */ /* 0x000fe20003f06270 */
[----:B------:R-:W-:Y:S01]  /*33b0*/  IMAD R160, R2, R7, R11 ;  /* 0x0000000702a07224 */ /* 0x000fe200078e020b */
[C---:B------:R-:W-:Y:S01]  /*33c0*/  LOP3.LUT R7, R3.reuse, 0xfc, RZ, 0xfc, !PT ;  /* 0x000000fc03077812 */ /* 0x040fe200078efcff */
[----:B------:R-:W-:Y:S01]  /*33d0*/  @!P3 IMAD.IADD R154, R154, 0x1, -R2 ;  /* 0x000000019a9ab824 */ /* 0x000fe200078e0a02 */
[----:B------:R-:W-:Y:S01]  /*33e0*/  LOP3.LUT R17, R3, 0x100, RZ, 0xfc, !PT ;  /* 0x0000010003117812 */ /* 0x000fe200078efcff */
[----:B------:R-:W-:Y:S01]  /*33f0*/  @!P4 IMAD.MOV R148, RZ, RZ, -R148 ;  /* 0x000000ffff94c224 */ /* 0x000fe200078e0a94 */
[----:B------:R-:W-:Y:S01]  /*3400*/  ISETP.GE.AND P4, PT, R5, RZ, PT ;  /* 0x000000ff0500720c */ /* 0x000fe20003f86270 */
[----:B------:R-:W-:Y:S01]  /*3410*/  IMAD.HI.U32 R5, R4, R9, RZ ;  /* 0x0000000904057227 */ /* 0x000fe200078e00ff */
[----:B------:R-:W-:-:S02]  /*3420*/  IABS R11, R7 ;  /* 0x00000007000b7213 */ /* 0x000fc40000000000 */
[----:B------:R-:W-:Y:S01]  /*3430*/  ISETP.GT.U32.AND P3, PT, R2, R154, PT ;  /* 0x0000009a0200720c */ /* 0x000fe20003f64070 */
[----:B------:R-:W-:Y:S01]  /*3440*/  @!P6 IMAD.MOV R144, RZ, RZ, -R144 ;  /* 0x000000ffff90e224 */ /* 0x000fe200078e0a90 */
[----:B------:R-:W-:Y:S01]  /*3450*/  ISETP.GE.AND P6, PT, R13, RZ, PT ;  /* 0x000000ff0d00720c */ /* 0x000fe20003fc6270 */
[----:B------:R-:W-:Y:S01]  /*3460*/  @!P2 IMAD.MOV R150, RZ, RZ, -R150 ;  /* 0x000000ffff96a224 */ /* 0x000fe200078e0a96 */
[----:B------:R-:W-:Y:S01]  /*3470*/  ISETP.GE.AND P2, PT, R7, RZ, PT ;  /* 0x000000ff0700720c */ /* 0x000fe20003f46270 */
[----:B------:R-:W-:Y:S01]  /*3480*/  @!P1 IMAD.IADD R152, R152, 0x1, -R2 ;  /* 0x0000000198989824 */ /* 0x000fe200078e0a02 */
[----:B------:R-:W-:Y:S01]  /*3490*/  ISETP.GT.U32.AND P1, PT, R2, R160, PT ;  /* 0x000000a00200720c */ /* 0x000fe20003f24070 */
[----:B------:R-:W-:Y:S01]  /*34a0*/  IMAD.HI.U32 R7, R4, R11, RZ ;  /* 0x0000000b04077227 */ /* 0x000fe200078e00ff */
[----:B------:R-:W-:Y:S02]  /*34b0*/  IABS R13, R17 ;  /* 0x00000011000d7213 */ /* 0x000fe40000000000 */
[----:B------:R-:W-:Y:S01]  /*34c0*/  LOP3.LUT R21, R3, 0x10c, RZ, 0xfc, !PT ;  /* 0x0000010c03157812 */ /* 0x000fe200078efcff */
[----:B------:R-:W-:-:S02]  /*34d0*/  IMAD.MOV R5, RZ, RZ, -R5 ;  /* 0x000000ffff057224 */ /* 0x000fc400078e0a05 */
[----:B------:R-:W-:Y:S02]  /*34e0*/  IMAD.MOV R7, RZ, RZ, -R7 ;  /* 0x000000ffff077224 */ /* 0x000fe400078e0a07 */
[C---:B------:R-:W-:Y:S02]  /*34f0*/  IMAD R156, R2.reuse, R5, R9 ;  /* 0x00000005029c7224 */ /* 0x040fe400078e0209 */
[----:B------:R-:W-:Y:S01]  /*3500*/  IMAD R158, R2, R7, R11 ;  /* 0x00000007029e7224 */ /* 0x000fe200078e020b */
[----:B------:R-:W-:Y:S01]  /*3510*/  IABS R11, R21 ;  /* 0x00000015000b7213 */ /* 0x000fe20000000000 */
[--C-:B------:R-:W-:Y:S01]  /*3520*/  @!P3 IMAD.IADD R154, R154, 0x1, -R2.reuse ;  /* 0x000000019a9ab824 */ /* 0x100fe200078e0a02 */
[----:B------:R-:W-:Y:S01]  /*3530*/  ISETP.GT.U32.AND P3, PT, R2, R156, PT ;  /* 0x0000009c0200720c */ /* 0x000fe20003f64070 */
[----:B------:R-:W-:Y:S02]  /*3540*/  @!P1 IMAD.IADD R160, R160, 0x1, -R2 ;  /* 0x00000001a0a09824 */ /* 0x000fe400078e0a02 */
[----:B------:R-:W-:Y:S01]  /*3550*/  @!P6 IMAD.MOV R152, RZ, RZ, -R152 ;  /* 0x000000ffff98e224 */ /* 0x000fe200078e0a98 */
[C---:B------:R-:W-:Y:S01]  /*3560*/  ISETP.GT.U32.AND P6, PT, R2.reuse, R158, PT ;  /* 0x0000009e0200720c */ /* 0x040fe20003fc4070 */
[----:B------:R-:W-:Y:S01]  /*3570*/  @!P5 IMAD.MOV R146, RZ, RZ, -R146 ;  /* 0x000000ffff92d224 */ /* 0x000fe200078e0a92 */
[----:B------:R-:W-:Y:S01]  /*3580*/  ISETP.GT.U32.AND P1, PT, R2, R160, PT ;  /* 0x000000a00200720c */ /* 0x000fe20003f24070 */
[----:B------:R-:W-:Y:S01]  /*3590*/  IMAD.HI.U32 R5, R4, R13, RZ ;  /* 0x0000000d04057227 */ /* 0x000fe200078e00ff */
[----:B------:R-:W-:-:S02]  /*35a0*/  ISETP.GE.AND P5, PT, R15, RZ, PT ;  /* 0x000000ff0f00720c */ /* 0x000fc40003fa6270 */
[----:B------:R-:W-:Y:S01]  /*35b0*/  IABS R15, R19 ;  /* 0x00000013000f7213 */ /* 0x000fe20000000000 */
[----:B------:R-:W-:Y:S02]  /*35c0*/  IMAD.MOV R5, RZ, RZ, -R5 ;  /* 0x000000ffff057224 */ /* 0x000fe400078e0a05 */
[----:B------:R-:W-:Y:S02]  /*35d0*/  @!P3 IMAD.IADD R156, R156, 0x1, -R2 ;  /* 0x000000019c9cb824 */ /* 0x000fe400078e0a02 */
[----:B------:R-:W-:-:S03]  /*35e0*/  IMAD.HI.U32 R7, R4, R15, RZ ;  /* 0x0000000f04077227 */ /* 0x000fc600078e00ff */
[----:B------:R-:W-:Y:S01]  /*35f0*/  ISETP.GT.U32.AND P3, PT, R2, R156, PT ;  /* 0x0000009c0200720c */ /* 0x000fe20003f64070 */
[--C-:B------:R-:W-:Y:S02]  /*3600*/  @!P6 IMAD.IADD R158, R158, 0x1, -R2.reuse ;  /* 0x000000019e9ee824 */ /* 0x100fe400078e0a02 */
[----:B------:R-:W-:Y:S01]  /*3610*/  @!P1 IMAD.IADD R160, R160, 0x1, -R2 ;  /* 0x00000001a0a09824 */ /* 0x000fe200078e0a02 */
[----:B------:R-:W-:Y:S01]  /*3620*/  ISETP.GE.AND P1, PT, R19, RZ, PT ;  /* 0x000000ff1300720c */ /* 0x000fe20003f26270 */
[----:B------:R-:W-:Y:S01]  /*3630*/  IMAD.MOV R7, RZ, RZ, -R7 ;  /* 0x000000ffff077224 */ /* 0x000fe200078e0a07 */
[C---:B------:R-:W-:Y:S01]  /*3640*/  ISETP.GT.U32.AND P6, PT, R2.reuse, R158, PT ;  /* 0x0000009e0200720c */ /* 0x040fe20003fc4070 */
[C---:B------:R-:W-:Y:S01]  /*3650*/  IMAD R166, R2.reuse, R5, R13 ;  /* 0x0000000502a67224 */ /* 0x040fe200078e020d */
[----:B------:R-:W-:Y:S01]  /*3660*/  LOP3.LUT R19, R3, 0x108, RZ, 0xfc, !PT ;  /* 0x0000010803137812 */ /* 0x000fe200078efcff */
[----:B------:R-:W-:Y:S01]  /*3670*/  IMAD R164, R2, R7, R15 ;  /* 0x0000000702a47224 */ /* 0x000fe200078e020f */
[----:B------:R-:W-:Y:S01]  /*3680*/  IABS R15, R25 ;  /* 0x00000019000f7213 */ /* 0x000fe20000000000 */
[----:B------:R-:W-:Y:S01]  /*3690*/  @!P5 IMAD.MOV R154, RZ, RZ, -R154 ;  /* 0x000000ffff9ad224 */ /* 0x000fe200078e0a9a */
[----:B------:R-:W-:Y:S01]  /*36a0*/  IABS R9, R19 ;  /* 0x0000001300097213 */ /* 0x000fe20000000000 */
[----:B------:R-:W-:Y:S01]  /*36b0*/  @!P3 IMAD.IADD R156, R156, 0x1, -R2 ;  /* 0x000000019c9cb824 */ /* 0x000fe200078e0a02 */
[----:B------:R-:W-:Y:S01]  /*36c0*/  ISETP.GT.U32.AND P3, PT, R2, R166, PT ;  /* 0x000000a60200720c */ /* 0x000fe20003f64070 */
[----:B------:R-:W-:Y:S01]  /*36d0*/  @!P0 IMAD.MOV R160, RZ, RZ, -R160 ;  /* 0x000000ffffa08224 */ /* 0x000fe200078e0aa0 */
[----:B------:R-:W-:Y:S01]  /*36e0*/  ISETP.GE.AND P5, PT, R17, RZ, PT ;  /* 0x000000ff1100720c */ /* 0x000fe20003fa6270 */
[----:B------:R-:W-:Y:S01]  /*36f0*/  IMAD.HI.U32 R5, R4, R9, RZ ;  /* 0x0000000904057227 */ /* 0x000fe200078e00ff */
[----:B------:R-:W-:-:S02]  /*3700*/  IABS R17, R27 ;  /* 0x0000001b00117213 */ /* 0x000fc40000000000 */
[----:B------:R-:W-:Y:S01]  /*3710*/  IABS R13, R23 ;  /* 0x00000017000d7213 */ /* 0x000fe20000000000 */
[----:B------:R-:W-:Y:S01]  /*3720*/  @!P6 IMAD.IADD R158, R158, 0x1, -R2 ;  /* 0x000000019e9ee824 */ /* 0x000fe200078e0a02 */
[----:B------:R-:W-:Y:S01]  /*3730*/  ISETP.GT.U32.AND P6, PT, R2, R164, PT ;  /* 0x000000a40200720c */ /* 0x000fe20003fc4070 */
[----:B------:R-:W-:Y:S02]  /*3740*/  IMAD.MOV R162, RZ, RZ, -R5 ;  /* 0x000000ffffa27224 */ /* 0x000fe400078e0a05 */
[----:B------:R-:W-:-:S04]  /*3750*/  IMAD.HI.U32 R5, R4, R11, RZ ;  /* 0x0000000b04057227 */ /* 0x000fc800078e00ff */
[----:B------:R-:W-:Y:S02]  /*3760*/  IMAD R162, R2, R162, R9 ;  /* 0x000000a202a27224 */ /* 0x000fe400078e0209 */
[----:B------:R-:W-:Y:S02]  /*3770*/  IMAD.MOV R168, RZ, RZ, -R5 ;  /* 0x000000ffffa87224 */ /* 0x000fe400078e0a05 */
[--C-:B------:R-:W-:Y:S01]  /*3780*/  @!P3 IMAD.IADD R166, R166, 0x1, -R2.reuse ;  /* 0x00000001a6a6b824 */ /* 0x100fe200078e0a02 */
[C---:B------:R-:W-:Y:S01]  /*3790*/  ISETP.GT.U32.AND P3, PT, R2.reuse, R162, PT ;  /* 0x000000a20200720c */ /* 0x040fe20003f64070 */
[----:B------:R-:W-:Y:S02]  /*37a0*/  IMAD R168, R2, R168, R11 ;  /* 0x000000a802a87224 */ /* 0x000fe400078e020b */
[----:B------:R-:W-:Y:S01]  /*37b0*/  @!P6 IMAD.IADD R164, R164, 0x1, -R2 ;  /* 0x00000001a4a4e824 */ /* 0x000fe200078e0a02 */
[----:B------:R-:W-:Y:S01]  /*37c0*/  ISETP.GT.U32.AND P0, PT, R2, R166, PT ;  /* 0x000000a60200720c */ /* 0x000fe20003f04070 */
[----:B------:R-:W-:Y:S01]  /*37d0*/  IMAD.HI.U32 R9, R4, R15, RZ ;  /* 0x0000000f04097227 */ /* 0x000fe200078e00ff */
[----:B------:R-:W-:-:S03]  /*37e0*/  ISETP.GT.U32.AND P6, PT, R2, R168, PT ;  /* 0x000000a80200720c */ /* 0x000fc60003fc4070 */
[----:B------:R-:W-:-:S04]  /*37f0*/  IMAD.HI.U32 R5, R4, R17, RZ ;  /* 0x0000001104057227 */ /* 0x000fc800078e00ff */
[----:B------:R-:W-:Y:S01]  /*3800*/  @!P3 IMAD.IADD R162, R162, 0x1, -R2 ;  /* 0x00000001a2a2b824 */ /* 0x000fe200078e0a02 */
[----:B------:R-:W-:Y:S01]  /*3810*/  ISETP.GT.U32.AND P3, PT, R2, R164, PT ;  /* 0x000000a40200720c */ /* 0x000fe20003f64070 */
[----:B------:R-:W-:-:S04]  /*3820*/  IMAD.HI.U32 R7, R4, R13, RZ ;  /* 0x0000000d04077227 */ /* 0x000fc800078e00ff */
[----:B------:R-:W-:Y:S01]  /*3830*/  @!P6 IMAD.IADD R168, R168, 0x1, -R2 ;  /* 0x00000001a8a8e824 */ /* 0x000fe200078e0a02 */
[C---:B------:R-:W-:Y:S01]  /*3840*/  ISETP.GT.U32.AND P6, PT, R2.reuse, R162, PT ;  /* 0x000000a20200720c */ /* 0x040fe20003fc4070 */
[----:B------:R-:W-:Y:S02]  /*3850*/  IMAD.MOV R9, RZ, RZ, -R9 ;  /* 0x000000ffff097224 */ /* 0x000fe400078e0a09 */
[----:B------:R-:W-:Y:S02]  /*3860*/  IMAD.MOV R5, RZ, RZ, -R5 ;  /* 0x000000ffff057224 */ /* 0x000fe400078e0a05 */
[----:B------:R-:W-:Y:S01]  /*3870*/  @!P4 IMAD.MOV R156, RZ, RZ, -R156 ;  /* 0x000000ffff9cc224 */ /* 0x000fe200078e0a9c */
[C---:B------:R-:W-:Y:S01]  /*3880*/  ISETP.GT.U32.AND P4, PT, R2.reuse, R168, PT ;  /* 0x000000a80200720c */ /* 0x040fe20003f84070 */
[----:B------:R-:W-:Y:S02]  /*3890*/  IMAD.MOV R7, RZ, RZ, -R7 ;  /* 0x000000ffff077224 */ /* 0x000fe400078e0a07 */
[C---:B------:R-:W-:Y:S01]  /*38a0*/  IMAD R172, R2.reuse, R9, R15 ;  /* 0x0000000902ac7224 */ /* 0x040fe200078e020f */
[C---:B------:R-:W-:Y:S01]  /*38b0*/  LOP3.LUT R15, R3.reuse, 0x120, RZ, 0xfc, !PT ;  /* 0x00000120030f7812 */ /* 0x040fe200078efcff */
[C---:B------:R-:W-:Y:S01]  /*38c0*/  IMAD R174, R2.reuse, R5, R17 ;  /* 0x0000000502ae7224 */ /* 0x040fe200078e0211 */
[C---:B------:R-:W-:Y:S01]  /*38d0*/  LOP3.LUT R17, R3.reuse, 0x128, RZ, 0xfc, !PT ;  /* 0x0000012803117812 */ /* 0x040fe200078efcff */
[----:B------:R-:W-:Y:S01]  /*38e0*/  IMAD R170, R2, R7, R13 ;  /* 0x0000000702aa7224 */ /* 0x000fe200078e020d */
[----:B------:R-:W-:Y:S01]  /*38f0*/  LOP3.LUT R13, R3, 0x11c, RZ, 0xfc, !PT ;  /* 0x0000011c030d7812 */ /* 0x000fe200078efcff */
[----:B------:R-:W-:Y:S01]  /*3900*/  @!P6 IMAD.IADD R162, R162, 0x1, -R2 ;  /* 0x00000001a2a2e824 */ /* 0x000fe200078e0a02 */
[----:B------:R-:W-:Y:S01]  /*3910*/  IABS R11, R15 ;  /* 0x0000000f000b7213 */ /* 0x000fe20000000000 */
[----:B------:R-:W-:Y:S01]  /*3920*/  @!P2 IMAD.MOV R158, RZ, RZ, -R158 ;  /* 0x000000ffff9ea224 */ /* 0x000fe200078e0a9e */
[----:B------:R-:W-:Y:S01]  /*3930*/  ISETP.GT.U32.AND P6, PT, R2, R174, PT ;  /* 0x000000ae0200720c */ /* 0x000fe20003fc4070 */
[----:B------:R-:W-:Y:S01]  /*3940*/  @!P4 IMAD.IADD R168, R168, 0x1, -R2 ;  /* 0x00000001a8a8c824 */ /* 0x000fe200078e0a02 */
[----:B------:R-:W-:Y:S01]  /*3950*/  IABS R9, R13 ;  /* 0x0000000d00097213 */ /* 0x000fe20000000000 */
[----:B------:R-:W-:Y:S01]  /*3960*/  IMAD.HI.U32 R7, R4, R11, RZ ;  /* 0x0000000b04077227 */ /* 0x000fe200078e00ff */
[----:B------:R-:W-:-:S02]  /*3970*/  ISETP.GT.U32.AND P2, PT, R2, R170, PT ;  /* 0x000000aa0200720c */ /* 0x000fc40003f44070 */
[----:B------:R-:W-:Y:S01]  /*3980*/  ISETP.GE.AND P4, PT, R21, RZ, PT ;  /* 0x000000ff1500720c */ /* 0x000fe20003f86270 */
[----:B------:R-:W-:Y:S01]  /*3990*/  IMAD.HI.U32 R5, R4, R9, RZ ;  /* 0x0000000904057227 */ /* 0x000fe200078e00ff */
[----:B------:R-:W-:-:S03]  /*39a0*/  LOP3.LUT R21, R3, 0x140, RZ, 0xfc, !PT ;  /* 0x0000014003157812 */ /* 0x000fc600078efcff */
[----:B------:R-:W-:Y:S02]  /*39b0*/  IMAD.MOV R7, RZ, RZ, -R7 ;  /* 0x000000ffff077224 */ /* 0x000fe400078e0a07 */
[--C-:B------:R-:W-:Y:S01]  /*39c0*/  @!P3 IMAD.IADD R164, R164, 0x1, -R2.reuse ;  /* 0x00000001a4a4b824 */ /* 0x100fe200078e0a02 */
[----:B------:R-:W-:Y:S01]  /*39d0*/  ISETP.GE.AND P3, PT, R19, RZ, PT ;  /* 0x000000ff1300720c */ /* 0x000fe20003f66270 */
[--C-:B------:R-:W-:Y:S01]  /*39e0*/  @!P0 IMAD.IADD R166, R166, 0x1, -R2.reuse ;  /* 0x00000001a6a68824 */ /* 0x100fe200078e0a02 */
[C---:B------:R-:W-:Y:S01]  /*39f0*/  ISETP.GT.U32.AND P0, PT, R2.reuse, R172, PT ;  /* 0x000000ac0200720c */ /* 0x040fe20003f04070 */
[----:B------:R-:W-:Y:S01]  /*3a00*/  IMAD.MOV R5, RZ, RZ, -R5 ;  /* 0x000000ffff057224 */ /* 0x000fe200078e0a05 */
[C---:B------:R-:W-:Y:S01]  /*3a10*/  LOP3.LUT R19, R3.reuse, 0x13c, RZ, 0xfc, !PT ;  /* 0x0000013c03137812 */ /* 0x040fe200078efcff */
[----:B------:R-:W-:Y:S01]  /*3a20*/  IMAD R176, R2, R7, R11 ;  /* 0x0000000702b07224 */ /* 0x000fe200078e020b */
[----:B------:R-:W-:Y:S01]  /*3a30*/  LOP3.LUT R7, R3, 0x124, RZ, 0xfc, !PT ;  /* 0x0000012403077812 */ /* 0x000fe200078efcff */
[--C-:B------:R-:W-:Y:S01]  /*3a40*/  @!P6 IMAD.IADD R174, R174, 0x1, -R2.reuse ;  /* 0x00000001aeaee824 */ /* 0x100fe200078e0a02 */
[----:B------:R-:W-:Y:S01]  /*3a50*/  IABS R11, R17 ;  /* 0x00000011000b7213 */ /* 0x000fe20000000000 */
[----:B------:R-:W-:Y:S01]  /*3a60*/  @!P2 IMAD.IADD R170, R170, 0x1, -R2 ;  /* 0x00000001aaaaa824 */ /* 0x000fe200078e0a02 */
[----:B------:R-:W-:Y:S01]  /*3a70*/  ISETP.GE.AND P2, PT, R23, RZ, PT ;  /* 0x000000ff1700720c */ /* 0x000fe20003f46270 */
[C---:B------:R-:W-:Y:S01]  /*3a80*/  IMAD R178, R2.reuse, R5, R9 ;  /* 0x0000000502b27224 */ /* 0x040fe200078e0209 */
[C---:B------:R-:W-:Y:S01]  /*3a90*/  ISETP.GT.U32.AND P6, PT, R2.reuse, R174, PT ;  /* 0x000000ae0200720c */ /* 0x040fe20003fc4070 */
[----:B------:R-:W-:Y:S01]  /*3aa0*/  @!P5 IMAD.MOV R166, RZ, RZ, -R166 ;  /* 0x000000ffffa6d224 */ /* 0x000fe200078e0aa6 */
[----:B------:R-:W-:Y:S01]  /*3ab0*/  IABS R9, R7 ;  /* 0x0000000700097213 */ /* 0x000fe20000000000 */
[----:B------:R-:W-:Y:S01]  /*3ac0*/  @!P4 IMAD.MOV R168, RZ, RZ, -R168 ;  /* 0x000000ffffa8c224 */ /* 0x000fe200078e0aa8 */
[----:B------:R-:W-:Y:S01]  /*3ad0*/  ISETP.GT.U32.AND P5, PT, R2, R170, PT ;  /* 0x000000aa0200720c */ /* 0x000fe20003fa4070 */
[----:B------:R-:W-:Y:S01]  /*3ae0*/  @!P3 IMAD.MOV R162, RZ, RZ, -R162 ;  /* 0x000000ffffa2b224 */ /* 0x000fe200078e0aa2 */
[----:B------:R-:W-:Y:S01]  /*3af0*/  ISETP.GE.AND P4, PT, R27, RZ, PT ;  /* 0x000000ff1b00720c */ /* 0x000fe20003f86270 */
[----:B------:R-:W-:Y:S01]  /*3b00*/  IMAD.HI.U32 R5, R4, R9, RZ ;  /* 0x0000000904057227 */ /* 0x000fe200078e00ff */
[----:B------:R-:W-:-:S02]  /*3b10*/  ISETP.GT.U32.AND P3, PT, R2, R178, PT ;  /* 0x000000b20200720c */ /* 0x000fc40003f64070 */
[----:B------:R-:W-:Y:S01]  /*3b20*/  LOP3.LUT R23, R3, 0x144, RZ, 0xfc, !PT ;  /* 0x0000014403177812 */ /* 0x000fe200078efcff */
[----:B------:R-:W-:Y:S01]  /*3b30*/  @!P0 IMAD.IADD R172, R172, 0x1, -R2 ;  /* 0x00000001acac8824 */ /* 0x000fe200078e0a02 */
[----:B------:R-:W-:Y:S01]  /*3b40*/  ISETP.GE.AND P0, PT, R25, RZ, PT ;  /* 0x000000ff1900720c */ /* 0x000fe20003f06270 */
[----:B------:R-:W-:Y:S01]  /*3b50*/  IMAD.MOV R5, RZ, RZ, -R5 ;  /* 0x000000ffff057224 */ /* 0x000fe200078e0a05 */
[----:B------:R-:W-:Y:S01]  /*3b60*/  LOP3.LUT R25, R3, 0x18c, RZ, 0xfc, !PT ;  /* 0x0000018c03197812 */ /* 0x000fe200078efcff */
[----:B------:R-:W-:Y:S01]  /*3b70*/  @!P1 IMAD.MOV R164, RZ, RZ, -R164 ;  /* 0x000000ffffa49224 */ /* 0x000fe200078e0aa4 */
[----:B------:R-:W-:Y:S01]  /*3b80*/  ISETP.GT.U32.AND P1, PT, R2, R172, PT ;  /* 0x000000ac0200720c */ /* 0x000fe20003f24070 */
[--C-:B------:R-:W-:Y:S01]  /*3b90*/  @!P6 IMAD.IADD R174, R174, 0x1, -R2.reuse ;  /* 0x00000001aeaee824 */ /* 0x100fe200078e0a02 */
[----:B------:R-:W-:Y:S01]  /*3ba0*/  ISETP.GE.AND P6, PT, R15, RZ, PT ;  /* 0x000000ff0f00720c */ /* 0x000fe20003fc6270 */
[----:B------:R-:W-:Y:S01]  /*3bb0*/  IMAD R180, R2, R5, R9 ;  /* 0x0000000502b47224 */ /* 0x000fe200078e0209 */
[----:B------:R-:W-:Y:S01]  /*3bc0*/  LOP3.LUT R5, R3, 0x12c, RZ, 0xfc, !PT ;  /* 0x0000012c03057812 */ /* 0x000fe200078efcff */
[----:B------:R-:W-:Y:S01]  /*3bd0*/  @!P5 IMAD.IADD R170, R170, 0x1, -R2 ;  /* 0x00000001aaaad824 */ /* 0x000fe200078e0a02 */
[C---:B------:R-:W-:Y:S01]  /*3be0*/  ISETP.GT.U32.AND P5, PT, R2.reuse, R176, PT ;  /* 0x000000b00200720c */ /* 0x040fe20003fa4070 */
[----:B------:R-:W-:Y:S01]  /*3bf0*/  @!P4 IMAD.MOV R174, RZ, RZ, -R174 ;  /* 0x000000ffffaec224 */ /* 0x000fe200078e0aae */
[----:B------:R-:W-:Y:S01]  /*3c00*/  ISETP.GT.U32.AND P4, PT, R2, R180, PT ;  /* 0x000000b40200720c */ /* 0x000fe20003f84070 */
[----:B------:R-:W-:Y:S01]  /*3c10*/  @!P3 IMAD.IADD R178, R178, 0x1, -R2 ;  /* 0x00000001b2b2b824 */ /* 0x000fe200078e0a02 */
[----:B------:R-:W-:Y:S01]  /*3c20*/  ISETP.GE.AND P3, PT, R7, RZ, PT ;  /* 0x000000ff0700720c */ /* 0x000fe20003f66270 */
[----:B------:R-:W-:-:S02]  /*3c30*/  @!P2 IMAD.MOV R170, RZ, RZ, -R170 ;  /* 0x000000ffffaaa224 */ /* 0x000fc400078e0aaa */
[----:B------:R-:W-:Y:S01]  /*3c40*/  @!P1 IMAD.IADD R172, R172, 0x1, -R2 ;  /* 0x00000001acac9824 */ /* 0x000fe200078e0a02 */
[----:B------:R-:W-:Y:S01]  /*3c50*/  ISETP.GT.U32.AND P2, PT, R2, R178, PT ;  /* 0x000000b20200720c */ /* 0x000fe20003f44070 */
[----:B------:R-:W-:Y:S01]  /*3c60*/  IMAD.HI.U32 R7, R4, R11, RZ ;  /* 0x0000000b04077227 */ /* 0x000fe200078e00ff */
[----:B------:R-:W-:-:S03]  /*3c70*/  ISETP.GE.AND P1, PT, R13, RZ, PT ;  /* 0x000000ff0d00720c */ /* 0x000fc60003f26270 */
[----:B------:R-:W-:Y:S01]  /*3c80*/  @!P0 IMAD.MOV R172, RZ, RZ, -R172 ;  /* 0x000000ffffac8224 */ /* 0x000fe200078e0aac */
        /* <DEDUP_REMOVED lines=9> */
[----:B------:R-:W-:-:S02]  /*3d20*/  IABS R15, R17 ;  /* 0x00000011000f7213 */ /* 0x000fc40000000000 */
[----:B------:R-:W-:Y:S01]  /*3d30*/  ISETP.GT.U32.AND P4, PT, R2, R180, PT ;  /* 0x000000b40200720c */ /* 0x000fe20003f84070 */
[----:B------:R-:W-:Y:S01]  /*3d40*/  @!P1 IMAD.MOV R178, RZ, RZ, -R178 ;  /* 0x000000ffffb29224 */ /* 0x000fe200078e0ab2 */
[----:B------:R-:W-:Y:S01]  /*3d50*/  ISETP.GE.AND P2, PT, R5, RZ, PT ;  /* 0x000000ff0500720c */ /* 0x000fe20003f46270 */
[----:B------:R-:W-:Y:S01]  /*3d60*/  IMAD.HI.U32 R5, R4, R11, RZ ;  /* 0x0000000b04057227 */ /* 0x000fe200078e00ff */
[----:B------:R-:W-:-:S03]  /*3d70*/  LOP3.LUT R7, R3, 0x130, RZ, 0xfc, !PT ;  /* 0x0000013003077812 */ /* 0x000fc600078efcff */
[----:B------:R-:W-:Y:S01]  /*3d80*/  IMAD.HI.U32 R9, R4, R15, RZ ;  /* 0x0000000f04097227 */ /* 0x000fe200078e00ff */
[----:B------:R-:W-:Y:S02]  /*3d90*/  IABS R13, R7 ;  /* 0x00000007000d7213 */ /* 0x000fe40000000000 */
[----:B------:R-:W-:Y:S01]  /*3da0*/  ISETP.GE.AND P1, PT, R7, RZ, PT ;  /* 0x000000ff0700720c */ /* 0x000fe20003f26270 */
[----:B------:R-:W-:Y:S02]  /*3db0*/  IMAD.MOV R5, RZ, RZ, -R5 ;  /* 0x000000ffff057224 */ /* 0x000fe400078e0a05 */
[----:B------:R-:W-:Y:S02]  /*3dc0*/  IMAD.MOV R9, RZ, RZ, -R9 ;  /* 0x000000ffff097224 */ /* 0x000fe400078e0a09 */
[--C-:B------:R-:W-:Y:S01]  /*3dd0*/  @!P5 IMAD.IADD R176, R176, 0x1, -R2.reuse ;  /* 0x00000001b0b0d824 */ /* 0x100fe200078e0a02 */
[C---:B------:R-:W-:Y:S01]  /*3de0*/  ISETP.GT.U32.AND P5, PT, R2.reuse, R182, PT ;  /* 0x000000b60200720c */ /* 0x040fe20003fa4070 */
[----:B------:R-:W-:Y:S01]  /*3df0*/  IMAD R184, R2, R5, R11 ;  /* 0x0000000502b87224 */ /* 0x000fe200078e020b */
[----:B------:R-:W-:Y:S01]  /*3e00*/  IABS R11, R19 ;  /* 0x00000013000b7213 */ /* 0x000fe20000000000 */
[----:B------:R-:W-:-:S02]  /*3e10*/  @!P4 IMAD.IADD R180, R180, 0x1, -R2 ;  /* 0x00000001b4b4c824 */ /* 0x000fc400078e0a02 */
[C---:B------:R-:W-:Y:S01]  /*3e20*/  IMAD R188, R2.reuse, R9, R15 ;  /* 0x0000000902bc7224 */ /* 0x040fe200078e020f */
[----:B------:R-:W-:Y:S01]  /*3e30*/  ISETP.GT.U32.AND P4, PT, R2, R184, PT ;  /* 0x000000b80200720c */ /* 0x000fe20003f84070 */
[----:B------:R-:W-:Y:S01]  /*3e40*/  IMAD.HI.U32 R7, R4, R13, RZ ;  /* 0x0000000d04077227 */ /* 0x000fe200078e00ff */
[----:B------:R-:W-:-:S03]  /*3e50*/  IABS R15, R23 ;  /* 0x00000017000f7213 */ /* 0x000fc60000000000 */
[----:B------:R-:W-:Y:S01]  /*3e60*/  @!P6 IMAD.MOV R176, RZ, RZ, -R176 ;  /* 0x000000ffffb0e224 */ /* 0x000fe200078e0ab0 */
[----:B------:R-:W-:Y:S01]  /*3e70*/  ISETP.GE.AND P6, PT, R17, RZ, PT ;  /* 0x000000ff1100720c */ /* 0x000fe20003fc6270 */
[----:B------:R-:W-:Y:S01]  /*3e80*/  @!P3 IMAD.MOV R180, RZ, RZ, -R180 ;  /* 0x000000ffffb4b224 */ /* 0x000fe200078e0ab4 */
[----:B------:R-:W-:Y:S01]  /*3e90*/  ISETP.GT.U32.AND P3, PT, R2, R188, PT ;  /* 0x000000bc0200720c */ /* 0x000fe20003f64070 */
[----:B------:R-:W-:Y:S01]  /*3ea0*/  IMAD.MOV R7, RZ, RZ, -R7 ;  /* 0x000000ffff077224 */ /* 0x000fe200078e0a07 */
[----:B------:R-:W-:Y:S01]  /*3eb0*/  LOP3.LUT R17, R3, 0x138, RZ, 0xfc, !PT ;  /* 0x0000013803117812 */ /* 0x000fe200078efcff */
[--C-:B------:R-:W-:Y:S02]  /*3ec0*/  @!P5 IMAD.IADD R182, R182, 0x1, -R2.reuse ;  /* 0x00000001b6b6d824 */ /* 0x100fe400078e0a02 */
[----:B------:R-:W-:Y:S01]  /*3ed0*/  IMAD R186, R2, R7, R13 ;  /* 0x0000000702ba7224 */ /* 0x000fe200078e020d */
[----:B------:R-:W-:Y:S01]  /*3ee0*/  IABS R7, R17 ;  /* 0x0000001100077213 */ /* 0x000fe20000000000 */
[----:B------:R-:W-:Y:S01]  /*3ef0*/  @!P4 IMAD.IADD R184, R184, 0x1, -R2 ;  /* 0x00000001b8b8c824 */ /* 0x000fe200078e0a02 */
[----:B------:R-:W-:Y:S01]  /*3f00*/  IABS R13, R21 ;  /* 0x00000015000d7213 */ /* 0x000fe20000000000 */
[----:B------:R-:W-:Y:S01]  /*3f10*/  IMAD.HI.U32 R9, R4, R15, RZ ;  /* 0x0000000f04097227 */ /* 0x000fe200078e00ff */
[----:B------:R-:W-:-:S02]  /*3f20*/  ISETP.GT.U32.AND P5, PT, R2, R182, PT ;  /* 0x000000b60200720c */ /* 0x000fc40003fa4070 */
[----:B------:R-:W-:Y:S01]  /*3f30*/  ISETP.GT.U32.AND P4, PT, R2, R184, PT ;  /* 0x000000b80200720c */ /* 0x000fe20003f84070 */
[----:B------:R-:W-:-:S04]  /*3f40*/  IMAD.HI.U32 R5, R4, R7, RZ ;  /* 0x0000000704057227 */ /* 0x000fc800078e00ff */
[----:B------:R-:W-:Y:S02]  /*3f50*/  @!P3 IMAD.IADD R188, R188, 0x1, -R2 ;  /* 0x00000001bcbcb824 */ /* 0x000fe400078e0a02 */
[----:B------:R-:W-:Y:S02]  /*3f60*/  IMAD.MOV R5, RZ, RZ, -R5 ;  /* 0x000000ffff057224 */ /* 0x000fe400078e0a05 */
[----:B------:R-:W-:Y:S01]  /*3f70*/  IMAD.MOV R9, RZ, RZ, -R9 ;  /* 0x000000ffff097224 */ /* 0x000fe200078e0a09 */
[C---:B------:R-:W-:Y:S01]  /*3f80*/  ISETP.GT.U32.AND P3, PT, R2.reuse, R188, PT ;  /* 0x000000bc0200720c */ /* 0x040fe20003f64070 */
[----:B------:R-:W-:Y:S02]  /*3f90*/  IMAD R190, R2, R5, R7 ;  /* 0x0000000502be7224 */ /* 0x000fe400078e0207 */
[----:B------:R-:W-:-:S04]  /*3fa0*/  IMAD.HI.U32 R7, R4, R13, RZ ;  /* 0x0000000d04077227 */ /* 0x000fc800078e00ff */
[----:B------:R-:W-:Y:S02]  /*3fb0*/  IMAD.MOV R7, RZ, RZ, -R7 ;  /* 0x000000ffff077224 */ /* 0x000fe400078e0a07 */
[----:B------:R-:W-:-:S04]  /*3fc0*/  IMAD.HI.U32 R5, R4, R11, RZ ;  /* 0x0000000b04057227 */ /* 0x000fc800078e00ff */
[----:B------:R-:W-:Y:S02]  /*3fd0*/  IMAD R198, R2, R7, R13 ;  /* 0x0000000702c67224 */ /* 0x000fe400078e020d */
[----:B------:R-:W-:Y:S02]  /*3fe0*/  IMAD.MOV R5, RZ, RZ, -R5 ;  /* 0x000000ffff057224 */ /* 0x000fe400078e0a05 */
[--C-:B------:R-:W-:Y:S01]  /*3ff0*/  @!P4 IMAD.IADD R184, R184, 0x1, -R2.reuse ;  /* 0x00000001b8b8c824 */ /* 0x100fe200078e0a02 */
[C---:B------:R-:W-:Y:S01]  /*4000*/  ISETP.GT.U32.AND P4, PT, R2.reuse, R190, PT ;  /* 0x000000be0200720c */ /* 0x040fe20003f84070 */
[----:B------:R-:W-:Y:S02]  /*4010*/  IMAD R196, R2, R9, R15 ;  /* 0x0000000902c47224 */ /* 0x000fe400078e020f */
[--C-:B------:R-:W-:Y:S01]  /*4020*/  @!P3 IMAD.IADD R188, R188, 0x1, -R2.reuse ;  /* 0x00000001bcbcb824 */ /* 0x100fe200078e0a02 */
[----:B------:R-:W-:Y:S01]  /*4030*/  ISETP.GT.U32.AND P3, PT, R2, R198, PT ;  /* 0x000000c60200720c */ /* 0x000fe20003f64070 */
        /* <DEDUP_REMOVED lines=9> */
[----:B------:R-:W-:Y:S01]  /*40d0*/  ISETP.GE.AND P0, PT, R17, RZ, PT ;  /* 0x000000ff1100720c */ /* 0x000fe20003f06270 */
[----:B------:R-:W-:Y:S01]  /*40e0*/  @!P2 IMAD.MOV R184, RZ, RZ, -R184 ;  /* 0x000000ffffb8a224 */ /* 0x000fe200078e0ab8 */
[----:B------:R-:W-:Y:S01]  /*40f0*/  LOP3.LUT R17, R3, 0x14c, RZ, 0xfc, !PT ;  /* 0x0000014c03117812 */ /* 0x000fe200078efcff */
[----:B------:R-:W-:Y:S01]  /*4100*/  IMAD.HI.U32 R5, R4, R7, RZ ;  /* 0x0000000704057227 */ /* 0x000fe200078e00ff */
[----:B------:R-:W-:-:S02]  /*4110*/  ISETP.GT.U32.AND P4, PT, R2, R192, PT ;  /* 0x000000c00200720c */ /* 0x000fc40003f84070 */
[----:B------:R-:W-:Y:S01]  /*4120*/  IABS R9, R17 ;  /* 0x0000001100097213 */ /* 0x000fe20000000000 */
[--C-:B------:R-:W-:Y:S01]  /*4130*/  @!P3 IMAD.IADD R198, R198, 0x1, -R2.reuse ;  /* 0x00000001c6c6b824 */ /* 0x100fe200078e0a02 */
[----:B------:R-:W-:Y:S01]  /*4140*/  ISETP.GT.U32.AND P2, PT, R2, R190, PT ;  /* 0x000000be0200720c */ /* 0x000fe20003f44070 */
[--C-:B------:R-:W-:Y:S02]  /*4150*/  @!P5 IMAD.IADD R186, R186, 0x1, -R2.reuse ;  /* 0x00000001babad824 */ /* 0x100fe400078e0a02 */
[----:B------:R-:W-:Y:S02]  /*4160*/  IMAD.MOV R5, RZ, RZ, -R5 ;  /* 0x000000ffff057224 */ /* 0x000fe400078e0a05 */
[----:B------:R-:W-:Y:S01]  /*4170*/  @!P6 IMAD.IADD R196, R196, 0x1, -R2 ;  /* 0x00000001c4c4e824 */ /* 0x000fe200078e0a02 */
[C---:B------:R-:W-:Y:S01]  /*4180*/  ISETP.GT.U32.AND P6, PT, R2.reuse, R198, PT ;  /* 0x000000c60200720c */ /* 0x040fe20003fc4070 */
[C---:B------:R-:W-:Y:S01]  /*4190*/  IMAD R194, R2.reuse, R5, R7 ;  /* 0x0000000502c27224 */ /* 0x040fe200078e0207 */
[----:B------:R-:W-:Y:S01]  /*41a0*/  ISETP.GT.U32.AND P5, PT, R2, R186, PT ;  /* 0x000000ba0200720c */ /* 0x000fe20003fa4070 */
[----:B------:R-:W-:-:S04]  /*41b0*/  IMAD.HI.U32 R5, R4, R9, RZ ;  /* 0x0000000904057227 */ /* 0x000fc800078e00ff */
[----:B------:R-:W-:Y:S02]  /*41c0*/  IMAD.MOV R5, RZ, RZ, -R5 ;  /* 0x000000ffff057224 */ /* 0x000fe400078e0a05 */
[--C-:B------:R-:W-:Y:S01]  /*41d0*/  @!P4 IMAD.IADD R192, R192, 0x1, -R2.reuse ;  /* 0x00000001c0c0c824 */ /* 0x100fe200078e0a02 */
[----:B------:R-:W-:Y:S01]  /*41e0*/  ISETP.GE.AND P4, PT, R11, RZ, PT ;  /* 0x000000ff0b00720c */ /* 0x000fe20003f86270 */
[----:B------:R-:W-:Y:S02]  /*41f0*/  IMAD R200, R2, R5, R9 ;  /* 0x0000000502c87224 */ /* 0x000fe400078e0209 */
[--C-:B------:R-:W-:Y:S01]  /*4200*/  @!P6 IMAD.IADD R198, R198, 0x1, -R2.reuse ;  /* 0x00000001c6c6e824 */ /* 0x100fe200078e0a02 */
[----:B------:R-:W-:Y:S01]  /*4210*/  ISETP.GT.U32.AND P3, PT, R2, R192, PT ;  /* 0x000000c00200720c */ /* 0x000fe20003f64070 */
[--C-:B------:R-:W-:Y:S01]  /*4220*/  @!P5 IMAD.IADD R186, R186, 0x1, -R2.reuse ;  /* 0x00000001babad824 */ /* 0x100fe200078e0a02 */
[----:B------:R-:W-:Y:S01]  /*4230*/  ISETP.GT.U32.AND P6, PT, R2, R200, PT ;  /* 0x000000c80200720c */ /* 0x000fe20003fc4070 */
[----:B------:R-:W-:Y:S01]  /*4240*/  @!P2 IMAD.IADD R190, R190, 0x1, -R2 ;  /* 0x00000001bebea824 */ /* 0x000fe200078e0a02 */
[----:B------:R-:W-:Y:S01]  /*4250*/  ISETP.GE.AND P5, PT, R19, RZ, PT ;  /* 0x000000ff1300720c */ /* 0x000fe20003fa6270 */
[----:B------:R-:W-:Y:S01]  /*4260*/  @!P1 IMAD.MOV R186, RZ, RZ, -R186 ;  /* 0x000000ffffba9224 */ /* 0x000fe200078e0aba */
[----:B------:R-:W-:Y:S01]  /*4270*/  LOP3.LUT R19, R3, 0x150, RZ, 0xfc, !PT ;  /* 0x0000015003137812 */ /* 0x000fe200078efcff */
[----:B------:R-:W-:Y:S01]  /*4280*/  @!P0 IMAD.MOV R190, RZ, RZ, -R190 ;  /* 0x000000ffffbe8224 */ /* 0x000fe200078e0abe */
[----:B------:R-:W-:-:S02]  /*4290*/  ISETP.GE.AND P1, PT, R21, RZ, PT ;  /* 0x000000ff1500720c */ /* 0x000fc40003f26270 */
[----:B------:R-:W-:Y:S02]  /*42a0*/  LOP3.LUT R21, R3, 0x154, RZ, 0xfc, !PT ;  /* 0x0000015403157812 */ /* 0x000fe400078efcff */
[----:B------:R-:W-:Y:S01]  /*42b0*/  IABS R11, R19 ;  /* 0x00000013000b7213 */ /* 0x000fe20000000000 */
[--C-:B------:R-:W-:Y:S01]  /*42c0*/  @!P3 IMAD.IADD R192, R192, 0x1, -R2.reuse ;  /* 0x00000001c0c0b824 */ /* 0x100fe200078e0a02 */
[----:B------:R-:W-:Y:S01]  /*42d0*/  ISETP.GE.AND P2, PT, R23, RZ, PT ;  /* 0x000000ff1700720c */ /* 0x000fe20003f46270 */
[----:B------:R-:W-:Y:S01]  /*42e0*/  @!P6 IMAD.IADD R200, R200, 0x1, -R2 ;  /* 0x00000001c8c8e824 */ /* 0x000fe200078e0a02 */
[----:B------:R-:W-:Y:S01]  /*42f0*/  ISETP.GT.U32.AND P0, PT, R2, R196, PT ;  /* 0x000000c40200720c */ /* 0x000fe20003f04070 */
[----:B------:R-:W-:Y:S01]  /*4300*/  IMAD.HI.U32 R5, R4, R11, RZ ;  /* 0x0000000b04057227 */ /* 0x000fe200078e00ff */
[----:B------:R-:W-:Y:S02]  /*4310*/  LOP3.LUT R23, R3, 0x158, RZ, 0xfc, !PT ;  /* 0x0000015803177812 */ /* 0x000fe400078efcff */
[----:B------:R-:W-:Y:S01]  /*4320*/  IABS R13, R21 ;  /* 0x00000015000d7213 */ /* 0x000fe20000000000 */
[----:B------:R-:W-:Y:S01]  /*4330*/  IMAD.MOV R5, RZ, RZ, -R5 ;  /* 0x000000ffff057224 */ /* 0x000fe200078e0a05 */
[----:B------:R-:W-:Y:S01]  /*4340*/  IABS R15, R23 ;  /* 0x00000017000f7213 */ /* 0x000fe20000000000 */
[----:B------:R-:W-:Y:S01]  /*4350*/  @!P5 IMAD.MOV R192, RZ, RZ, -R192 ;  /* 0x000000ffffc0d224 */ /* 0x000fe200078e0ac0 */
[----:B------:R-:W-:Y:S01]  /*4360*/  ISETP.GT.U32.AND P5, PT, R2, R200, PT ;  /* 0x000000c80200720c */ /* 0x000fe20003fa4070 */
[----:B------:R-:W-:Y:S01]  /*4370*/  IMAD.HI.U32 R7, R4, R13, RZ ;  /* 0x0000000d04077227 */ /* 0x000fe200078e00ff */
[----:B------:R-:W-:-:S03]  /*4380*/  ISETP.GT.U32.AND P3, PT, R2, R194, PT ;  /* 0x000000c20200720c */ /* 0x000fc60003f64070 */
[----:B------:R-:W-:-:S04]  /*4390*/  IMAD.HI.U32 R9, R4, R15, RZ ;  /* 0x0000000f04097227 */ /* 0x000fc800078e00ff */
[----:B------:R-:W-:Y:S02]  /*43a0*/  IMAD.MOV R7, RZ, RZ, -R7 ;  /* 0x000000ffff077224 */ /* 0x000fe400078e0a07 */
[----:B------:R-:W-:Y:S01]  /*43b0*/  IMAD R204, R2, R5, R11 ;  /* 0x0000000502cc7224 */ /* 0x000fe200078e020b */
[----:B------:R-:W-:Y:S01]  /*43c0*/  LOP3.LUT R11, R3, 0x15c, RZ, 0xfc, !PT ;  /* 0x0000015c030b7812 */ /* 0x000fe200078efcff */
[----:B------:R-:W-:Y:S01]  /*43d0*/  @!P0 IMAD.IADD R196, R196, 0x1, -R2 ;  /* 0x00000001c4c48824 */ /* 0x000fe200078e0a02 */
[----:B------:R-:W-:Y:S01]  /*43e0*/  ISETP.GE.AND P0, PT, R17, RZ, PT ;  /* 0x000000ff1100720c */ /* 0x000fe20003f06270 */
[----:B------:R-:W-:Y:S01]  /*43f0*/  IMAD.MOV R9, RZ, RZ, -R9 ;  /* 0x000000ffff097224 */ /* 0x000fe200078e0a09 */
[C---:B------:R-:W-:Y:S01]  /*4400*/  LOP3.LUT R17, R3.reuse, 0x168, RZ, 0xfc, !PT ;  /* 0x0000016803117812 */ /* 0x040fe200078efcff */
[C---:B------:R-:W-:Y:S01]  /*4410*/  IMAD R206, R2.reuse, R7, R13 ;  /* 0x0000000702ce7224 */ /* 0x040fe200078e020d */
[----:B------:R-:W-:Y:S01]  /*4420*/  IABS R7, R11 ;  /* 0x0000000b00077213 */ /* 0x000fe20000000000 */
[----:B------:R-:W-:Y:S01]  /*4430*/  @!P1 IMAD.MOV R198, RZ, RZ, -R198 ;  /* 0x000000ffffc69224 */ /* 0x000fe200078e0ac6 */
[C---:B------:R-:W-:Y:S01]  /*4440*/  ISETP.GT.U32.AND P1, PT, R2.reuse, R204, PT ;  /* 0x000000cc0200720c */ /* 0x040fe20003f24070 */
[C---:B------:R-:W-:Y:S01]  /*4450*/  IMAD R202, R2.reuse, R9, R15 ;  /* 0x0000000902ca7224 */ /* 0x040fe200078e020f */
[C---:B------:R-:W-:Y:S01]  /*4460*/  LOP3.LUT R13, R3.reuse, 0x160, RZ, 0xfc, !PT ;  /* 0x00000160030d7812 */ /* 0x040fe200078efcff */
[----:B------:R-:W-:Y:S01]  /*4470*/  @!P2 IMAD.MOV R196, RZ, RZ, -R196 ;  /* 0x000000ffffc4a224 */ /* 0x000fe200078e0ac4 */
[----:B------:R-:W-:Y:S01]  /*4480*/  ISETP.GT.U32.AND P2, PT, R2, R206, PT ;  /* 0x000000ce0200720c */ /* 0x000fe20003f44070 */
[--C-:B------:R-:W-:Y:S01]  /*4490*/  @!P5 IMAD.IADD R200, R200, 0x1, -R2.reuse ;  /* 0x00000001c8c8d824 */ /* 0x100fe200078e0a02 */
[----:B------:R-:W-:Y:S01]  /*44a0*/  ISETP.GT.U32.AND P5, PT, R2, R202, PT ;  /* 0x000000ca0200720c */ /* 0x000fe20003fa4070 */
[----:B------:R-:W-:Y:S01]  /*44b0*/  @!P3 IMAD.IADD R194, R194, 0x1, -R2 ;  /* 0x00000001c2c2b824 */ /* 0x000fe200078e0a02 */
[----:B------:R-:W-:Y:S01]  /*44c0*/  IABS R9, R13 ;  /* 0x0000000d00097213 */ /* 0x000fe20000000000 */
[----:B------:R-:W-:Y:S01]  /*44d0*/  IMAD.HI.U32 R5, R4, R7, RZ ;  /* 0x0000000704057227 */ /* 0x000fe200078e00ff */
[----:B------:R-:W-:-:S02]  /*44e0*/  LOP3.LUT R15, R3, 0x164, RZ, 0xfc, !PT ;  /* 0x00000164030f7812 */ /* 0x000fc400078efcff */
[----:B------:R-:W-:Y:S01]  /*44f0*/  ISETP.GT.U32.AND P6, PT, R2, R194, PT ;  /* 0x000000c20200720c */ /* 0x000fe20003fc4070 */
[--C-:B------:R-:W-:Y:S01]  /*4500*/  @!P1 IMAD.IADD R204, R204, 0x1, -R2.reuse ;  /* 0x00000001cccc9824 */ /* 0x100fe200078e0a02 */
[----:B------:R-:W-:Y:S01]  /*4510*/  ISETP.GE.AND P3, PT, R19, RZ, PT ;  /* 0x000000ff1300720c */ /* 0x000fe20003f66270 */
[----:B------:R-:W-:Y:S01]  /*4520*/  IMAD.MOV R208, RZ, RZ, -R5 ;  /* 0x000000ffffd07224 */ /* 0x000fe200078e0a05 */
[----:B------:R-:W-:Y:S01]  /*4530*/  LOP3.LUT R19, R3, 0x16c, RZ, 0xfc, !PT ;  /* 0x0000016c03137812 */ /* 0x000fe200078efcff */
[--C-:B------:R-:W-:Y:S01]  /*4540*/  @!P2 IMAD.IADD R206, R206, 0x1, -R2.reuse ;  /* 0x00000001cecea824 */ /* 0x100fe200078e0a02 */
[----:B------:R-:W-:Y:S01]  /*4550*/  ISETP.GT.U32.AND P2, PT, R2, R204, PT ;  /* 0x000000cc0200720c */ /* 0x000fe20003f44070 */
[----:B------:R-:W-:Y:S01]  /*4560*/  @!P5 IMAD.IADD R202, R202, 0x1, -R2 ;  /* 0x00000001cacad824 */ /* 0x000fe200078e0a02 */
[----:B------:R-:W-:Y:S01]  /*4570*/  ISETP.GE.AND P1, PT, R23, RZ, PT ;  /* 0x000000ff1700720c */ /* 0x000fe20003f26270 */
[----:B------:R-:W-:Y:S01]  /*4580*/  IMAD.HI.U32 R5, R4, R9, RZ ;  /* 0x0000000904057227 */ /* 0x000fe200078e00ff */
[----:B------:R-:W-:-:S02]  /*4590*/  ISETP.GT.U32.AND P5, PT, R2, R206, PT ;  /* 0x000000ce0200720c */ /* 0x000fc40003fa4070 */
[----:B------:R-:W-:Y:S01]  /*45a0*/  LOP3.LUT R23, R3, 0x188, RZ, 0xfc, !PT ;  /* 0x0000018803177812 */ /* 0x000fe200078efcff */
[----:B------:R-:W-:Y:S01]  /*45b0*/  @!P6 IMAD.IADD R194, R194, 0x1, -R2 ;  /* 0x00000001c2c2e824 */ /* 0x000fe200078e0a02 */
[----:B------:R-:W-:Y:S01]  /*45c0*/  ISETP.GE.AND P6, PT, R21, RZ, PT ;  /* 0x000000ff1500720c */ /* 0x000fe20003fc6270 */
[C---:B------:R-:W-:Y:S01]  /*45d0*/  IMAD R208, R2.reuse, R208, R7 ;  /* 0x000000d002d07224 */ /* 0x040fe200078e0207 */
[----:B------:R-:W-:Y:S01]  /*45e0*/  IABS R7, R15 ;  /* 0x0000000f00077213 */ /* 0x000fe20000000000 */
[----:B------:R-:W-:Y:S01]  /*45f0*/  IMAD.MOV R5, RZ, RZ, -R5 ;  /* 0x000000ffff057224 */ /* 0x000fe200078e0a05 */
[----:B------:R-:W-:Y:S01]  /*4600*/  LOP3.LUT R21, R3, 0x184, RZ, 0xfc, !PT ;  /* 0x0000018403157812 */ /* 0x000fe200078efcff */
[----:B------:R-:W-:Y:S01]  /*4610*/  @!P4 IMAD.MOV R194, RZ, RZ, -R194 ;  /* 0x000000ffffc2c224 */ /* 0x000fe200078e0ac2 */
[----:B------:R-:W-:Y:S01]  /*4620*/  ISETP.GT.U32.AND P4, PT, R2, R202, PT ;  /* 0x000000ca0200720c */ /* 0x000fe20003f84070 */
[--C-:B------:R-:W-:Y:S01]  /*4630*/  @!P2 IMAD.IADD R204, R204, 0x1, -R2.reuse ;  /* 0x00000001cccca824 */ /* 0x100fe200078e0a02 */
[C---:B------:R-:W-:Y:S01]  /*4640*/  ISETP.GT.U32.AND P2, PT, R2.reuse, R208, PT ;  /* 0x000000d00200720c */ /* 0x040fe20003f44070 */
[----:B------:R-:W-:Y:S01]  /*4650*/  IMAD R210, R2, R5, R9 ;  /* 0x0000000502d27224 */ /* 0x000fe200078e0209 */
[----:B------:R-:W-:Y:S01]  /*4660*/  IABS R9, R17 ;  /* 0x0000001100097213 */ /* 0x000fe20000000000 */
[----:B------:R-:W-:-:S02]  /*4670*/  @!P5 IMAD.IADD R206, R206, 0x1, -R2 ;  /* 0x00000001ceced824 */ /* 0x000fc400078e0a02 */
[----:B------:R-:W-:Y:S01]  /*4680*/  IMAD.HI.U32 R5, R4, R7, RZ ;  /* 0x0000000704057227 */ /* 0x000fe200078e00ff */
[----:B------:R-:W-:-:S03]  /*4690*/  ISETP.GT.U32.AND P5, PT, R2, R210, PT ;  /* 0x000000d20200720c */ /* 0x000fc60003fa4070 */
[----:B------:R-:W-:Y:S02]  /*46a0*/  IMAD.MOV R212, RZ, RZ, -R5 ;  /* 0x000000ffffd47224 */ /* 0x000fe400078e0a05 */
[--C-:B------:R-:W-:Y:S01]  /*46b0*/  @!P4 IMAD.IADD R202, R202, 0x1, -R2.reuse ;  /* 0x00000001cacac824 */ /* 0x100fe200078e0a02 */
[----:B------:R-:W-:Y:S01]  /*46c0*/  ISETP.GE.AND P4, PT, R11, RZ, PT ;  /* 0x000000ff0b00720c */ /* 0x000fe20003f86270 */
[----:B------:R-:W-:Y:S01]  /*46d0*/  @!P2 IMAD.IADD R208, R208, 0x1, -R2 ;  /* 0x00000001d0d0a824 */ /* 0x000fe200078e0a02 */
[----:B------:R-:W-:Y:S01]  /*46e0*/  IABS R11, R19 ;  /* 0x00000013000b7213 */ /* 0x000fe20000000000 */
[C---:B------:R-:W-:Y:S01]  /*46f0*/  IMAD R212, R2.reuse, R212, R7 ;  /* 0x000000d402d47224 */ /* 0x040fe200078e0207 */
[----:B------:R-:W-:Y:S01]  /*4700*/  ISETP.GE.AND P2, PT, R13, RZ, PT ;  /* 0x000000ff0d00720c */ /* 0x000fe20003f46270 */
[----:B------:R-:W-:Y:S01]  /*4710*/  @!P0 IMAD.MOV R200, RZ, RZ, -R200 ;  /* 0x000000ffffc88224 */ /* 0x000fe200078e0ac8 */
[----:B------:R-:W-:Y:S01]  /*4720*/  ISETP.GT.U32.AND P0, PT, R2, R208, PT ;  /* 0x000000d00200720c */ /* 0x000fe20003f04070 */
[----:B------:R-:W-:Y:S01]  /*4730*/  @!P5 IMAD.IADD R210, R210, 0x1, -R2 ;  /* 0x00000001d2d2d824 */ /* 0x000fe200078e0a02 */
[----:B------:R-:W-:Y:S01]  /*4740*/  ISETP.GT.U32.AND P5, PT, R2, R212, PT ;  /* 0x000000d40200720c */ /* 0x000fe20003fa4070 */
[----:B------:R-:W-:-:S04]  /*4750*/  IMAD.HI.U32 R5, R4, R9, RZ ;  /* 0x0000000904057227 */ /* 0x000fc800078e00ff */
[----:B------:R-:W-:Y:S01]  /*4760*/  IMAD.MOV.U32 R7, RZ, RZ, R11 ;  /* 0x000000ffff077224 */ /* 0x000fe200078e000b */
[----:B------:R-:W-:Y:S01]  /*4770*/  LOP3.LUT R11, R3, 0x170, RZ, 0xfc, !PT ;  /* 0x00000170030b7812 */ /* 0x000fe200078efcff */
[----:B------:R-:W-:Y:S02]  /*4780*/  IMAD.MOV R214, RZ, RZ, -R5 ;  /* 0x000000ffffd67224 */ /* 0x000fe400078e0a05 */
[----:B------:R-:W-:-:S04]  /*4790*/  IMAD.HI.U32 R5, R4, R7, RZ ;  /* 0x0000000704057227 */ /* 0x000fc800078e00ff */
[----:B------:R-:W-:Y:S01]  /*47a0*/  @!P3 IMAD.MOV R204, RZ, RZ, -R204 ;  /* 0x000000ffffccb224 */ /* 0x000fe200078e0acc */
[C---:B------:R-:W-:Y:S01]  /*47b0*/  ISETP.GT.U32.AND P3, PT, R2.reuse, R210, PT ;  /* 0x000000d20200720c */ /* 0x040fe20003f64070 */
[----:B------:R-:W-:Y:S01]  /*47c0*/  IMAD R214, R2, R214, R9 ;  /* 0x000000d602d67224 */ /* 0x000fe200078e0209 */
[----:B------:R-:W-:Y:S01]  /*47d0*/  IABS R9, R11 ;  /* 0x0000000b00097213 */ /* 0x000fe20000000000 */
[----:B------:R-:W-:Y:S02]  /*47e0*/  IMAD.MOV R5, RZ, RZ, -R5 ;  /* 0x000000ffff057224 */ /* 0x000fe400078e0a05 */
[--C-:B------:R-:W-:Y:S01]  /*47f0*/  @!P0 IMAD.IADD R208, R208, 0x1, -R2.reuse ;  /* 0x00000001d0d08824 */ /* 0x100fe200078e0a02 */
[----:B------:R-:W-:Y:S01]  /*4800*/  ISETP.GT.U32.AND P0, PT, R2, R214, PT ;  /* 0x000000d60200720c */ /* 0x000fe20003f04070 */
[----:B------:R-:W-:Y:S01]  /*4810*/  @!P5 IMAD.IADD R212, R212, 0x1, -R2 ;  /* 0x00000001d4d4d824 */ /* 0x000fe200078e0a02 */
[----:B------:R-:W-:Y:S01]  /*4820*/  ISETP.GE.AND P5, PT, R11, RZ, PT ;  /* 0x000000ff0b00720c */ /* 0x000fe20003fa6270 */
[----:B------:R-:W-:-:S02]  /*4830*/  IMAD R218, R2, R5, R7 ;  /* 0x0000000502da7224 */ /* 0x000fc400078e0207 */
[----:B------:R-:W-:Y:S02]  /*4840*/  IMAD.MOV.U32 R7, RZ, RZ, R9 ;  /* 0x000000ffff077224 */ /* 0x000fe400078e0009 */
[----:B------:R-:W-:Y:S01]  /*4850*/  @!P4 IMAD.MOV R208, RZ, RZ, -R208 ;  /* 0x000000ffffd0c224 */ /* 0x000fe200078e0ad0 */
[----:B------:R-:W-:Y:S01]  /*4860*/  ISETP.GT.U32.AND P4, PT, R2, R212, PT ;  /* 0x000000d40200720c */ /* 0x000fe20003f84070 */
[----:B------:R-:W-:-:S04]  /*4870*/  IMAD.HI.U32 R5, R4, R7, RZ ;  /* 0x0000000704057227 */ /* 0x000fc800078e00ff */
[----:B------:R-:W-:Y:S01]  /*4880*/  @!P3 IMAD.IADD R210, R210, 0x1, -R2 ;  /* 0x00000001d2d2b824 */ /* 0x000fe200078e0a02 */
[----:B------:R-:W-:Y:S01]  /*4890*/  ISETP.GE.AND P3, PT, R19, RZ, PT ;  /* 0x000000ff1300720c */ /* 0x000fe20003f66270 */
[----:B------:R-:W-:Y:S01]  /*48a0*/  IMAD.MOV R5, RZ, RZ, -R5 ;  /* 0x000000ffff057224 */ /* 0x000fe200078e0a05 */
[----:B------:R-:W-:Y:S01]  /*48b0*/  LOP3.LUT R19, R3, 0x17c, RZ, 0xfc, !PT ;  /* 0x0000017c03137812 */ /* 0x000fe200078efcff */
[----:B------:R-:W-:Y:S01]  /*48c0*/  @!P2 IMAD.MOV R210, RZ, RZ, -R210 ;  /* 0x000000ffffd2a224 */ /* 0x000fe200078e0ad2 */
[C---:B------:R-:W-:Y:S01]  /*48d0*/  ISETP.GT.U32.AND P2, PT, R2.reuse, R218, PT ;  /* 0x000000da0200720c */ /* 0x040fe20003f44070 */
[----:B------:R-:W-:Y:S01]  /*48e0*/  IMAD R216, R2, R5, R7 ;  /* 0x0000000502d87224 */ /* 0x000fe200078e0207 */
[----:B------:R-:W-:Y:S01]  /*48f0*/  IABS R13, R19 ;  /* 0x00000013000d7213 */ /* 0x000fe20000000000 */
[----:B------:R-:W-:Y:S01]  /*4900*/  @!P6 IMAD.MOV R206, RZ, RZ, -R206 ;  /* 0x000000ffffcee224 */ /* 0x000fe200078e0ace */
[----:B------:R-:W-:Y:S01]  /*4910*/  ISETP.GE.AND P6, PT, R15, RZ, PT ;  /* 0x000000ff0f00720c */ /* 0x000fe20003fc6270 */
[--C-:B------:R-:W-:Y:S01]  /*4920*/  @!P0 IMAD.IADD R214, R214, 0x1, -R2.reuse ;  /* 0x00000001d6d68824 */ /* 0x100fe200078e0a02 */
[----:B------:R-:W-:Y:S01]  /*4930*/  LOP3.LUT R15, R3, 0x174, RZ, 0xfc, !PT ;  /* 0x00000174030f7812 */ /* 0x000fe200078efcff */
[----:B------:R-:W-:Y:S01]  /*4940*/  @!P4 IMAD.IADD R212, R212, 0x1, -R2 ;  /* 0x00000001d4d4c824 */ /* 0x000fe200078e0a02 */
[----:B------:R-:W-:Y:S01]  /*4950*/  ISETP.GT.U32.AND P4, PT, R2, R216, PT ;  /* 0x000000d80200720c */ /* 0x000fe20003f84070 */
[----:B------:R-:W-:Y:S01]  /*4960*/  @!P1 IMAD.MOV R202, RZ, RZ, -R202 ;  /* 0x000000ffffca9224 */ /* 0x000fe200078e0aca */
[----:B------:R-:W-:-:S02]  /*4970*/  ISETP.GE.AND P1, PT, R17, RZ, PT ;  /* 0x000000ff1100720c */ /* 0x000fc40003f26270 */
[----:B------:R-:W-:Y:S01]  /*4980*/  LOP3.LUT R17, R3, 0x178, RZ, 0xfc, !PT ;  /* 0x0000017803117812 */ /* 0x000fe200078efcff */
[----:B------:R-:W-:Y:S01]  /*4990*/  @!P2 IMAD.IADD R218, R218, 0x1, -R2 ;  /* 0x00000001dadaa824 */ /* 0x000fe200078e0a02 */
[----:B------:R-:W-:Y:S02]  /*49a0*/  IABS R9, R15 ;  /* 0x0000000f00097213 */ /* 0x000fe40000000000 */
[----:B------:R-:W-:Y:S01]  /*49b0*/  ISETP.GT.U32.AND P0, PT, R2, R214, PT ;  /* 0x000000d60200720c */ /* 0x000fe20003f04070 */
[----:B------:R-:W-:Y:S01]  /*49c0*/  @!P6 IMAD.MOV R212, RZ, RZ, -R212 ;  /* 0x000000ffffd4e224 */ /* 0x000fe200078e0ad4 */
[----:B------:R-:W-:Y:S01]  /*49d0*/  IABS R11, R17 ;  /* 0x00000011000b7213 */ /* 0x000fe20000000000 */
[----:B------:R-:W-:Y:S01]  /*49e0*/  IMAD.HI.U32 R5, R4, R9, RZ ;  /* 0x0000000904057227 */ /* 0x000fe200078e00ff */
[----:B------:R-:W-:Y:S02]  /*49f0*/  ISETP.GT.U32.AND P6, PT, R2, R218, PT ;  /* 0x000000da0200720c */ /* 0x000fe40003fc4070 */
[----:B------:R-:W-:Y:S01]  /*4a00*/  ISETP.GE.AND P2, PT, R17, RZ, PT ;  /* 0x000000ff1100720c */ /* 0x000fe20003f46270 */
[----:B------:R-:W-:Y:S01]  /*4a10*/  IMAD.HI.U32 R7, R4, R11, RZ ;  /* 0x0000000b04077227 */ /* 0x000fe200078e00ff */
[----:B------:R-:W-:-:S03]  /*4a20*/  LOP3.LUT R17, R3, 0x180, RZ, 0xfc, !PT ;  /* 0x0000018003117812 */ /* 0x000fc600078efcff */
[----:B------:R-:W-:Y:S02]  /*4a30*/  IMAD.MOV R220, RZ, RZ, -R5 ;  /* 0x000000ffffdc7224 */ /* 0x000fe400078e0a05 */
[--C-:B------:R-:W-:Y:S02]  /*4a40*/  @!P4 IMAD.IADD R216, R216, 0x1, -R2.reuse ;  /* 0x00000001d8d8c824 */ /* 0x100fe400078e0a02 */
[----:B------:R-:W-:Y:S01]  /*4a50*/  @!P0 IMAD.IADD R214, R214, 0x1, -R2 ;  /* 0x00000001d6d68824 */ /* 0x000fe200078e0a02 */
[----:B------:R-:W-:Y:S01]  /*4a60*/  ISETP.GE.AND P0, PT, R15, RZ, PT ;  /* 0x000000ff0f00720c */ /* 0x000fe20003f06270 */
[----:B------:R-:W-:Y:S01]  /*4a70*/  IMAD.MOV R7, RZ, RZ, -R7 ;  /* 0x000000ffff077224 */ /* 0x000fe200078e0a07 */
[C---:B------:R-:W-:Y:S01]  /*4a80*/  ISETP.GT.U32.AND P4, PT, R2.reuse, R216, PT ;  /* 0x000000d80200720c */ /* 0x040fe20003f84070 */
[----:B------:R-:W-:Y:S01]  /*4a90*/  IMAD R220, R2, R220, R9 ;  /* 0x000000dc02dc7224 */ /* 0x000fe200078e0209 */
[----:B------:R-:W-:Y:S01]  /*4aa0*/  IABS R9, R17 ;  /* 0x0000001100097213 */ /* 0x000fe20000000000 */
[----:B------:R-:W-:Y:S01]  /*4ab0*/  IMAD.HI.U32 R5, R4, R13, RZ ;  /* 0x0000000d04057227 */ /* 0x000fe200078e00ff */
[----:B------:R-:W-:-:S03]  /*4ac0*/  IABS R15, R25 ;  /* 0x00000019000f7213 */ /* 0x000fc60000000000 */
[C---:B------:R-:W-:Y:S01]  /*4ad0*/  IMAD R222, R2.reuse, R7, R11 ;  /* 0x0000000702de7224 */ /* 0x040fe200078e020b */
[----:B------:R-:W-:Y:S01]  /*4ae0*/  IABS R11, R21 ;  /* 0x00000015000b7213 */ /* 0x000fe20000000000 */
[----:B------:R-:W-:Y:S01]  /*4af0*/  @!P1 IMAD.MOV R214, RZ, RZ, -R214 ;  /* 0x000000ffffd69224 */ /* 0x000fe200078e0ad6 */
[----:B------:R-:W-:Y:S01]  /*4b00*/  ISETP.GT.U32.AND P1, PT, R2, R220, PT ;  /* 0x000000dc0200720c */ /* 0x000fe20003f24070 */
[----:B------:R-:W-:Y:S02]  /*4b10*/  IMAD.MOV R5, RZ, RZ, -R5 ;  /* 0x000000ffff057224 */ /* 0x000fe400078e0a05 */
[--C-:B------:R-:W-:Y:S01]  /*4b20*/  @!P6 IMAD.IADD R218, R218, 0x1, -R2.reuse ;  /* 0x00000001dadae824 */ /* 0x100fe200078e0a02 */
[C---:B------:R-:W-:Y:S01]  /*4b30*/  ISETP.GT.U32.AND P6, PT, R2.reuse, R222, PT ;  /* 0x000000de0200720c */ /* 0x040fe20003fc4070 */
[----:B------:R-:W-:Y:S01]  /*4b40*/  IMAD R224, R2, R5, R13 ;  /* 0x0000000502e07224 */ /* 0x000fe200078e020d */
[----:B------:R-:W-:Y:S01]  /*4b50*/  IABS R13, R23 ;  /* 0x00000017000d7213 */ /* 0x000fe20000000000 */
[----:B------:R-:W-:-:S02]  /*4b60*/  @!P4 IMAD.IADD R216, R216, 0x1, -R2 ;  /* 0x00000001d8d8c824 */ /* 0x000fc400078e0a02 */
[----:B------:R-:W-:Y:S01]  /*4b70*/  IMAD.HI.U32 R5, R4, R9, RZ ;  /* 0x0000000904057227 */ /* 0x000fe200078e00ff */
[----:B------:R-:W-:-:S03]  /*4b80*/  ISETP.GT.U32.AND P4, PT, R2, R224, PT ;  /* 0x000000e00200720c */ /* 0x000fc60003f84070 */
[--C-:B------:R-:W-:Y:S01]  /*4b90*/  @!P1 IMAD.IADD R220, R220, 0x1, -R2.reuse ;  /* 0x00000001dcdc9824 */ /* 0x100fe200078e0a02 */
[----:B------:R-:W-:Y:S01]  /*4ba0*/  ISETP.GE.AND P1, PT, R19, RZ, PT ;  /* 0x000000ff1300720c */ /* 0x000fe20003f26270 */
[----:B------:R-:W-:Y:S01]  /*4bb0*/  IMAD.MOV R5, RZ, RZ, -R5 ;  /* 0x000000ffff057224 */ /* 0x000fe200078e0a05 */
[----:B------:R-:W-:Y:S01]  /*4bc0*/  LOP3.LUT R19, R3, 0x194, RZ, 0xfc, !PT ;  /* 0x0000019403137812 */ /* 0x000fe200078efcff */
[----:B------:R-:W-:Y:S01]  /*4bd0*/  @!P6 IMAD.IADD R222, R222, 0x1, -R2 ;  /* 0x00000001dedee824 */ /* 0x000fe200078e0a02 */
[----:B------:R-:W-:Y:S01]  /*4be0*/  ISETP.GT.U32.AND P6, PT, R2, R220, PT ;  /* 0x000000dc0200720c */ /* 0x000fe20003fc4070 */
[----:B------:R-:W-:-:S04]  /*4bf0*/  IMAD.HI.U32 R7, R4, R11, RZ ;  /* 0x0000000b04077227 */ /* 0x000fc800078e00ff */
[----:B------:R-:W-:Y:S01]  /*4c00*/  @!P4 IMAD.IADD R224, R224, 0x1, -R2 ;  /* 0x00000001e0e0c824 */ /* 0x000fe200078e0a02 */
[C---:B------:R-:W-:Y:S01]  /*4c10*/  ISETP.GT.U32.AND P4, PT, R2.reuse, R222, PT ;  /* 0x000000de0200720c */ /* 0x040fe20003f84070 */
[----:B------:R-:W-:Y:S02]  /*4c20*/  IMAD R226, R2, R5, R9 ;  /* 0x0000000502e27224 */ /* 0x000fe400078e0209 */
[----:B------:R-:W-:Y:S02]  /*4c30*/  IMAD.MOV R228, RZ, RZ, -R7 ;  /* 0x000000ffffe47224 */ /* 0x000fe400078e0a07 */
[----:B------:R-:W-:-:S04]  /*4c40*/  IMAD.HI.U32 R5, R4, R13, RZ ;  /* 0x0000000d04057227 */ /* 0x000fc800078e00ff */
[--C-:B------:R-:W-:Y:S01]  /*4c50*/  @!P6 IMAD.IADD R220, R220, 0x1, -R2.reuse ;  /* 0x00000001dcdce824 */ /* 0x100fe200078e0a02 */
[C---:B------:R-:W-:Y:S01]  /*4c60*/  ISETP.GT.U32.AND P6, PT, R2.reuse, R226, PT ;  /* 0x000000e20200720c */ /* 0x040fe20003fc4070 */
[----:B------:R-:W-:Y:S01]  /*4c70*/  IMAD R228, R2, R228, R11 ;  /* 0x000000e402e47224 */ /* 0x000fe200078e020b */
[----:B------:R-:W-:Y:S01]  /*4c80*/  IABS R11, R19 ;  /* 0x00000013000b7213 */ /* 0x000fe20000000000 */
[----:B------:R-:W-:Y:S02]  /*4c90*/  IMAD.MOV R5, RZ, RZ, -R5 ;  /* 0x000000ffff057224 */ /* 0x000fe400078e0a05 */
[----:B------:R-:W-:Y:S01]  /*4ca0*/  @!P4 IMAD.IADD R222, R222, 0x1, -R2 ;  /* 0x00000001dedec824 */ /* 0x000fe200078e0a02 */
[C---:B------:R-:W-:Y:S01]  /*4cb0*/  ISETP.GT.U32.AND P4, PT, R2.reuse, R228, PT ;  /* 0x000000e40200720c */ /* 0x040fe20003f84070 */
[----:B------:R-:W-:Y:S01]  /*4cc0*/  IMAD R230, R2, R5, R13 ;  /* 0x0000000502e67224 */ /* 0x000fe200078e020d */
[----:B------:R-:W-:Y:S01]  /*4cd0*/  LOP3.LUT R13, R3, 0x1a0, RZ, 0xfc, !PT ;  /* 0x000001a0030d7812 */ /* 0x000fe200078efcff */
[----:B------:R-:W-:-:S04]  /*4ce0*/  IMAD.HI.U32 R7, R4, R15, RZ ;  /* 0x0000000f04077227 */ /* 0x000fc800078e00ff */
[----:B------:R-:W-:Y:S01]  /*4cf0*/  @!P3 IMAD.MOV R218, RZ, RZ, -R218 ;  /* 0x000000ffffdab224 */ /* 0x000fe200078e0ada */
[----:B------:R-:W-:Y:S01]  /*4d00*/  ISETP.GT.U32.AND P3, PT, R2, R224, PT ;  /* 0x000000e00200720c */ /* 0x000fe20003f64070 */
[--C-:B------:R-:W-:Y:S01]  /*4d10*/  @!P6 IMAD.IADD R226, R226, 0x1, -R2.reuse ;  /* 0x00000001e2e2e824 */ /* 0x100fe200078e0a02 */
[----:B------:R-:W-:Y:S01]  /*4d20*/  ISETP.GT.U32.AND P6, PT, R2, R230, PT ;  /* 0x000000e60200720c */ /* 0x000fe20003fc4070 */
[----:B------:R-:W-:Y:S02]  /*4d30*/  IMAD.MOV R7, RZ, RZ, -R7 ;  /* 0x000000ffff077224 */ /* 0x000fe400078e0a07 */
[----:B------:R-:W-:Y:S01]  /*4d40*/  @!P4 IMAD.IADD R228, R228, 0x1, -R2 ;  /* 0x00000001e4e4c824 */ /* 0x000fe200078e0a02 */
[C---:B------:R-:W-:Y:S01]  /*4d50*/  ISETP.GT.U32.AND P4, PT, R2.reuse, R226, PT ;  /* 0x000000e20200720c */ /* 0x040fe20003f84070 */
[C---:B------:R-:W-:Y:S01]  /*4d60*/  IMAD R232, R2.reuse, R7, R15 ;  /* 0x0000000702e87224 */ /* 0x040fe200078e020f */
[----:B------:R-:W-:Y:S01]  /*4d70*/  LOP3.LUT R15, R3, 0x1a4, RZ, 0xfc, !PT ;  /* 0x000001a4030f7812 */ /* 0x000fe200078efcff */
[----:B------:R-:W-:Y:S01]  /*4d80*/  @!P5 IMAD.MOV R216, RZ, RZ, -R216 ;  /* 0x000000ffffd8d224 */ /* 0x000fe200078e0ad8 */
[----:B------:R-:W-:Y:S01]  /*4d90*/  ISETP.GE.AND P5, PT, R17, RZ, PT ;  /* 0x000000ff1100720c */ /* 0x000fe20003fa6270 */
[----:B------:R-:W-:Y:S01]  /*4da0*/  @!P2 IMAD.MOV R222, RZ, RZ, -R222 ;  /* 0x000000ffffdea224 */ /* 0x000fe200078e0ade */
[----:B------:R-:W-:Y:S01]  /*4db0*/  ISETP.GT.U32.AND P2, PT, R2, R232, PT ;  /* 0x000000e80200720c */ /* 0x000fe20003f44070 */
[----:B------:R-:W-:Y:S01]  /*4dc0*/  @!P0 IMAD.MOV R220, RZ, RZ, -R220 ;  /* 0x000000ffffdc8224 */ /* 0x000fe200078e0adc */
[----:B------:R-:W-:Y:S01]  /*4dd0*/  LOP3.LUT R17, R3, 0x190, RZ, 0xfc, !PT ;  /* 0x0000019003117812 */ /* 0x000fe200078efcff */
[--C-:B------:R-:W-:Y:S01]  /*4de0*/  @!P3 IMAD.IADD R224, R224, 0x1, -R2.reuse ;  /* 0x00000001e0e0b824 */ /* 0x100fe200078e0a02 */
[----:B------:R-:W-:Y:S01]  /*4df0*/  ISETP.GT.U32.AND P0, PT, R2, R228, PT ;  /* 0x000000e40200720c */ /* 0x000fe20003f04070 */
[----:B------:R-:W-:Y:S01]  /*4e00*/  @!P6 IMAD.IADD R230, R230, 0x1, -R2 ;  /* 0x00000001e6e6e824 */ /* 0x000fe200078e0a02 */
[----:B------:R-:W-:Y:S01]  /*4e10*/  ISETP.GE.AND P3, PT, R21, RZ, PT ;  /* 0x000000ff1500720c */ /* 0x000fe20003f66270 */
[----:B------:R-:W-:Y:S01]  /*4e20*/  IMAD.HI.U32 R7, R4, R11, RZ ;  /* 0x0000000b04077227 */ /* 0x000fe200078e00ff */
[----:B------:R-:W-:-:S02]  /*4e30*/  IABS R9, R17 ;  /* 0x0000001100097213 */ /* 0x000fc40000000000 */
[----:B------:R-:W-:Y:S01]  /*4e40*/  ISETP.GT.U32.AND P6, PT, R2, R230, PT ;  /* 0x000000e60200720c */ /* 0x000fe20003fc4070 */
[----:B------:R-:W-:Y:S01]  /*4e50*/  IMAD.MOV R7, RZ, RZ, -R7 ;  /* 0x000000ffff077224 */ /* 0x000fe200078e0a07 */
[----:B------:R-:W-:Y:S01]  /*4e60*/  LOP3.LUT R21, R3, 0x1b4, RZ, 0xfc, !PT ;  /* 0x000001b403157812 */ /* 0x000fe200078efcff */
[----:B------:R-:W-:-:S04]  /*4e70*/  IMAD.HI.U32 R5, R4, R9, RZ ;  /* 0x0000000904057227 */ /* 0x000fc800078e00ff */
        /* <DEDUP_REMOVED lines=10> */
[----:B------:R-:W-:Y:S01]  /*4f20*/  ISETP.GE.AND P4, PT, R25, RZ, PT ;  /* 0x000000ff1900720c */ /* 0x000fe20003f86270 */
[C---:B------:R-:W-:Y:S01]  /*4f30*/  IMAD R236, R2.reuse, R5, R9 ;  /* 0x0000000502ec7224 */ /* 0x040fe200078e0209 */
[----:B------:R-:W-:Y:S01]  /*4f40*/  LOP3.LUT R5, R3, 0x198, RZ, 0xfc, !PT ;  /* 0x0000019803057812 */ /* 0x000fe200078efcff */
[----:B------:R-:W-:Y:S01]  /*4f50*/  @!P3 IMAD.MOV R228, RZ, RZ, -R228 ;  /* 0x000000ffffe4b224 */ /* 0x000fe200078e0ae4 */
[----:B------:R-:W-:Y:S01]  /*4f60*/  ISETP.GT.U32.AND P3, PT, R2, R234, PT ;  /* 0x000000ea0200720c */ /* 0x000fe20003f64070 */
[----:B------:R-:W-:Y:S01]  /*4f70*/  @!P6 IMAD.IADD R230, R230, 0x1, -R2 ;  /* 0x00000001e6e6e824 */ /* 0x000fe200078e0a02 */
[----:B------:R-:W-:Y:S01]  /*4f80*/  IABS R7, R5 ;  /* 0x0000000500077213 */ /* 0x000fe20000000000 */
[----:B------:R-:W-:Y:S01]  /*4f90*/  @!P5 IMAD.MOV R226, RZ, RZ, -R226 ;  /* 0x000000ffffe2d224 */ /* 0x000fe200078e0ae2 */
[----:B------:R-:W-:Y:S01]  /*4fa0*/  ISETP.GT.U32.AND P5, PT, R2, R236, PT ;  /* 0x000000ec0200720c */ /* 0x000fe20003fa4070 */
[----:B------:R-:W-:Y:S01]  /*4fb0*/  @!P1 IMAD.MOV R230, RZ, RZ, -R230 ;  /* 0x000000ffffe69224 */ /* 0x000fe200078e0ae6 */
[----:B------:R-:W-:Y:S01]  /*4fc0*/  ISETP.GE.AND P1, PT, R5, RZ, PT ;  /* 0x000000ff0500720c */ /* 0x000fe20003f26270 */
[----:B------:R-:W-:Y:S01]  /*4fd0*/  @!P2 IMAD.IADD R232, R232, 0x1, -R2 ;  /* 0x00000001e8e8a824 */ /* 0x000fe200078e0a02 */
[----:B------:R-:W-:-:S02]  /*4fe0*/  LOP3.LUT R5, R3, 0x19c, RZ, 0xfc, !PT ;  /* 0x0000019c03057812 */ /* 0x000fc400078efcff */
[----:B------:R-:W-:Y:S01]  /*4ff0*/  ISETP.GE.AND P6, PT, R19, RZ, PT ;  /* 0x000000ff1300720c */ /* 0x000fe20003fc6270 */
[----:B------:R-:W-:Y:S01]  /*5000*/  @!P4 IMAD.MOV R232, RZ, RZ, -R232 ;  /* 0x000000ffffe8c224 */ /* 0x000fe200078e0ae8 */
[----:B------:R-:W-:Y:S01]  /*5010*/  ISETP.GE.AND P2, PT, R5, RZ, PT ;  /* 0x000000ff0500720c */ /* 0x000fe20003f46270 */
[--C-:B------:R-:W-:Y:S01]  /*5020*/  @!P3 IMAD.IADD R234, R234, 0x1, -R2.reuse ;  /* 0x00000001eaeab824 */ /* 0x100fe200078e0a02 */
[----:B------:R-:W-:Y:S01]  /*5030*/  IABS R9, R5 ;  /* 0x0000000500097213 */ /* 0x000fe20000000000 */
[----:B------:R-:W-:Y:S01]  /*5040*/  IMAD.HI.U32 R5, R4, R7, RZ ;  /* 0x0000000704057227 */ /* 0x000fe200078e00ff */
[----:B------:R-:W-:Y:S02]  /*5050*/  ISETP.GE.AND P0, PT, R17, RZ, PT ;  /* 0x000000ff1100720c */ /* 0x000fe40003f06270 */
[----:B------:R-:W-:Y:S01]  /*5060*/  ISETP.GT.U32.AND P3, PT, R2, R234, PT ;  /* 0x000000ea0200720c */ /* 0x000fe20003f64070 */
[----:B------:R-:W-:Y:S01]  /*5070*/  @!P5 IMAD.IADD R236, R236, 0x1, -R2 ;  /* 0x00000001ececd824 */ /* 0x000fe200078e0a02 */
[----:B------:R-:W-:Y:S01]  /*5080*/  ISETP.GE.AND P4, PT, R13, RZ, PT ;  /* 0x000000ff0d00720c */ /* 0x000fe20003f86270 */
[----:B------:R-:W-:Y:S01]  /*5090*/  IMAD.MOV R5, RZ, RZ, -R5 ;  /* 0x000000ffff057224 */ /* 0x000fe200078e0a05 */
[----:B------:R-:W-:-:S02]  /*50a0*/  IABS R13, R15 ;  /* 0x0000000f000d7213 */ /* 0x000fc40000000000 */
[C---:B------:R-:W-:Y:S01]  /*50b0*/  ISETP.GT.U32.AND P5, PT, R2.reuse, R236, PT ;  /* 0x000000ec0200720c */ /* 0x040fe20003fa4070 */
[----:B------:R-:W-:Y:S01]  /*50c0*/  IMAD R238, R2, R5, R7 ;  /* 0x0000000502ee7224 */ /* 0x000fe200078e0207 */
[C---:B------:R-:W-:Y:S01]  /*50d0*/  LOP3.LUT R17, R3.reuse, 0x1ac, RZ, 0xfc, !PT ;  /* 0x000001ac03117812 */ /* 0x040fe200078efcff */
[----:B------:R-:W-:Y:S01]  /*50e0*/  IMAD.HI.U32 R5, R4, R9, RZ ;  /* 0x0000000904057227 */ /* 0x000fe200078e00ff */
[----:B------:R-:W-:Y:S02]  /*50f0*/  LOP3.LUT R19, R3, 0x1b0, RZ, 0xfc, !PT ;  /* 0x000001b003137812 */ /* 0x000fe400078efcff */
[----:B------:R-:W-:Y:S01]  /*5100*/  IABS R113, R23 ;  /* 0x0000001700717213 */ /* 0x000fe20000000000 */
[----:B------:R-:W-:Y:S02]  /*5110*/  IMAD.MOV R5, RZ, RZ, -R5 ;  /* 0x000000ffff057224 */ /* 0x000fe400078e0a05 */
[--C-:B------:R-:W-:Y:S01]  /*5120*/  @!P3 IMAD.IADD R234, R234, 0x1, -R2.reuse ;  /* 0x00000001eaeab824 */ /* 0x100fe200078e0a02 */
[----:B------:R-:W-:Y:S01]  /*5130*/  ISETP.GE.AND P3, PT, R15, RZ, PT ;  /* 0x000000ff0f00720c */ /* 0x000fe20003f66270 */
[----:B------:R-:W-:Y:S01]  /*5140*/  IMAD R240, R2, R5, R9 ;  /* 0x0000000502f07224 */ /* 0x000fe200078e0209 */
[----:B------:R-:W-:Y:S01]  /*5150*/  IABS R15, R21 ;  /* 0x00000015000f7213 */ /* 0x000fe20000000000 */
[----:B------:R-:W-:Y:S01]  /*5160*/  @!P5 IMAD.IADD R236, R236, 0x1, -R2 ;  /* 0x00000001ececd824 */ /* 0x000fe200078e0a02 */
[C---:B------:R-:W-:Y:S01]  /*5170*/  ISETP.GT.U32.AND P5, PT, R2.reuse, R238, PT ;  /* 0x000000ee0200720c */ /* 0x040fe20003fa4070 */
[----:B------:R-:W-:Y:S01]  /*5180*/  @!P6 IMAD.MOV R234, RZ, RZ, -R234 ;  /* 0x000000ffffeae224 */ /* 0x000fe200078e0aea */
[----:B------:R-:W-:Y:S01]  /*5190*/  ISETP.GT.U32.AND P6, PT, R2, R240, PT ;  /* 0x000000f00200720c */ /* 0x000fe20003fc4070 */
[----:B------:R-:W-:-:S04]  /*51a0*/  IMAD.HI.U32 R7, R4, R11, RZ ;  /* 0x0000000b04077227 */ /* 0x000fc800078e00ff */
[----:B------:R-:W-:Y:S02]  /*51b0*/  IMAD.MOV R7, RZ, RZ, -R7 ;  /* 0x000000ffff077224 */ /* 0x000fe400078e0a07 */
[----:B------:R-:W-:Y:S01]  /*51c0*/  IMAD.MOV.U32 R9, RZ, RZ, R13 ;  /* 0x000000ffff097224 */ /* 0x000fe200078e000d */
[----:B------:R-:W-:Y:S01]  /*51d0*/  IABS R13, R19 ;  /* 0x00000013000d7213 */ /* 0x000fe20000000000 */
[----:B------:R-:W-:Y:S01]  /*51e0*/  IMAD R242, R2, R7, R11 ;  /* 0x0000000702f27224 */ /* 0x000fe200078e020b */
[----:B------:R-:W-:Y:S01]  /*51f0*/  LOP3.LUT R7, R3, 0x1a8, RZ, 0xfc, !PT ;  /* 0x000001a803077812 */ /* 0x000fe200078efcff */
[----:B------:R-:W-:Y:S01]  /*5200*/  IMAD.HI.U32 R5, R4, R9, RZ ;  /* 0x0000000904057227 */ /* 0x000fe200078e00ff */
[----:B------:R-:W-:-:S03]  /*5210*/  IABS R11, R17 ;  /* 0x00000011000b7213 */ /* 0x000fc60000000000 */
[----:B------:R-:W-:Y:S01]  /*5220*/  @!P0 IMAD.MOV R236, RZ, RZ, -R236 ;  /* 0x000000ffffec8224 */ /* 0x000fe200078e0aec */
[----:B------:R-:W-:Y:S01]  /*5230*/  ISETP.GE.AND P0, PT, R7, RZ, PT ;  /* 0x000000ff0700720c */ /* 0x000fe20003f06270 */
[--C-:B------:R-:W-:Y:S01]  /*5240*/  @!P5 IMAD.IADD R238, R238, 0x1, -R2.reuse ;  /* 0x00000001eeeed824 */ /* 0x100fe200078e0a02 */
[----:B------:R-:W-:Y:S01]  /*5250*/  IABS R7, R7 ;  /* 0x0000000700077213 */ /* 0x000fe20000000000 */
[----:B------:R-:W-:Y:S02]  /*5260*/  @!P6 IMAD.IADD R240, R240, 0x1, -R2 ;  /* 0x00000001f0f0e824 */ /* 0x000fe400078e0a02 */
[----:B------:R-:W-:Y:S01]  /*5270*/  IMAD.MOV R5, RZ, RZ, -R5 ;  /* 0x000000ffff057224 */ /* 0x000fe200078e0a05 */
[C---:B------:R-:W-:Y:S02]  /*5280*/  ISETP.GT.U32.AND P5, PT, R2.reuse, R238, PT ;  /* 0x000000ee0200720c */ /* 0x040fe40003fa4070 */
[C---:B------:R-:W-:Y:S01]  /*5290*/  ISETP.GT.U32.AND P6, PT, R2.reuse, R240, PT ;  /* 0x000000f00200720c */ /* 0x040fe20003fc4070 */
[----:B------:R-:W-:-:S02]  /*52a0*/  IMAD R244, R2, R5, R9 ;  /* 0x0000000502f47224 */ /* 0x000fc400078e0209 */
[----:B------:R-:W-:Y:S02]  /*52b0*/  IMAD.MOV.U32 R9, RZ, RZ, R7 ;  /* 0x000000ffff097224 */ /* 0x000fe400078e0007 */
[----:B------:R-:W-:-:S04]  /*52c0*/  IMAD.HI.U32 R7, R4, R11, RZ ;  /* 0x0000000b04077227 */ /* 0x000fc800078e00ff */
[----:B------:R-:W-:-:S04]  /*52d0*/  IMAD.HI.U32 R5, R4, R9, RZ ;  /* 0x0000000904057227 */ /* 0x000fc800078e00ff */
[----:B------:R-:W-:Y:S02]  /*52e0*/  IMAD.MOV R5, RZ, RZ, -R5 ;  /* 0x000000ffff057224 */ /* 0x000fe400078e0a05 */
[--C-:B------:R-:W-:Y:S01]  /*52f0*/  @!P5 IMAD.IADD R238, R238, 0x1, -R2.reuse ;  /* 0x00000001eeeed824 */ /* 0x100fe200078e0a02 */
[C---:B------:R-:W-:Y:S01]  /*5300*/  ISETP.GT.U32.AND P5, PT, R2.reuse, R242, PT ;  /* 0x000000f20200720c */ /* 0x040fe20003fa4070 */
[----:B------:R-:W-:Y:S02]  /*5310*/  IMAD R246, R2, R5, R9 ;  /* 0x0000000502f67224 */ /* 0x000fe400078e0209 */
[----:B------:R-:W-:Y:S01]  /*5320*/  @!P6 IMAD.IADD R240, R240, 0x1, -R2 ;  /* 0x00000001f0f0e824 */ /* 0x000fe200078e0a02 */
[C---:B------:R-:W-:Y:S01]  /*5330*/  ISETP.GT.U32.AND P6, PT, R2.reuse, R244, PT ;  /* 0x000000f40200720c */ /* 0x040fe20003fc4070 */
[----:B------:R-:W-:Y:S01]  /*5340*/  @!P1 IMAD.MOV R238, RZ, RZ, -R238 ;  /* 0x000000ffffee9224 */ /* 0x000fe200078e0aee */
[----:B------:R-:W-:Y:S01]  /*5350*/  ISETP.GT.U32.AND P1, PT, R2, R246, PT ;  /* 0x000000f60200720c */ /* 0x000fe20003f24070 */
[----:B------:R-:W-:-:S04]  /*5360*/  IMAD.HI.U32 R5, R4, R13, RZ ;  /* 0x0000000d04057227 */ /* 0x000fc800078e00ff */
[----:B------:R-:W-:Y:S01]  /*5370*/  IMAD.MOV.U32 R9, RZ, RZ, R15 ;  /* 0x000000ffff097224 */ /* 0x000fe200078e000f */
[----:B------:R-:W-:Y:S01]  /*5380*/  LOP3.LUT R15, R3, 0x1c4, RZ, 0xfc, !PT ;  /* 0x000001c4030f7812 */ /* 0x000fe200078efcff */
[----:B------:R-:W-:Y:S02]  /*5390*/  IMAD.MOV R7, RZ, RZ, -R7 ;  /* 0x000000ffff077224 */ /* 0x000fe400078e0a07 */
[----:B------:R-:W-:Y:S02]  /*53a0*/  IMAD.MOV R250, RZ, RZ, -R5 ;  /* 0x000000fffffa7224 */ /* 0x000fe400078e0a05 */
[--C-:B------:R-:W-:Y:S02]  /*53b0*/  @!P6 IMAD.IADD R244, R244, 0x1, -R2.reuse ;  /* 0x00000001f4f4e824 */ /* 0x100fe400078e0a02 */
[----:B------:R-:W-:Y:S02]  /*53c0*/  @!P1 IMAD.IADD R246, R246, 0x1, -R2 ;  /* 0x00000001f6f69824 */ /* 0x000fe400078e0a02 */
[----:B------:R-:W-:Y:S01]  /*53d0*/  IMAD.HI.U32 R5, R4, R9, RZ ;  /* 0x0000000904057227 */ /* 0x000fe200078e00ff */
[----:B------:R-:W-:-:S03]  /*53e0*/  ISETP.GT.U32.AND P1, PT, R2, R244, PT ;  /* 0x000000f40200720c */ /* 0x000fc60003f24070 */
[----:B------:R-:W-:Y:S01]  /*53f0*/  IMAD R248, R2, R7, R11 ;  /* 0x0000000702f87224 */ /* 0x000fe200078e020b */
[C---:B------:R-:W-:Y:S01]  /*5400*/  LOP3.LUT R11, R3.reuse, 0x1bc, RZ, 0xfc, !PT ;  /* 0x000001bc030b7812 */ /* 0x040fe200078efcff */
[----:B------:R-:W-:Y:S02]  /*5410*/  @!P5 IMAD.IADD R242, R242, 0x1, -R2 ;  /* 0x00000001f2f2d824 */ /* 0x000fe400078e0a02 */
[----:B------:R-:W-:Y:S01]  /*5420*/  IMAD.MOV R5, RZ, RZ, -R5 ;  /* 0x000000ffff057224 */ /* 0x000fe200078e0a05 */
[----:B------:R-:W-:Y:S01]  /*5430*/  IABS R117, R11 ;  /* 0x0000000b00757213 */ /* 0x000fe20000000000 */
[----:B------:R-:W-:Y:S01]  /*5440*/  @!P2 IMAD.MOV R240, RZ, RZ, -R240 ;  /* 0x000000fffff0a224 */ /* 0x000fe200078e0af0 */
[C---:B------:R-:W-:Y:S01]  /*5450*/  ISETP.GT.U32.AND P2, PT, R2.reuse, R248, PT ;  /* 0x000000f80200720c */ /* 0x040fe20003f44070 */
[C---:B------:R-:W-:Y:S01]  /*5460*/  IMAD R252, R2.reuse, R5, R9 ;  /* 0x0000000502fc7224 */ /* 0x040fe200078e0209 */
[----:B------:R-:W-:Y:S01]  /*5470*/  ISETP.GT.U32.AND P5, PT, R2, R242, PT ;  /* 0x000000f20200720c */ /* 0x000fe20003fa4070 */
[----:B------:R-:W-:Y:S01]  /*5480*/  @!P1 IMAD.IADD R244, R244, 0x1, -R2 ;  /* 0x00000001f4f49824 */ /* 0x000fe200078e0a02 */
[----:B------:R-:W-:Y:S01]  /*5490*/  IABS R9, R15 ;  /* 0x0000000f00097213 */ /* 0x000fe20000000000 */
[C---:B------:R-:W-:Y:S01]  /*54a0*/  IMAD R250, R2.reuse, R250, R13 ;  /* 0x000000fa02fa7224 */ /* 0x040fe200078e020d */
[----:B------:R-:W-:Y:S01]  /*54b0*/  ISETP.GT.U32.AND P1, PT, R2, R252, PT ;  /* 0x000000fc0200720c */ /* 0x000fe20003f24070 */
[----:B------:R-:W-:Y:S01]  /*54c0*/  IMAD.HI.U32 R7, R4, R113, RZ ;  /* 0x0000007104077227 */ /* 0x000fe200078e00ff */
[----:B------:R-:W-:-:S02]  /*54d0*/  LOP3.LUT R13, R3, 0x1c0, RZ, 0xfc, !PT ;  /* 0x000001c0030d7812 */ /* 0x000fc400078efcff */
[----:B------:R-:W-:Y:S01]  /*54e0*/  ISETP.GT.U32.AND P6, PT, R2, R250, PT ;  /* 0x000000fa0200720c */ /* 0x000fe20003fc4070 */
[----:B------:R-:W-:Y:S01]  /*54f0*/  IMAD.MOV R7, RZ, RZ, -R7 ;  /* 0x000000ffff077224 */ /* 0x000fe200078e0a07 */
[----:B------:R-:W-:Y:S01]  /*5500*/  IABS R121, R13 ;  /* 0x0000000d00797213 */ /* 0x000fe20000000000 */
[--C-:B------:R-:W-:Y:S01]  /*5510*/  @!P2 IMAD.IADD R248, R248, 0x1, -R2.reuse ;  /* 0x00000001f8f8a824 */ /* 0x100fe200078e0a02 */
[----:B------:R-:W-:Y:S01]  /*5520*/  ISETP.GT.U32.AND P2, PT, R2, R246, PT ;  /* 0x000000f60200720c */ /* 0x000fe20003f44070 */
[----:B------:R-:W-:Y:S01]  /*5530*/  @!P5 IMAD.IADD R242, R242, 0x1, -R2 ;  /* 0x00000001f2f2d824 */ /* 0x000fe200078e0a02 */
[----:B------:R-:W-:Y:S01]  /*5540*/  ISETP.GE.AND P5, PT, R17, RZ, PT ;  /* 0x000000ff1100720c */ /* 0x000fe20003fa6270 */
[C---:B------:R-:W-:Y:S01]  /*5550*/  IMAD R113, R2.reuse, R7, R113 ;  /* 0x0000000702717224 */ /* 0x040fe200078e0271 */
        /* <DEDUP_REMOVED lines=8> */
[----:B------:R-:W-:Y:S01]  /*55e0*/  ISETP.GT.U32.AND P3, PT, R2, R252, PT ;  /* 0x000000fc0200720c */ /* 0x000fe20003f64070 */
[----:B------:R-:W-:-:S03]  /*55f0*/  IMAD.HI.U32 R5, R4, R117, RZ ;  /* 0x0000007504057227 */ /* 0x000fc600078e00ff */
[----:B------:R-:W-:Y:S01]  /*5600*/  ISETP.GT.U32.AND P6, PT, R2, R250, PT ;  /* 0x000000fa0200720c */ /* 0x000fe20003fc4070 */
[----:B------:R-:W-:-:S04]  /*5610*/  IMAD.HI.U32 R7, R4, R9, RZ ;  /* 0x0000000904077227 */ /* 0x000fc800078e00ff */
[--C-:B------:R-:W-:Y:S01]  /*5620*/  @!P2 IMAD.IADD R246, R246, 0x1, -R2.reuse ;  /* 0x00000001f6f6a824 */ /* 0x100fe200078e0a02 */
[C---:B------:R-:W-:Y:S01]  /*5630*/  ISETP.GT.U32.AND P2, PT, R2.reuse, R113, PT ;  /* 0x000000710200720c */ /* 0x040fe20003f44070 */
[----:B------:R-:W-:Y:S02]  /*5640*/  IMAD.MOV R5, RZ, RZ, -R5 ;  /* 0x000000ffff057224 */ /* 0x000fe400078e0a05 */
[----:B------:R-:W-:Y:S02]  /*5650*/  IMAD.MOV R7, RZ, RZ, -R7 ;  /* 0x000000ffff077224 */ /* 0x000fe400078e0a07 */
[----:B------:R-:W-:Y:S02]  /*5660*/  IMAD R117, R2, R5, R117 ;  /* 0x0000000502757224 */ /* 0x000fe400078e0275 */
[----:B------:R-:W-:Y:S01]  /*5670*/  @!P4 IMAD.IADD R248, R248, 0x1, -R2 ;  /* 0x00000001f8f8c824 */ /* 0x000fe200078e0a02 */
[----:B------:R-:W-:Y:S01]  /*5680*/  ISETP.GE.AND P4, PT, R19, RZ, PT ;  /* 0x000000ff1300720c */ /* 0x000fe20003f86270 */
[----:B------:R-:W-:Y:S01]  /*5690*/  IMAD.HI.U32 R5, R4, R121, RZ ;  /* 0x0000007904057227 */ /* 0x000fe200078e00ff */
[----:B------:R-:W-:-:S03]  /*56a0*/  LOP3.LUT R19, R3, 0x1dc, RZ, 0xfc, !PT ;  /* 0x000001dc03137812 */ /* 0x000fc600078efcff */
[----:B------:R-:W-:Y:S01]  /*56b0*/  IMAD R142, R2, R7, R9 ;  /* 0x00000007028e7224 */ /* 0x000fe200078e0209 */
[----:B------:R-:W-:Y:S01]  /*56c0*/  IABS R7, R17 ;  /* 0x0000001100077213 */ /* 0x000fe20000000000 */
[----:B------:R-:W-:Y:S02]  /*56d0*/  IMAD.MOV R5, RZ, RZ, -R5 ;  /* 0x000000ffff057224 */ /* 0x000fe400078e0a05 */
[--C-:B------:R-:W-:Y:S01]  /*56e0*/  @!P3 IMAD.IADD R252, R252, 0x1, -R2.reuse ;  /* 0x00000001fcfcb824 */ /* 0x100fe200078e0a02 */
[C---:B------:R-:W-:Y:S01]  /*56f0*/  ISETP.GT.U32.AND P3, PT, R2.reuse, R142, PT ;  /* 0x0000008e0200720c */ /* 0x040fe20003f64070 */
[--C-:B------:R-:W-:Y:S01]  /*5700*/  @!P2 IMAD.IADD R113, R113, 0x1, -R2.reuse ;  /* 0x000000017171a824 */ /* 0x100fe200078e0a02 */
[----:B------:R-:W-:Y:S01]  /*5710*/  ISETP.GE.AND P2, PT, R23, RZ, PT ;  /* 0x000000ff1700720c */ /* 0x000fe20003f46270 */
[----:B------:R-:W-:Y:S02]  /*5720*/  IMAD R121, R2, R5, R121 ;  /* 0x0000000502797224 */ /* 0x000fe400078e0279 */
[----:B------:R-:W-:Y:S01]  /*5730*/  @!P6 IMAD.IADD R250, R250, 0x1, -R2 ;  /* 0x00000001fafae824 */ /* 0x000fe200078e0a02 */
[C---:B------:R-:W-:Y:S01]  /*5740*/  ISETP.GT.U32.AND P6, PT, R2.reuse, R117, PT ;  /* 0x000000750200720c */ /* 0x040fe20003fc4070 */
[----:B------:R-:W-:Y:S01]  /*5750*/  @!P0 IMAD.MOV R246, RZ, RZ, -R246 ;  /* 0x000000fffff68224 */ /* 0x000fe200078e0af6 */
[C---:B------:R-:W-:Y:S01]  /*5760*/  ISETP.GT.U32.AND P0, PT, R2.reuse, R113, PT ;  /* 0x000000710200720c */ /* 0x040fe20003f04070 */
[----:B------:R-:W-:Y:S01]  /*5770*/  @!P5 IMAD.MOV R248, RZ, RZ, -R248 ;  /* 0x000000fffff8d224 */ /* 0x000fe200078e0af8 */
[----:B------:R-:W-:Y:S01]  /*5780*/  ISETP.GT.U32.AND P5, PT, R2, R121, PT ;  /* 0x000000790200720c */ /* 0x000fe20003fa4070 */
[----:B------:R-:W-:Y:S01]  /*5790*/  @!P4 IMAD.MOV R250, RZ, RZ, -R250 ;  /* 0x000000fffffac224 */ /* 0x000fe200078e0afa */
[----:B------:R-:W-:Y:S01]  /*57a0*/  ISETP.GE.AND P4, PT, R11, RZ, PT ;  /* 0x000000ff0b00720c */ /* 0x000fe20003f86270 */
[----:B------:R-:W-:Y:S01]  /*57b0*/  IMAD.HI.U32 R5, R4, R7, RZ ;  /* 0x0000000704057227 */ /* 0x000fe200078e00ff */
[----:B------:R-:W-:-:S03]  /*57c0*/  LOP3.LUT R11, R3, 0x1cc, RZ, 0xfc, !PT ;  /* 0x000001cc030b7812 */ /* 0x000fc600078efcff */
[----:B------:R-:W-:Y:S01]  /*57d0*/  @!P3 IMAD.IADD R142, R142, 0x1, -R2 ;  /* 0x000000018e8eb824 */ /* 0x000fe200078e0a02 */
[----:B------:R-:W-:Y:S01]  /*57e0*/  IABS R9, R11 ;  /* 0x0000000b00097213 */ /* 0x000fe20000000000 */
[----:B------:R-:W-:Y:S02]  /*57f0*/  IMAD.MOV R5, RZ, RZ, -R5 ;  /* 0x000000ffff057224 */ /* 0x000fe400078e0a05 */
[----:B------:R-:W-:Y:S01]  /*5800*/  @!P1 IMAD.MOV R252, RZ, RZ, -R252 ;  /* 0x000000fffffc9224 */ /* 0x000fe200078e0afc */
[C---:B------:R-:W-:Y:S01]  /*5810*/  ISETP.GT.U32.AND P1, PT, R2.reuse, R142, PT ;  /* 0x0000008e0200720c */ /* 0x040fe20003f24070 */
[----:B------:R-:W-:Y:S02]  /*5820*/  IMAD R140, R2, R5, R7 ;  /* 0x00000005028c7224 */ /* 0x000fe400078e0207 */
[----:B------:R-:W-:-:S04]  /*5830*/  IMAD.HI.U32 R5, R4, R9, RZ ;  /* 0x0000000904057227 */ /* 0x000fc800078e00ff */
[--C-:B------:R-:W-:Y:S01]  /*5840*/  @!P0 IMAD.IADD R113, R113, 0x1, -R2.reuse ;  /* 0x0000000171718824 */ /* 0x100fe200078e0a02 */
[----:B------:R-:W-:Y:S01]  /*5850*/  ISETP.GE.AND P0, PT, R13, RZ, PT ;  /* 0x000000ff0d00720c */ /* 0x000fe20003f06270 */
[--C-:B------:R-:W-:Y:S01]  /*5860*/  @!P5 IMAD.IADD R121, R121, 0x1, -R2.reuse ;  /* 0x000000017979d824 */ /* 0x100fe200078e0a02 */
[----:B------:R-:W-:Y:S01]  /*5870*/  LOP3.LUT R13, R3, 0x1d0, RZ, 0xfc, !PT ;  /* 0x000001d0030d7812 */ /* 0x000fe200078efcff */
[--C-:B------:R-:W-:Y:S01]  /*5880*/  @!P6 IMAD.IADD R117, R117, 0x1, -R2.reuse ;  /* 0x000000017575e824 */ /* 0x100fe200078e0a02 */
[----:B------:R-:W-:Y:S01]  /*5890*/  ISETP.GE.AND P5, PT, R17, RZ, PT ;  /* 0x000000ff1100720c */ /* 0x000fe20003fa6270 */
[----:B------:R-:W-:Y:S01]  /*58a0*/  IMAD.MOV R5, RZ, RZ, -R5 ;  /* 0x000000ffff057224 */ /* 0x000fe200078e0a05 */
[----:B------:R-:W-:Y:S01]  /*58b0*/  ISETP.GT.U32.AND P3, PT, R2, R121, PT ;  /* 0x000000790200720c */ /* 0x000fe20003f64070 */
[----:B------:R-:W-:Y:S01]  /*58c0*/  @!P1 IMAD.IADD R142, R142, 0x1, -R2 ;  /* 0x000000018e8e9824 */ /* 0x000fe200078e0a02 */
[----:B------:R-:W-:Y:S01]  /*58d0*/  IABS R7, R13 ;  /* 0x0000000d00077213 */ /* 0x000fe20000000000 */
[C---:B------:R-:W-:Y:S01]  /*58e0*/  IMAD R138, R2.reuse, R5, R9 ;  /* 0x00000005028a7224 */ /* 0x040fe200078e0209 */
[----:B------:R-:W-:Y:S01]  /*58f0*/  ISETP.GT.U32.AND P6, PT, R2, R117, PT ;  /* 0x000000750200720c */ /* 0x000fe20003fc4070 */
[----:B------:R-:W-:Y:S01]  /*5900*/  @!P2 IMAD.MOV R113, RZ, RZ, -R113 ;  /* 0x000000ffff71a224 */ /* 0x000fe200078e0a71 */
[----:B------:R-:W-:Y:S01]  /*5910*/  LOP3.LUT R17, R3, 0x1d8, RZ, 0xfc, !PT ;  /* 0x000001d803117812 */ /* 0x000fe200078efcff */
[----:B------:R-:W-:Y:S01]  /*5920*/  IMAD.HI.U32 R5, R4, R7, RZ ;  /* 0x0000000704057227 */ /* 0x000fe200078e00ff */
[----:B------:R-:W-:-:S02]  /*5930*/  ISETP.GT.U32.AND P1, PT, R2, R138, PT ;  /* 0x0000008a0200720c */ /* 0x000fc40003f24070 */
[----:B------:R-:W-:Y:S01]  /*5940*/  ISETP.GE.AND P2, PT, R11, RZ, PT ;  /* 0x000000ff0b00720c */ /* 0x000fe20003f46270 */
[----:B------:R-:W-:Y:S01]  /*5950*/  IMAD.MOV R5, RZ, RZ, -R5 ;  /* 0x000000ffff057224 */ /* 0x000fe200078e0a05 */
[----:B------:R-:W-:Y:S01]  /*5960*/  IABS R11, R17 ;  /* 0x00000011000b7213 */ /* 0x000fe20000000000 */
[--C-:B------:R-:W-:Y:S01]  /*5970*/  @!P3 IMAD.IADD R121, R121, 0x1, -R2.reuse ;  /* 0x000000017979b824 */ /* 0x100fe200078e0a02 */
[----:B------:R-:W-:Y:S01]  /*5980*/  ISETP.GE.AND P3, PT, R13, RZ, PT ;  /* 0x000000ff0d00720c */ /* 0x000fe20003f66270 */
[C---:B------:R-:W-:Y:S01]  /*5990*/  IMAD R136, R2.reuse, R5, R7 ;  /* 0x0000000502887224 */ /* 0x040fe200078e0207 */
[----:B------:R-:W-:Y:S01]  /*59a0*/  IABS R13, R19 ;  /* 0x00000013000d7213 */ /* 0x000fe20000000000 */
[--C-:B------:R-:W-:Y:S01]  /*59b0*/  @!P6 IMAD.IADD R117, R117, 0x1, -R2.reuse ;  /* 0x000000017575e824 */ /* 0x100fe200078e0a02 */
[----:B------:R-:W-:Y:S01]  /*59c0*/  ISETP.GE.AND P6, PT, R15, RZ, PT ;  /* 0x000000ff0f00720c */ /* 0x000fe20003fc6270 */
[----:B------:R-:W-:Y:S01]  /*59d0*/  @!P0 IMAD.MOV R121, RZ, RZ, -R121 ;  /* 0x000000ffff798224 */ /* 0x000fe200078e0a79 */
[----:B------:R-:W-:Y:S01]  /*59e0*/  LOP3.LUT R15, R3, 0x1d4, RZ, 0xfc, !PT ;  /* 0x000001d4030f7812 */ /* 0x000fe200078efcff */
[----:B------:R-:W-:Y:S01]  /*59f0*/  @!P4 IMAD.MOV R117, RZ, RZ, -R117 ;  /* 0x000000ffff75c224 */ /* 0x000fe200078e0a75 */
[----:B------:R-:W-:Y:S01]  /*5a00*/  ISETP.GT.U32.AND P0, PT, R2, R136, PT ;  /* 0x000000880200720c */ /* 0x000fe20003f04070 */
[----:B------:R-:W-:Y:S01]  /*5a10*/  @!P1 IMAD.IADD R138, R138, 0x1, -R2 ;  /* 0x000000018a8a9824 */ /* 0x000fe200078e0a02 */
[----:B------:R-:W-:Y:S01]  /*5a20*/  ISETP.GT.U32.AND P4, PT, R2, R140, PT ;  /* 0x0000008c0200720c */ /* 0x000fe20003f84070 */
[----:B------:R-:W-:Y:S01]  /*5a30*/  IMAD.HI.U32 R7, R4, R13, RZ ;  /* 0x0000000d04077227 */ /* 0x000fe200078e00ff */
[----:B------:R-:W-:-:S02]  /*5a40*/  IABS R9, R15 ;  /* 0x0000000f00097213 */ /* 0x000fc40000000000 */
[----:B------:R-:W-:Y:S01]  /*5a50*/  ISETP.GT.U32.AND P1, PT, R2, R138, PT ;  /* 0x0000008a0200720c */ /* 0x000fe20003f24070 */
[----:B------:R-:W-:Y:S02]  /*5a60*/  IMAD.MOV R7, RZ, RZ, -R7 ;  /* 0x000000ffff077224 */ /* 0x000fe400078e0a07 */
[----:B------:R-:W-:-:S04]  /*5a70*/  IMAD.HI.U32 R5, R4, R9, RZ ;  /* 0x0000000904057227 */ /* 0x000fc800078e00ff */
[----:B------:R-:W-:Y:S02]  /*5a80*/  IMAD.MOV R130, RZ, RZ, -R5 ;  /* 0x000000ffff827224 */ /* 0x000fe400078e0a05 */
[--C-:B------:R-:W-:Y:S02]  /*5a90*/  @!P0 IMAD.IADD R136, R136, 0x1, -R2.reuse ;  /* 0x0000000188888824 */ /* 0x100fe400078e0a02 */
[----:B------:R-:W-:Y:S02]  /*5aa0*/  @!P4 IMAD.IADD R140, R140, 0x1, -R2 ;  /* 0x000000018c8cc824 */ /* 0x000fe400078e0a02 */
[C---:B------:R-:W-:Y:S01]  /*5ab0*/  IMAD R130, R2.reuse, R130, R9 ;  /* 0x0000008202827224 */ /* 0x040fe200078e0209 */
[----:B------:R-:W-:Y:S01]  /*5ac0*/  ISETP.GT.U32.AND P0, PT, R2, R136, PT ;  /* 0x000000880200720c */ /* 0x000fe20003f04070 */
[----:B------:R-:W-:Y:S01]  /*5ad0*/  IMAD.HI.U32 R5, R4, R11, RZ ;  /* 0x0000000b04057227 */ /* 0x000fe200078e00ff */
[----:B------:R-:W-:-:S03]  /*5ae0*/  ISETP.GT.U32.AND P4, PT, R2, R140, PT ;  /* 0x0000008c0200720c */ /* 0x000fc60003f84070 */
[--C-:B------:R-:W-:Y:S01]  /*5af0*/  @!P1 IMAD.IADD R138, R138, 0x1, -R2.reuse ;  /* 0x000000018a8a9824 */ /* 0x100fe200078e0a02 */
[C---:B------:R-:W-:Y:S01]  /*5b00*/  ISETP.GT.U32.AND P1, PT, R2.reuse, R130, PT ;  /* 0x000000820200720c */ /* 0x040fe20003f24070 */
[----:B------:R-:W-:Y:S02]  /*5b10*/  IMAD.MOV R5, RZ, RZ, -R5 ;  /* 0x000000ffff057224 */ /* 0x000fe400078e0a05 */
[C---:B------:R-:W-:Y:S02]  /*5b20*/  IMAD R134, R2.reuse, R7, R13 ;  /* 0x0000000702867224 */ /* 0x040fe400078e020d */
[----:B------:R-:W-:Y:S01]  /*5b30*/  IMAD R132, R2, R5, R11 ;  /* 0x0000000502847224 */ /* 0x000fe200078e020b */
[----:B------:R-:W-:Y:S01]  /*5b40*/  LOP3.LUT R5, R3, 0x1e0, RZ, 0xfc, !PT ;  /* 0x000001e003057812 */ /* 0x000fe200078efcff */
[--C-:B------:R-:W-:Y:S02]  /*5b50*/  @!P0 IMAD.IADD R136, R136, 0x1, -R2.reuse ;  /* 0x0000000188888824 */ /* 0x100fe400078e0a02 */
[----:B------:R-:W-:Y:S01]  /*5b60*/  @!P4 IMAD.IADD R140, R140, 0x1, -R2 ;  /* 0x000000018c8cc824 */ /* 0x000fe200078e0a02 */
[----:B------:R-:W-:Y:S01]  /*5b70*/  ISETP.GT.U32.AND P0, PT, R2, R132, PT ;  /* 0x000000840200720c */ /* 0x000fe20003f04070 */
[----:B------:R-:W-:Y:S01]  /*5b80*/  @!P3 IMAD.MOV R136, RZ, RZ, -R136 ;  /* 0x000000ffff88b224 */ /* 0x000fe200078e0a88 */
[----:B------:R-:W-:Y:S01]  /*5b90*/  IABS R11, R5 ;  /* 0x00000005000b7213 */ /* 0x000fe20000000000 */
[----:B------:R-:W-:Y:S01]  /*5ba0*/  @!P1 IMAD.IADD R130, R130, 0x1, -R2 ;  /* 0x0000000182829824 */ /* 0x000fe200078e0a02 */
[C---:B------:R-:W-:Y:S01]  /*5bb0*/  ISETP.GT.U32.AND P3, PT, R2.reuse, R134, PT ;  /* 0x000000860200720c */ /* 0x040fe20003f64070 */
[----:B------:R-:W-:Y:S01]  /*5bc0*/  @!P5 IMAD.MOV R140, RZ, RZ, -R140 ;  /* 0x000000ffff8cd224 */ /* 0x000fe200078e0a8c */
[----:B------:R-:W-:Y:S01]  /*5bd0*/  ISETP.GE.AND P5, PT, R19, RZ, PT ;  /* 0x000000ff1300720c */ /* 0x000fe20003fa6270 */
[----:B------:R-:W-:Y:S01]  /*5be0*/  @!P6 IMAD.MOV R142, RZ, RZ, -R142 ;  /* 0x000000ffff8ee224 */ /* 0x000fe200078e0a8e */
[----:B------:R-:W-:Y:S01]  /*5bf0*/  ISETP.GT.U32.AND P1, PT, R2, R130, PT ;  /* 0x000000820200720c */ /* 0x000fe20003f24070 */
[----:B------:R-:W-:Y:S01]  /*5c00*/  @!P2 IMAD.MOV R138, RZ, RZ, -R138 ;  /* 0x000000ffff8aa224 */ /* 0x000fe200078e0a8a */
[----:B------:R-:W-:-:S02]  /*5c10*/  LOP3.LUT R19, R3, 0x1e8, RZ, 0xfc, !PT ;  /* 0x000001e803137812 */ /* 0x000fc400078efcff */
[----:B------:R-:W-:Y:S01]  /*5c20*/  ISETP.GE.AND P4, PT, R17, RZ, PT ;  /* 0x000000ff1100720c */ /* 0x000fe20003f86270 */
[--C-:B------:R-:W-:Y:S01]  /*5c30*/  @!P0 IMAD.IADD R132, R132, 0x1, -R2.reuse ;  /* 0x0000000184848824 */ /* 0x100fe200078e0a02 */
[----:B------:R-:W-:Y:S02]  /*5c40*/  ISETP.GE.AND P6, PT, R15, RZ, PT ;  /* 0x000000ff0f00720c */ /* 0x000fe40003fc6270 */
[----:B------:R-:W-:Y:S01]  /*5c50*/  LOP3.LUT R17, R3, 0x1e4, RZ, 0xfc, !PT ;  /* 0x000001e403117812 */ /* 0x000fe200078efcff */
[----:B------:R-:W-:Y:S01]  /*5c60*/  @!P3 IMAD.IADD R134, R134, 0x1, -R2 ;  /* 0x000000018686b824 */ /* 0x000fe200078e0a02 */
[----:B------:R-:W-:Y:S01]  /*5c70*/  ISETP.GE.AND P2, PT, R5, RZ, PT ;  /* 0x000000ff0500720c */ /* 0x000fe20003f46270 */
[----:B------:R-:W-:Y:S01]  /*5c80*/  IMAD.HI.U32 R5, R4, R11, RZ ;  /* 0x0000000b04057227 */ /* 0x000fe200078e00ff */
[----:B------:R-:W-:Y:S02]  /*5c90*/  IABS R15, R19 ;  /* 0x00000013000f7213 */ /* 0x000fe40000000000 */
[----:B------:R-:W-:Y:S01]  /*5ca0*/  IABS R13, R17 ;  /* 0x00000011000d7213 */ /* 0x000fe20000000000 */
[----:B------:R-:W-:Y:S01]  /*5cb0*/  IMAD.MOV R5, RZ, RZ, -R5 ;  /* 0x000000ffff057224 */ /* 0x000fe200078e0a05 */
[----:B------:R-:W-:Y:S01]  /*5cc0*/  ISETP.GT.U32.AND P0, PT, R2, R132, PT ;  /* 0x000000840200720c */ /* 0x000fe20003f04070 */
[----:B------:R-:W-:Y:S01]  /*5cd0*/  IMAD.HI.U32 R9, R4, R15, RZ ;  /* 0x0000000f04097227 */ /* 0x000fe200078e00ff */
[----:B------:R-:W-:-:S03]  /*5ce0*/  ISETP.GT.U32.AND P3, PT, R2, R134, PT ;  /* 0x000000860200720c */ /* 0x000fc60003f64070 */
[----:B------:R-:W-:-:S04]  /*5cf0*/  IMAD.HI.U32 R7, R4, R13, RZ ;  /* 0x0000000d04077227 */ /* 0x000fc800078e00ff */
[----:B------:R-:W-:Y:S01]  /*5d00*/  @!P1 IMAD.IADD R130, R130, 0x1, -R2 ;  /* 0x0000000182829824 */ /* 0x000fe200078e0a02 */
[----:B------:R-:W-:Y:S01]  /*5d10*/  ISETP.GE.AND P1, PT, R17, RZ, PT ;  /* 0x000000ff1100720c */ /* 0x000fe20003f26270 */
[C---:B------:R-:W-:Y:S01]  /*5d20*/  IMAD R128, R2.reuse, R5, R11 ;  /* 0x0000000502807224 */ /* 0x040fe200078e020b */
[C---:B------:R-:W-:Y:S01]  /*5d30*/  LOP3.LUT R17, R3.reuse, 0x1f0, RZ, 0xfc, !PT ;  /* 0x000001f003117812 */ /* 0x040fe200078efcff */
[----:B------:R-:W-:Y:S02]  /*5d40*/  IMAD.MOV R9, RZ, RZ, -R9 ;  /* 0x000000ffff097224 */ /* 0x000fe400078e0a09 */
[----:B------:R-:W-:Y:S02]  /*5d50*/  IMAD.MOV R7, RZ, RZ, -R7 ;  /* 0x000000ffff077224 */ /* 0x000fe400078e0a07 */
[----:B------:R-:W-:Y:S01]  /*5d60*/  @!P6 IMAD.MOV R130, RZ, RZ, -R130 ;  /* 0x000000ffff82e224 */ /* 0x000fe200078e0a82 */
[C---:B------:R-:W-:Y:S01]  /*5d70*/  ISETP.GT.U32.AND P6, PT, R2.reuse, R128, PT ;  /* 0x000000800200720c */ /* 0x040fe20003fc4070 */
[C---:B------:R-:W-:Y:S01]  /*5d80*/  IMAD R124, R2.reuse, R9, R15 ;  /* 0x00000009027c7224 */ /* 0x040fe200078e020f */
[C---:B------:R-:W-:Y:S01]  /*5d90*/  LOP3.LUT R15, R3.reuse, 0x1ec, RZ, 0xfc, !PT ;  /* 0x000001ec030f7812 */ /* 0x040fe200078efcff */
[----:B------:R-:W-:Y:S01]  /*5da0*/  IMAD R126, R2, R7, R13 ;  /* 0x00000007027e7224 */ /* 0x000fe200078e020d */
[----:B------:R-:W-:Y:S01]  /*5db0*/  LOP3.LUT R13, R3, 0x1f8, RZ, 0xfc, !PT ;  /* 0x000001f8030d7812 */ /* 0x000fe200078efcff */
[--C-:B------:R-:W-:Y:S01]  /*5dc0*/  @!P0 IMAD.IADD R132, R132, 0x1, -R2.reuse ;  /* 0x0000000184848824 */ /* 0x100fe200078e0a02 */
[----:B------:R-:W-:Y:S01]  /*5dd0*/  IABS R5, R15 ;  /* 0x0000000f00057213 */ /* 0x000fe20000000000 */
[----:B------:R-:W-:Y:S01]  /*5de0*/  @!P3 IMAD.IADD R134, R134, 0x1, -R2 ;  /* 0x000000018686b824 */ /* 0x000fe200078e0a02 */
[----:B------:R-:W-:Y:S01]  /*5df0*/  ISETP.GT.U32.AND P0, PT, R2, R126, PT ;  /* 0x0000007e0200720c */ /* 0x000fe20003f04070 */
[----:B------:R-:W-:Y:S01]  /*5e00*/  @!P4 IMAD.MOV R132, RZ, RZ, -R132 ;  /* 0x000000ffff84c224 */ /* 0x000fe200078e0a84 */
[----:B------:R-:W-:Y:S01]  /*5e10*/  IABS R7, R17 ;  /* 0x0000001100077213 */ /* 0x000fe20000000000 */
[----:B------:R-:W-:Y:S01]  /*5e20*/  IMAD.HI.U32 R3, R4, R5, RZ ;  /* 0x0000000504037227 */ /* 0x000fe200078e00ff */
[----:B------:R-:W-:-:S02]  /*5e30*/  ISETP.GT.U32.AND P3, PT, R2, R124, PT ;  /* 0x0000007c0200720c */ /* 0x000fc40003f64070 */
[----:B------:R-:W-:Y:S01]  /*5e40*/  IABS R9, R21 ;  /* 0x0000001500097213 */ /* 0x000fe20000000000 */
[----:B------:R-:W-:Y:S01]  /*5e50*/  @!P6 IMAD.IADD R128, R128, 0x1, -R2 ;  /* 0x000000018080e824 */ /* 0x000fe200078e0a02 */
[----:B------:R-:W-:Y:S01]  /*5e60*/  IABS R11, R13 ;  /* 0x0000000d000b7213 */ /* 0x000fe20000000000 */
[----:B------:R-:W-:Y:S02]  /*5e70*/  IMAD.MOV R3, RZ, RZ, -R3 ;  /* 0x000000ffff037224 */ /* 0x000fe400078e0a03 */
[----:B------:R-:W-:Y:S01]  /*5e80*/  @!P5 IMAD.MOV R134, RZ, RZ, -R134 ;  /* 0x000000ffff86d224 */ /* 0x000fe200078e0a86 */
[C---:B------:R-:W-:Y:S01]  /*5e90*/  ISETP.GT.U32.AND P6, PT, R2.reuse, R128, PT ;  /* 0x000000800200720c */ /* 0x040fe20003fc4070 */
[----:B------:R-:W-:Y:S01]  /*5ea0*/  IMAD R122, R2, R3, R5 ;  /* 0x00000003027a7224 */ /* 0x000fe200078e0205 */
[----:B------:R-:W-:Y:S01]  /*5eb0*/  ISETP.GE.AND P5, PT, R19, RZ, PT ;  /* 0x000000ff1300720c */ /* 0x000fe20003fa6270 */
[----:B------:R-:W-:-:S04]  /*5ec0*/  IMAD.HI.U32 R3, R4, R7, RZ ;  /* 0x0000000704037227 */ /* 0x000fc800078e00ff */
[----:B------:R-:W-:Y:S01]  /*5ed0*/  @!P0 IMAD.IADD R126, R126, 0x1, -R2 ;  /* 0x000000017e7e8824 */ /* 0x000fe200078e0a02 */
[----:B------:R-:W-:Y:S01]  /*5ee0*/  ISETP.GT.U32.AND P0, PT, R2, R122, PT ;  /* 0x0000007a0200720c */ /* 0x000fe20003f04070 */
[----:B------:R-:W-:Y:S02]  /*5ef0*/  IMAD.MOV R3, RZ, RZ, -R3 ;  /* 0x000000ffff037224 */ /* 0x000fe400078e0a03 */
[----:B------:R-:W-:Y:S01]  /*5f00*/  IMAD.HI.U32 R5, R4, R9, RZ ;  /* 0x0000000904057227 */ /* 0x000fe200078e00ff */
[----:B------:R-:W-:-:S03]  /*5f10*/  ISETP.GT.U32.AND P4, PT, R2, R126, PT ;  /* 0x0000007e0200720c */ /* 0x000fc60003f84070 */
[--C-:B------:R-:W-:Y:S02]  /*5f20*/  @!P3 IMAD.IADD R124, R124, 0x1, -R2.reuse ;  /* 0x000000017c7cb824 */ /* 0x100fe400078e0a02 */
[C---:B------:R-:W-:Y:S01]  /*5f30*/  IMAD R118, R2.reuse, R3, R7 ;  /* 0x0000000302767224 */ /* 0x040fe200078e0207 */
[----:B------:R-:W-:Y:S01]  /*5f40*/  IADD3 R3, R131, -0x1, RZ ;  /* 0xffffffff83037810 */ /* 0x000fe20007ffe0ff */
[----:B------:R-:W-:Y:S01]  /*5f50*/  IMAD.MOV R5, RZ, RZ, -R5 ;  /* 0x000000ffff057224 */ /* 0x000fe200078e0a05 */
[----:B------:R-:W-:Y:S01]  /*5f60*/  ISETP.GT.U32.AND P3, PT, R2, R124, PT ;  /* 0x0000007c0200720c */ /* 0x000fe20003f64070 */
[----:B------:R-:W-:Y:S01]  /*5f70*/  @!P6 IMAD.IADD R128, R128, 0x1, -R2 ;  /* 0x000000018080e824 */ /* 0x000fe200078e0a02 */
[----:B------:R-:W-:Y:S01]  /*5f80*/  ISETP.GT.U32.AND P6, PT, R2, R118, PT ;  /* 0x000000760200720c */ /* 0x000fe20003fc4070 */
[----:B------:R-:W-:-:S04]  /*5f90*/  IMAD.HI.U32 R4, R4, R11, RZ ;  /* 0x0000000b04047227 */ /* 0x000fc800078e00ff */
[----:B------:R-:W-:Y:S02]  /*5fa0*/  IMAD R120, R2, R5, R9 ;  /* 0x0000000502787224 */ /* 0x000fe400078e0209 */
[----:B------:R-:W-:Y:S02]  /*5fb0*/  IMAD.MOV R4, RZ, RZ, -R4 ;  /* 0x000000ffff047224 */ /* 0x000fe400078e0a04 */
[--C-:B------:R-:W-:Y:S01]  /*5fc0*/  @!P4 IMAD.IADD R126, R126, 0x1, -R2.reuse ;  /* 0x000000017e7ec824 */ /* 0x100fe200078e0a02 */
[C---:B------:R-:W-:Y:S01]  /*5fd0*/  ISETP.GT.U32.AND P4, PT, R2.reuse, R120, PT ;  /* 0x000000780200720c */ /* 0x040fe20003f84070 */
[----:B------:R-:W-:Y:S02]  /*5fe0*/  IMAD R4, R2, R4, R11 ;  /* 0x0000000402047224 */ /* 0x000fe400078e020b */
[--C-:B------:R-:W-:Y:S02]  /*5ff0*/  @!P3 IMAD.IADD R124, R124, 0x1, -R2.reuse ;  /* 0x000000017c7cb824 */ /* 0x100fe400078e0a02 */
[--C-:B------:R-:W-:Y:S01]  /*6000*/  @!P6 IMAD.IADD R118, R118, 0x1, -R2.reuse ;  /* 0x000000017676e824 */ /* 0x100fe200078e0a02 */
[----:B------:R-:W-:Y:S01]  /*6010*/  ISETP.GT.U32.AND P3, PT, R2, R4, PT ;  /* 0x000000040200720c */ /* 0x000fe20003f64070 */
[----:B------:R-:W-:-:S02]  /*6020*/  @!P0 IMAD.IADD R122, R122, 0x1, -R2 ;  /* 0x000000017a7a8824 */ /* 0x000fc400078e0a02 */
[----:B------:R-:W-:Y:S01]  /*6030*/  @!P1 IMAD.MOV R126, RZ, RZ, -R126 ;  /* 0x000000ffff7e9224 */ /* 0x000fe200078e0a7e */
[C---:B------:R-:W-:Y:S01]  /*6040*/  ISETP.GT.U32.AND P6, PT, R2.reuse, R118, PT ;  /* 0x000000760200720c */ /* 0x040fe20003fc4070 */
[----:B------:R-:W-:Y:S01]  /*6050*/  @!P5 IMAD.MOV R124, RZ, RZ, -R124 ;  /* 0x000000ffff7cd224 */ /* 0x000fe200078e0a7c */
[----:B------:R-:W-:Y:S01]  /*6060*/  ISETP.GT.U32.AND P0, PT, R2, R122, PT ;  /* 0x0000007a0200720c */ /* 0x000fe20003f04070 */
[----:B------:R-:W-:Y:S01]  /*6070*/  @!P4 IMAD.IADD R120, R120, 0x1, -R2 ;  /* 0x000000017878c824 */ /* 0x000fe200078e0a02 */
[----:B------:R-:W-:Y:S01]  /*6080*/  ISETP.GE.AND P4, PT, R17, RZ, PT ;  /* 0x000000ff1100720c */ /* 0x000fe20003f86270 */
[----:B------:R-:W-:Y:S01]  /*6090*/  @!P2 IMAD.MOV R128, RZ, RZ, -R128 ;  /* 0x000000ffff80a224 */ /* 0x000fe200078e0a80 */
[----:B------:R-:W-:Y:S01]  /*60a0*/  ISETP.GE.U32.AND P2, PT, R3, 0x7fffffe0, PT ;  /* 0x7fffffe00300780c */ /* 0x000fe20003f46070 */
[----:B------:R-:W-:Y:S01]  /*60b0*/  IMAD R5, R119, 0x34, RZ ;  /* 0x0000003477057824 */ /* 0x000fe200078e02ff */
[----:B------:R-:W-:Y:S01]  /*60c0*/  ISETP.GT.U32.AND P1, PT, R2, R120, PT ;  /* 0x000000780200720c */ /* 0x000fe20003f24070 */
[----:B------:R-:W-:Y:S01]  /*60d0*/  @!P3 IMAD.IADD R4, R4, 0x1, -R2 ;  /* 0x000000010404b824 */ /* 0x000fe200078e0a02 */
[----:B------:R-:W-:-:S03]  /*60e0*/  IADD3 R3, R131, -0x5, RZ ;  /* 0xfffffffb83037810 */ /* 0x000fc60007ffe0ff */
[--C-:B------:R-:W-:Y:S01]  /*60f0*/  @!P6 IMAD.IADD R118, R118, 0x1, -R2.reuse ;  /* 0x000000017676e824 */ /* 0x100fe200078e0a02 */
[----:B------:R-:W-:Y:S01]  /*6100*/  ISETP.GT.U32.AND P5, PT, R2, R4, PT ;  /* 0x000000040200720c */ /* 0x000fe20003fa4070 */
[----:B------:R-:W-:Y:S01]  /*6110*/  @!P0 IMAD.IADD R122, R122, 0x1, -R2 ;  /* 0x000000017a7a8824 */ /* 0x000fe200078e0a02 */
[----:B------:R-:W-:Y:S01]  /*6120*/  ISETP.GE.AND P0, PT, R15, RZ, PT ;  /* 0x000000ff0f00720c */ /* 0x000fe20003f06270 */
[----:B------:R-:W-:Y:S01]  /*6130*/  @!P4 IMAD.MOV R118, RZ, RZ, -R118 ;  /* 0x000000ffff76c224 */ /* 0x000fe200078e0a76 */
[----:B------:R-:W-:Y:S02]  /*6140*/  ISETP.GE.AND P6, PT, R21, RZ, PT ;  /* 0x000000ff1500720c */ /* 0x000fe40003fc6270 */
[----:B------:R-:W-:Y:S01]  /*6150*/  ISETP.GE.AND P4, PT, R13, RZ, PT ;  /* 0x000000ff0d00720c */ /* 0x000fe20003f86270 */
[----:B------:R-:W-:Y:S01]  /*6160*/  @!P1 IMAD.IADD R120, R120, 0x1, -R2 ;  /* 0x0000000178789824 */ /* 0x000fe200078e0a02 */
[----:B------:R-:W-:Y:S02]  /*6170*/  ISETP.GE.U32.AND P3, PT, R3, 0x7fffffdc, PT ;  /* 0x7fffffdc0300780c */ /* 0x000fe40003f66070 */
[----:B------:R-:W-:-:S03]  /*6180*/  IADD3 R3, R131, -0x9, RZ ;  /* 0xfffffff783037810 */ /* 0x000fc60007ffe0ff */
[----:B------:R-:W-:Y:S01]  /*6190*/  @!P5 IMAD.IADD R4, R4, 0x1, -R2 ;  /* 0x000000010404d824 */ /* 0x000fe200078e0a02 */
[----:B------:R-:W-:Y:S01]  /*61a0*/  IADD3 R2, R131, -0x11, RZ ;  /* 0xffffffef83027810 */ /* 0x000fe20007ffe0ff */
[----:B------:R-:W-:Y:S01]  /*61b0*/  @!P0 IMAD.MOV R122, RZ, RZ, -R122 ;  /* 0x000000ffff7a8224 */ /* 0x000fe200078e0a7a */
[----:B------:R-:W-:Y:S01]  /*61c0*/  ISETP.NE.AND P5, PT, RZ, c[0x0][0x17c], PT ;  /* 0x00005f00ff007a0c */ /* 0x000fe20003fa5270 */
[----:B------:R-:W-:Y:S01]  /*61d0*/  @!P6 IMAD.MOV R120, RZ, RZ, -R120 ;  /* 0x000000ffff78e224 */ /* 0x000fe200078e0a78 */
[----:B------:R-:W-:Y:S01]  /*61e0*/  ISETP.GE.U32.AND P6, PT, R2, 0x7fffffd0, PT ;  /* 0x7fffffd00200780c */ /* 0x000fe20003fc6070 */
[----:B------:R-:W-:Y:S01]  /*61f0*/  @!P4 IMAD.MOV R4, RZ, RZ, -R4 ;  /* 0x000000ffff04c224 */ /* 0x000fe200078e0a04 */
[C---:B------:R-:W-:Y:S02]  /*6200*/  SEL R2, R177.reuse, R6, !P5 ;  /* 0x00000006b1027207 */ /* 0x040fe40006800000 */
[C---:B------:R-:W-:Y:S02]  /*6210*/  SEL R115, R177.reuse, R8, !P5 ;  /* 0x00000008b1737207 */ /* 0x040fe40006800000 */
[----:B------:R-:W-:-:S02]  /*6220*/  SEL R111, R177, R10, !P5 ;  /* 0x0000000ab16f7207 */ /* 0x000fc40006800000 */
[----:B------:R-:W-:Y:S01]  /*6230*/  SEL R107, R177, R12, !P5 ;  /* 0x0000000cb16b7207 */ /* 0x000fe20006800000 */
[----:B------:R-:W-:Y:S01]  /*6240*/  IMAD R115, R115, c[0x0][0x190], RZ ;  /* 0x0000640073737a24 */ /* 0x000fe200078e02ff */
        /* <DEDUP_REMOVED lines=33> */
[C---:B------:R-:W-:Y:S01]  /*6460*/  SEL R112, R177.reuse, R112, !P5 ;  /* 0x00000070b1707207 */ /* 0x040fe20006800000 */
        /* <DEDUP_REMOVED lines=9> */
[----:B------:R-:W-:-:S02]  /*6500*/  SEL R102, R177, R102, !P5 ;  /* 0x00000066b1667207 */ /* 0x000fc40006800000 */
[C---:B------:R-:W-:Y:S02]  /*6510*/  SEL R100, R177.reuse, R100, !P5 ;  /* 0x00000064b1647207 */ /* 0x040fe40006800000 */
        /* <DEDUP_REMOVED lines=18> */
[C---:B------:R-:W-:Y:S02]  /*6640*/  SEL R78, R177.reuse, R78, !P5 ;  /* 0x0000004eb14e7207 */ /* 0x040fe40006800000 */
[C---:B------:R-:W-:Y:S02]  /*6650*/  SEL R76, R177.reuse, R76, !P5 ;  /* 0x0000004cb14c7207 */ /* 0x040fe40006800000 */
[C---:B------:R-:W-:Y:S02]  /*6660*/  SEL R74, R177.reuse, R74, !P5 ;  /* 0x0000004ab14a7207 */ /* 0x040fe40006800000 */
[C---:B------:R-:W-:Y:S02]  /*6670*/  SEL R72, R177.reuse, R72, !P5 ;  /* 0x00000048b1487207 */ /* 0x040fe40006800000 */
[----:B------:R-:W-:-:S02]  /*6680*/  SEL R70, R177, R70, !P5 ;  /* 0x00000046b1467207 */ /* 0x000fc40006800000 */
[C---:B------:R-:W-:Y:S02]  /*6690*/  SEL R68, R177.reuse, R68, !P5 ;  /* 0x00000044b1447207 */ /* 0x040fe40006800000 */
[C---:B------:R-:W-:Y:S02]  /*66a0*/  SEL R66, R177.reuse, R66, !P5 ;  /* 0x00000042b1427207 */ /* 0x040fe40006800000 */
[C---:B------:R-:W-:Y:S02]  /*66b0*/  SEL R64, R177.reuse, R64, !P5 ;  /* 0x00000040b1407207 */ /* 0x040fe40006800000 */
[C---:B------:R-:W-:Y:S02]  /*66c0*/  SEL R62, R177.reuse, R62, !P5 ;  /* 0x0000003eb13e7207 */ /* 0x040fe40006800000 */
        /* <DEDUP_REMOVED lines=83> */
[----:B------:R-:W-:Y:S01]  /*6c00*/  IMAD R142, R119, 0xd, RZ ;  /* 0x0000000d778e7824 */ /* 0x000fe200078e02ff */
[----:B------:R-:W-:Y:S01]  /*6c10*/  SEL R129, R177, R140, !P5 ;  /* 0x0000008cb1817207 */ /* 0x000fe20006800000 */
[----:B------:R-:W-:Y:S01]  /*6c20*/  IMAD R140, R119, 0xe, RZ ;  /* 0x0000000e778c7824 */ /* 0x000fe200078e02ff */
[----:B------:R-:W-:Y:S01]  /*6c30*/  SEL R133, R177, R138, !P5 ;  /* 0x0000008ab1857207 */ /* 0x000fe20006800000 */
[----:B------:R-:W-:Y:S01]  /*6c40*/  IMAD R138, R119, 0xf, RZ ;  /* 0x0000000f778a7824 */ /* 0x000fe200078e02ff */
[----:B------:R-:W-:Y:S01]  /*6c50*/  SEL R137, R177, R136, !P5 ;  /* 0x00000088b1897207 */ /* 0x000fe20006800000 */
[----:B------:R-:W-:Y:S01]  /*6c60*/  IMAD.SHL.U32 R136, R119, 0x10, RZ ;  /* 0x0000001077887824 */ /* 0x000fe200078e00ff */
[----:B------:R-:W-:Y:S01]  /*6c70*/  SEL R141, R177, R130, !P5 ;  /* 0x00000082b18d7207 */ /* 0x000fe20006800000 */
[----:B------:R-:W-:Y:S01]  /*6c80*/  IMAD R130, R119, 0x13, RZ ;  /* 0x0000001377827824 */ /* 0x000fe200078e02ff */
        /* <DEDUP_REMOVED lines=11> */
[----:B------:R-:W-:Y:S01]  /*6d40*/  IMAD R122, R127, c[0x0][0x18c], RZ ;  /* 0x000063007f7a7a24 */ /* 0x000fe200078e02ff */
[C---:B------:R-:W-:Y:S01]  /*6d50*/  SEL R169, R177.reuse, R118, !P5 ;  /* 0x00000076b1a97207 */ /* 0x040fe20006800000 */
[----:B------:R-:W-:Y:S01]  /*6d60*/  IMAD R118, R2, c[0x0][0x190], RZ ;  /* 0x0000640002767a24 */ /* 0x000fe200078e02ff */
[----:B------:R-:W-:Y:S01]  /*6d70*/  SEL R173, R177, R120, !P5 ;  /* 0x00000078b1ad7207 */ /* 0x000fe20006800000 */
[----:B------:R-:W-:Y:S01]  /*6d80*/  IMAD R158, R117, c[0x0][0x190], RZ ;  /* 0x00006400759e7a24 */ /* 0x000fe200078e02ff */
[----:B------:R-:W-:Y:S01]  /*6d90*/  SEL R177, R177, R4, !P5 ;  /* 0x00000004b1b17207 */ /* 0x000fe20006800000 */
[----:B------:R-:W-:Y:S01]  /*6da0*/  IMAD R160, R121, c[0x0][0x190], RZ ;  /* 0x0000640079a07a24 */ /* 0x000fe200078e02ff */
[----:B------:R-:W-:Y:S01]  /*6db0*/  ISETP.GE.AND P5, PT, R185, RZ, PT ;  /* 0x000000ffb900720c */ /* 0x000fe20003fa6270 */
[----:B------:R-:W-:Y:S01]  /*6dc0*/  IMAD R162, R125, c[0x0][0x190], RZ ;  /* 0x000064007da27a24 */ /* 0x000fe200078e02ff */
[----:B------:R-:W-:Y:S01]  /*6dd0*/  ISETP.NE.AND P4, PT, RZ, c[0x0][0x178], PT ;  /* 0x00005e00ff007a0c */ /* 0x000fe20003f85270 */
[----:B------:R-:W-:Y:S01]  /*6de0*/  IMAD R164, R129, c[0x0][0x190], RZ ;  /* 0x0000640081a47a24 */ /* 0x000fe200078e02ff */
[----:B------:R-:W-:Y:S01]  /*6df0*/  ISETP.GE.U32.AND P0, PT, R3, 0x7fffffd8, PT ;  /* 0x7fffffd80300780c */ /* 0x000fe20003f06070 */
[----:B------:R-:W-:Y:S01]  /*6e00*/  IMAD R166, R133, c[0x0][0x190], RZ ;  /* 0x0000640085a67a24 */ /* 0x000fe200078e02ff */
[----:B------:R-:W-:Y:S01]  /*6e10*/  IADD3 R3, R131, -0xd, RZ ;  /* 0xfffffff383037810 */ /* 0x000fe20007ffe0ff */
[----:B------:R-:W-:-:S02]  /*6e20*/  IMAD R168, R137, c[0x0][0x190], RZ ;  /* 0x0000640089a87a24 */ /* 0x000fc400078e02ff */
[----:B------:R-:W-:Y:S01]  /*6e30*/  IMAD R170, R141, c[0x0][0x190], RZ ;  /* 0x000064008daa7a24 */ /* 0x000fe200078e02ff */
[----:B------:R-:W-:Y:S01]  /*6e40*/  ISETP.GE.U32.AND P1, PT, R3, 0x7fffffd4, PT ;  /* 0x7fffffd40300780c */ /* 0x000fe20003f26070 */
[----:B------:R-:W-:Y:S02]  /*6e50*/  IMAD.MOV.U32 R3, RZ, RZ, R0 ;  /* 0x000000ffff037224 */ /* 0x000fe400078e0000 */
[----:B------:R-:W-:Y:S02]  /*6e60*/  IMAD.SHL.U32 R0, R122, 0x4, RZ ;  /* 0x000000047a007824 */ /* 0x000fe400078e00ff */
[----:B------:R-:W-:Y:S01]  /*6e70*/  @!P5 IMAD.MOV R3, RZ, RZ, -R3 ;  /* 0x000000ffff03d224 */ /* 0x000fe200078e0a03 */
[----:B------:R-:W-:Y:S01]  /*6e80*/  @!P4 LOP3.LUT R3, RZ, c[0x0][0x178], RZ, 0x33, !PT ;  /* 0x00005e00ff03ca12 */ /* 0x000fe200078e33ff */
[----:B------:R-:W-:Y:S01]  /*6e90*/  IMAD R172, R145, c[0x0][0x190], RZ ;  /* 0x0000640091ac7a24 */ /* 0x000fe200078e02ff */
[----:B------:R-:W-:Y:S01]  /*6ea0*/  IADD3 R184, P4, R0, c[0x0][0x168], RZ ;  /* 0x00005a0000b87a10 */ /* 0x000fe20007f9e0ff */
[----:B------:R2:W-:Y:S01]  /*6eb0*/  STL [R1+0xe60], R0 ;  /* 0x000e600001007387 */ /* 0x0005e20000100800 */
[----:B------:R-:W-:-:S02]  /*6ec0*/  IMAD R174, R149, c[0x0][0x190], RZ ;  /* 0x0000640095ae7a24 */ /* 0x000fc400078e02ff */
[----:B------:R-:W-:Y:S01]  /*6ed0*/  IMAD R4, R3, c[0x0][0x184], RZ ;  /* 0x0000610003047a24 */ /* 0x000fe200078e02ff */
[----:B-1----:R-:W-:Y:S01]  /*6ee0*/  LEA.HI.X.SX32 R185, R122, c[0x0][0x16c], 0x2, P4 ;  /* 0x00005b007ab97a11 */ /* 0x002fe200020f16ff */
[----:B------:R-:W-:Y:S01]  /*6ef0*/  IMAD R122, R119, 0x19, RZ ;  /* 0x00000019777a7824 */ /* 0x000fe200078e02ff */
[----:B------:R-:W-:Y:S01]  /*6f00*/  LEA R2, P5, R118, R184, 0x2 ;  /* 0x000000b876027211 */ /* 0x000fe200078a10ff */
[----:B------:R-:W-:Y:S01]  /*6f10*/  IMAD.SHL.U32 R120, R4, 0x4, RZ ;  /* 0x0000000404787824 */ /* 0x000fe200078e00ff */
[----:B------:R-:W-:Y:S01]  /*6f20*/  STL [R1+0x11c], R4 ;  /* 0x00011c0401007387 */ /* 0x000fe20000100800 */
[----:B------:R-:W-:Y:S01]  /*6f30*/  IMAD R176, R153, c[0x0][0x190], RZ ;  /* 0x0000640099b07a24 */ /* 0x000fe200078e02ff */
[----:B------:R-:W-:Y:S01]  /*6f40*/  LEA.HI.X.SX32 R3, R118, R185, 0x2, P5 ;  /* 0x000000b976037211 */ /* 0x000fe200028f16ff */
[----:B--2---:R-:W-:Y:S01]  /*6f50*/  IMAD R0, R119, 0x1e, RZ ;  /* 0x0000001e77007824 */ /* 0x004fe200078e02ff */
[----:B------:R-:W-:Y:S01]  /*6f60*/  IADD3 R234, P4, R120, c[0x0][0x160], RZ ;  /* 0x0000580078ea7a10 */ /* 0x000fe20007f9e0ff */
[----:B------:R1:W-:Y:S01]  /*6f70*/  STL [R1+0x148], R118 ;  /* 0x0001487601007387 */ /* 0x0003e20000100800 */
[----:B------:R-:W-:-:S02]  /*6f80*/  IMAD R178, R157, c[0x0][0x190], RZ ;  /* 0x000064009db27a24 */ /* 0x000fc400078e02ff */
[----:B------:R-:W-:Y:S01]  /*6f90*/  LEA.HI.X.SX32 R235, R4, c[0x0][0x164], 0x2, P4 ;  /* 0x0000590004eb7a11 */ /* 0x000fe200020f16ff */
[----:B------:R2:W-:Y:S01]  /*6fa0*/  STL [R1+0x46c], R120 ;  /* 0x00046c7801007387 */ /* 0x0005e20000100800 */
[-C--:B------:R-:W-:Y:S01]  /*6fb0*/  LEA R216, P5, R119, R234.reuse, 0x3 ;  /* 0x000000ea77d87211 */ /* 0x080fe200078a18ff */
[----:B------:R-:W-:Y:S01]  /*6fc0*/  IMAD R180, R161, c[0x0][0x190], RZ ;  /* 0x00006400a1b47a24 */ /* 0x000fe200078e02ff */
[-C--:B------:R-:W-:Y:S01]  /*6fd0*/  IADD3 R244, P4, R181, R234.reuse, RZ ;  /* 0x000000eab5f47210 */ /* 0x080fe20007f9e0ff */
[----:B------:R3:W-:Y:S01]  /*6fe0*/  STL.64 [R1+0xdd8], R2 ;  /* 0x000dd80201007387 */ /* 0x0007e20000100a00 */
[-C--:B------:R-:W-:Y:S01]  /*6ff0*/  LEA.HI.X.SX32 R217, R187, R235.reuse, 0x2, P5 ;  /* 0x000000ebbbd97211 */ /* 0x080fe200028f16ff */
[C---:B-1----:R-:W-:Y:S01]  /*7000*/  IMAD R118, R119.reuse, 0x1a, RZ ;  /* 0x0000001a77767824 */ /* 0x042fe200078e02ff */
[CC--:B------:R-:W-:Y:S01]  /*7010*/  LEA R232, P5, R119.reuse, R234.reuse, 0x4 ;  /* 0x000000ea77e87211 */ /* 0x0c0fe200078a20ff */
[C---:B------:R-:W-:Y:S01]  /*7020*/  IMAD R187, R119.reuse, 0x74, RZ ;  /* 0x0000007477bb7824 */ /* 0x040fe200078e02ff */
[CC--:B------:R-:W-:Y:S01]  /*7030*/  LEA.HI.X.SX32 R245, R119.reuse, R235.reuse, 0x2, P4 ;  /* 0x000000eb77f57211 */ /* 0x0c0fe200020f16ff */
[----:B--2---:R-:W-:Y:S01]  /*7040*/  IMAD R120, R119, 0x1b, RZ ;  /* 0x0000001b77787824 */ /* 0x004fe200078e02ff */
[----:B------:R-:W-:Y:S01]  /*7050*/  IADD3 R208, P4, R151, R234, RZ ;  /* 0x000000ea97d07210 */ /* 0x000fe20007f9e0ff */
[----:B------:R-:W-:Y:S01]  /*7060*/  IMAD R182, R165, c[0x0][0x190], RZ ;  /* 0x00006400a5b67a24 */ /* 0x000fe200078e02ff */
[----:B------:R-:W-:-:S02]  /*7070*/  LEA.HI.X.SX32 R233, R181, R235, 0x2, P5 ;  /* 0x000000ebb5e97211 */ /* 0x000fc400028f16ff */
[-C--:B------:R-:W-:Y:S01]  /*7080*/  IADD3 R214, P5, R143, R234.reuse, RZ ;  /* 0x000000ea8fd67210 */ /* 0x080fe20007fbe0ff */
[----:B---3--:R-:W-:Y:S01]  /*7090*/  IMAD R3, R119, 0x1d, RZ ;  /* 0x0000001d77037824 */ /* 0x008fe200078e02ff */
[-C--:B------:R-:W-:Y:S01]  /*70a0*/  LEA.HI.X.SX32 R209, R183, R235.reuse, 0x2, P4 ;  /* 0x000000ebb7d17211 */ /* 0x080fe200020f16ff */
[----:B------:R-:W-:Y:S01]  /*70b0*/  IMAD R2, R119, 0x1f, RZ ;  /* 0x0000001f77027824 */ /* 0x000fe200078e02ff */
[-C--:B------:R-:W-:Y:S02]  /*70c0*/  IADD3 R202, P4, R147, R234.reuse, RZ ;  /* 0x000000ea93ca7210 */ /* 0x080fe40007f9e0ff */
[-C--:B------:R-:W-:Y:S02]  /*70d0*/  LEA.HI.X.SX32 R215, R175, R235.reuse, 0x2, P5 ;  /* 0x000000ebafd77211 */ /* 0x080fe400028f16ff */
[----:B------:R-:W-:Y:S02]  /*70e0*/  LEA R240, P5, R119, R234, 0x5 ;  /* 0x000000ea77f07211 */ /* 0x000fe400078a28ff */
[----:B------:R-:W-:-:S02]  /*70f0*/  LEA.HI.X.SX32 R203, R179, R235, 0x2, P4 ;  /* 0x000000ebb3cb7211 */ /* 0x000fc400020f16ff */
[-C--:B------:R-:W-:Y:S02]  /*7100*/  IADD3 R192, P4, R139, R234.reuse, RZ ;  /* 0x000000ea8bc07210 */ /* 0x080fe40007f9e0ff */
[-C--:B------:R-:W-:Y:S02]  /*7110*/  LEA.HI.X.SX32 R241, R167, R235.reuse, 0x2, P5 ;  /* 0x000000eba7f17211 */ /* 0x080fe400028f16ff */
[-C--:B------:R-:W-:Y:S02]  /*7120*/  IADD3 R200, P5, R201, R234.reuse, RZ ;  /* 0x000000eac9c87210 */ /* 0x080fe40007fbe0ff */
[-C--:B------:R-:W-:Y:S02]  /*7130*/  LEA.HI.X.SX32 R193, R171, R235.reuse, 0x2, P4 ;  /* 0x000000ebabc17211 */ /* 0x080fe400020f16ff */
[----:B------:R-:W-:Y:S02]  /*7140*/  IADD3 R222, P4, R223, R234, RZ ;  /* 0x000000eadfde7210 */ /* 0x000fe40007f9e0ff */
        /* <DEDUP_REMOVED lines=8> */
[-C--:B------:R-:W-:Y:S01]  /*71d0*/  LEA.HI.X.SX32 R189, R140, R235.reuse, 0x2, P5 ;  /* 0x000000eb8cbd7211 */ /* 0x080fe200028f16ff */
[----:B------:R-:W-:Y:S01]  /*71e0*/  IMAD R140, R82, c[0x0][0x190], RZ ;  /* 0x00006400528c7a24 */ /* 0x000fe200078e02ff */
[CC--:B------:R-:W-:Y:S01]  /*71f0*/  LEA R228, P5, R119.reuse, R234.reuse, 0x6 ;  /* 0x000000ea77e47211 */ /* 0x0c0fe200078a30ff */
[----:B------:R-:W-:Y:S01]  /*7200*/  IMAD R119, R119, 0x7c, RZ ;  /* 0x0000007c77777824 */ /* 0x000fe200078e02ff */
[-C--:B------:R-:W-:Y:S01]  /*7210*/  LEA.HI.X.SX32 R5, R142, R235.reuse, 0x2, P4 ;  /* 0x000000eb8e057211 */ /* 0x080fe200020f16ff */
[----:B------:R-:W-:Y:S01]  /*7220*/  IMAD R142, R84, c[0x0][0x190], RZ ;  /* 0x00006400548e7a24 */ /* 0x000fe200078e02ff */
[-C--:B------:R-:W-:Y:S01]  /*7230*/  IADD3 R206, P4, R207, R234.reuse, RZ ;  /* 0x000000eacfce7210 */ /* 0x080fe20007f9e0ff */
[----:B------:R-:W-:Y:S01]  /*7240*/  IMAD R84, R18, c[0x0][0x190], RZ ;  /* 0x0000640012547a24 */ /* 0x000fe200078e02ff */
        /* <DEDUP_REMOVED lines=16> */
[----:B------:R-:W-:Y:S01]  /*7350*/  LEA.HI.X.SX32 R243, R147, R235, 0x2, P5 ;  /* 0x000000eb93f37211 */ /* 0x000fe200028f16ff */
[----:B------:R-:W-:Y:S01]  /*7360*/  IMAD R70, R27, c[0x0][0x190], RZ ;  /* 0x000064001b467a24 */ /* 0x000fe200078e02ff */
[----:B------:R-:W-:-:S02]  /*7370*/  IADD3 R194, P5, R195, R234, RZ ;  /* 0x000000eac3c27210 */ /* 0x000fc40007fbe0ff */
[-C--:B------:R-:W-:Y:S01]  /*7380*/  LEA.HI.X.SX32 R197, R130, R235.reuse, 0x2, P4 ;  /* 0x000000eb82c57211 */ /* 0x080fe200020f16ff */
[----:B------:R-:W-:Y:S01]  /*7390*/  IMAD R130, R39, c[0x0][0x190], RZ ;  /* 0x0000640027827a24 */ /* 0x000fe200078e02ff */
[-C--:B------:R-:W-:Y:S02]  /*73a0*/  IADD3 R220, P4, R221, R234.reuse, RZ ;  /* 0x000000eadddc7210 */ /* 0x080fe40007f9e0ff */
[-C--:B------:R-:W-:Y:S01]  /*73b0*/  LEA.HI.X.SX32 R195, R126, R235.reuse, 0x2, P5 ;  /* 0x000000eb7ec37211 */ /* 0x080fe200028f16ff */
[----:B------:R-:W-:Y:S01]  /*73c0*/  IMAD R126, R38, c[0x0][0x190], RZ ;  /* 0x00006400267e7a24 */ /* 0x000fe200078e02ff */
[-C--:B------:R-:W-:Y:S02]  /*73d0*/  IADD3 R226, P5, R227, R234.reuse, RZ ;  /* 0x000000eae3e27210 */ /* 0x080fe40007fbe0ff */
[----:B------:R-:W-:Y:S01]  /*73e0*/  LEA.HI.X.SX32 R221, R128, R235, 0x2, P4 ;  /* 0x000000eb80dd7211 */ /* 0x000fe200020f16ff */
[----:B------:R-:W-:Y:S01]  /*73f0*/  IMAD R128, R36, c[0x0][0x190], RZ ;  /* 0x0000640024807a24 */ /* 0x000fe200078e02ff */
[----:B------:R-:W-:-:S02]  /*7400*/  IADD3 R238, P4, R239, R234, RZ ;  /* 0x000000eaefee7210 */ /* 0x000fc40007f9e0ff */
[-C--:B------:R-:W-:Y:S01]  /*7410*/  LEA.HI.X.SX32 R227, R143, R235.reuse, 0x2, P5 ;  /* 0x000000eb8fe37211 */ /* 0x080fe200028f16ff */
[----:B------:R-:W-:Y:S01]  /*7420*/  IMAD R143, R86, c[0x0][0x190], RZ ;  /* 0x00006400568f7a24 */ /* 0x000fe200078e02ff */
[-C--:B------:R-:W-:Y:S01]  /*7430*/  IADD3 R190, P5, R191, R234.reuse, RZ ;  /* 0x000000eabfbe7210 */ /* 0x080fe20007fbe0ff */
[----:B------:R-:W-:Y:S01]  /*7440*/  IMAD R86, R16, c[0x0][0x190], RZ ;  /* 0x0000640010567a24 */ /* 0x000fe200078e02ff */
[-C--:B------:R-:W-:Y:S01]  /*7450*/  LEA.HI.X.SX32 R239, R124, R235.reuse, 0x2, P4 ;  /* 0x000000eb7cef7211 */ /* 0x080fe200020f16ff */
[----:B------:R-:W-:Y:S01]  /*7460*/  IMAD R124, R40, c[0x0][0x190], RZ ;  /* 0x00006400287c7a24 */ /* 0x000fe200078e02ff */
[-C--:B------:R-:W-:Y:S02]  /*7470*/  IADD3 R218, P4, R219, R234.reuse, RZ ;  /* 0x000000eadbda7210 */ /* 0x080fe40007f9e0ff */
[----:B------:R-:W-:Y:S02]  /*7480*/  LEA.HI.X.SX32 R191, R118, R235, 0x2, P5 ;  /* 0x000000eb76bf7211 */ /* 0x000fe400028f16ff */
[----:B------:R-:W-:-:S02]  /*7490*/  IADD3 R224, P5, R225, R234, RZ ;  /* 0x000000eae1e07210 */ /* 0x000fc40007fbe0ff */
[-C--:B------:R-:W-:Y:S01]  /*74a0*/  LEA.HI.X.SX32 R219, R122, R235.reuse, 0x2, P4 ;  /* 0x000000eb7adb7211 */ /* 0x080fe200020f16ff */
[----:B------:R-:W-:Y:S01]  /*74b0*/  IMAD R122, R43, c[0x0][0x190], RZ ;  /* 0x000064002b7a7a24 */ /* 0x000fe200078e02ff */
[-C--:B------:R-:W-:Y:S02]  /*74c0*/  IADD3 R204, P4, R205, R234.reuse, RZ ;  /* 0x000000eacdcc7210 */ /* 0x080fe40007f9e0ff */
[-C--:B------:R-:W-:Y:S01]  /*74d0*/  LEA.HI.X.SX32 R225, R139, R235.reuse, 0x2, P5 ;  /* 0x000000eb8be17211 */ /* 0x080fe200028f16ff */
[----:B------:R-:W-:Y:S01]  /*74e0*/  IMAD R139, R80, c[0x0][0x190], RZ ;  /* 0x00006400508b7a24 */ /* 0x000fe200078e02ff */
[----:B------:R-:W-:Y:S01]  /*74f0*/  IADD3 R210, P5, R211, R234, RZ ;  /* 0x000000ead3d27210 */ /* 0x000fe20007fbe0ff */
[----:B------:R-:W-:Y:S01]  /*7500*/  IMAD R80, R20, c[0x0][0x190], RZ ;  /* 0x0000640014507a24 */ /* 0x000fe200078e02ff */
[----:B------:R-:W-:Y:S02]  /*7510*/  LEA.HI.X.SX32 R205, R120, R235, 0x2, P4 ;  /* 0x000000eb78cd7211 */ /* 0x000fe400020f16ff */
[----:B------:R-:W-:-:S02]  /*7520*/  IADD3 R118, R131, -0x15, RZ ;  /* 0xffffffeb83767810 */ /* 0x000fc40007ffe0ff */
[-C--:B------:R-:W-:Y:S02]  /*7530*/  IADD3 R186, P4, R187, R234.reuse, RZ ;  /* 0x000000eabbba7210 */ /* 0x080fe40007f9e0ff */
[-C--:B------:R-:W-:Y:S01]  /*7540*/  LEA.HI.X.SX32 R211, R0, R235.reuse, 0x2, P5 ;  /* 0x000000eb00d37211 */ /* 0x080fe200028f16ff */
[----:B------:R-:W-:Y:S01]  /*7550*/  IMAD.SHL.U32 R0, R135, 0x4, RZ ;  /* 0x0000000487007824 */ /* 0x000fe200078e00ff */
[----:B------:R-:W-:Y:S01]  /*7560*/  LEA.HI.X.SX32 R187, R3, R235, 0x2, P4 ;  /* 0x000000eb03bb7211 */ /* 0x000fe200020f16ff */
[----:B------:R-:W-:Y:S01]  /*7570*/  IMAD R135, R72, c[0x0][0x190], RZ ;  /* 0x0000640048877a24 */ /* 0x000fe200078e02ff */
[----:B------:R-:W-:Y:S01]  /*7580*/  ISETP.GE.U32.AND P5, PT, R118, 0x7fffffcc, PT ;  /* 0x7fffffcc7600780c */ /* 0x000fe20003fa6070 */
[----:B------:R-:W-:Y:S01]  /*7590*/  IMAD R72, R26, c[0x0][0x190], RZ ;  /* 0x000064001a487a24 */ /* 0x000fe200078e02ff */
[----:B------:R-:W-:Y:S01]  /*75a0*/  IADD3 R146, P4, R119, R234, RZ ;  /* 0x000000ea77927210 */ /* 0x000fe20007f9e0ff */
[----:B------:R1:W-:Y:S01]  /*75b0*/  LDGSTS.E [R0+0x20000], [R234.64], !P2 ;  /* 0x20000000ea007fae */ /* 0x0003e2000d121844 */
[----:B------:R-:W-:-:S02]  /*75c0*/  IADD3 R118, R131, -0x1d, RZ ;  /* 0xffffffe383767810 */ /* 0x000fc40007ffe0ff */
[C---:B------:R-:W-:Y:S01]  /*75d0*/  IADD3 R120, R131.reuse, -0x19, RZ ;  /* 0xffffffe783787810 */ /* 0x040fe20007ffe0ff */
[----:B------:R2:W-:Y:S01]  /*75e0*/  LDGSTS.E [R0+0x20800], [R232.64], !P3 ;  /* 0x20800000e8007fae */ /* 0x0005e2000d921844 */
[----:B------:R-:W-:Y:S02]  /*75f0*/  LEA.HI.X.SX32 R147, R2, R235, 0x2, P4 ;  /* 0x000000eb02937211 */ /* 0x000fe400020f16ff */
[----:B------:R-:W-:Y:S01]  /*7600*/  ISETP.GE.U32.AND P2, PT, R118, 0x7fffffc4, PT ;  /* 0x7fffffc47600780c */ /* 0x000fe20003f46070 */
[----:B------:R3:W-:Y:S01]  /*7610*/  LDGSTS.E [R0+0x21000], [R240.64], !P0 ;  /* 0x21000000f0007fae */ /* 0x0007e2000c121844 */
[----:B------:R-:W-:Y:S01]  /*7620*/  ISETP.GE.U32.AND P4, PT, R120, 0x7fffffc8, PT ;  /* 0x7fffffc87800780c */ /* 0x000fe20003f86070 */
[----:B------:R-:W-:Y:S01]  /*7630*/  IMAD R120, R66, c[0x0][0x190], RZ ;  /* 0x0000640042787a24 */ /* 0x000fe200078e02ff */
[C---:B------:R-:W-:Y:S01]  /*7640*/  IADD3 R118, R131.reuse, -0x2, RZ ;  /* 0xfffffffe83767810 */ /* 0x040fe20007ffe0ff */
[----:B------:R4:W-:Y:S01]  /*7650*/  LDGSTS.E [R0+0x21800], [R230.64], !P1 ;  /* 0x21800000e6007fae */ /* 0x0009e2000c921844 */
[----:B------:R-:W-:Y:S01]  /*7660*/  IADD3 R119, R131, -0x6, RZ ;  /* 0xfffffffa83777810 */ /* 0x000fe20007ffe0ff */
[----:B------:R-:W-:Y:S01]  /*7670*/  IMAD R66, R30, c[0x0][0x190], RZ ;  /* 0x000064001e427a24 */ /* 0x000fe200078e02ff */
[----:B------:R-:W-:Y:S01]  /*7680*/  ISETP.GE.U32.AND P3, PT, R118, 0x7fffffdf, PT ;  /* 0x7fffffdf7600780c */ /* 0x000fe20003f66070 */
[----:B------:R1:W-:Y:S01]  /*7690*/  LDGSTS.E [R0+0x22000], [R228.64], !P6 ;  /* 0x22000000e4007fae */ /* 0x0003e2000f121844 */
[----:B------:R-:W-:-:S02]  /*76a0*/  ISETP.GE.U32.AND P0, PT, R119, 0x7fffffdb, PT ;  /* 0x7fffffdb7700780c */ /* 0x000fc40003f06070 */
[C---:B------:R-:W-:Y:S01]  /*76b0*/  IADD3 R118, R131.reuse, -0xa, RZ ;  /* 0xfffffff683767810 */ /* 0x040fe20007ffe0ff */
[----:B------:R1:W-:Y:S01]  /*76c0*/  LDGSTS.E [R0+0x22800], [R242.64], !P5 ;  /* 0x22800000f2007fae */ /* 0x0003e2000e921844 */
[----:B------:R-:W-:Y:S02]  /*76d0*/  IADD3 R119, R131, -0xe, RZ ;  /* 0xfffffff283777810 */ /* 0x000fe40007ffe0ff */
[----:B------:R-:W-:Y:S01]  /*76e0*/  ISETP.GE.U32.AND P1, PT, R118, 0x7fffffd7, PT ;  /* 0x7fffffd77600780c */ /* 0x000fe20003f26070 */
[----:B------:R1:W-:Y:S01]  /*76f0*/  LDGSTS.E [R0+0x23000], [R226.64], !P4 ;  /* 0x23000000e2007fae */ /* 0x0003e2000e121844 */
[----:B------:R-:W-:Y:S02]  /*7700*/  ISETP.GE.U32.AND P6, PT, R119, 0x7fffffd3, PT ;  /* 0x7fffffd37700780c */ /* 0x000fe40003fc6070 */
[C---:B------:R-:W-:Y:S01]  /*7710*/  IADD3 R118, R131.reuse, -0x12, RZ ;  /* 0xffffffee83767810 */ /* 0x040fe20007ffe0ff */
[----:B------:R-:W-:Y:S01]  /*7720*/  STL.64 [R1+0x110], R146 ;  /* 0x0001109201007387 */ /* 0x000fe20000100a00 */
[----:B------:R-:W-:-:S02]  /*7730*/  IADD3 R119, R131, -0x16, RZ ;  /* 0xffffffea83777810 */ /* 0x000fc40007ffe0ff */
[----:B------:R-:W-:Y:S01]  /*7740*/  LOP3.LUT R3, R0, 0x20, RZ, 0x3c, !PT ;  /* 0x0000002000037812 */ /* 0x000fe200078e3cff */
[----:B------:R1:W-:Y:S01]  /*7750*/  STL [R1+0xef8], R234 ;  /* 0x000ef8ea01007387 */ /* 0x0003e20000100800 */
[----:B------:R-:W-:Y:S02]  /*7760*/  ISETP.GE.U32.AND P5, PT, R118, 0x7fffffcf, PT ;  /* 0x7fffffcf7600780c */ /* 0x000fe40003fa6070 */
[----:B------:R-:W-:Y:S01]  /*7770*/  ISETP.GE.U32.AND P4, PT, R119, 0x7fffffcb, PT ;  /* 0x7fffffcb7700780c */ /* 0x000fe20003f86070 */
[----:B------:R1:W-:Y:S01]  /*7780*/  LDGSTS.E [R0+0x23800], [R224.64], !P2 ;  /* 0x23800000e0007fae */ /* 0x0003e2000d121844 */
[C---:B------:R-:W-:Y:S02]  /*7790*/  IADD3 R118, R131.reuse, -0x1a, RZ ;  /* 0xffffffe683767810 */ /* 0x040fe40007ffe0ff */
[----:B------:R-:W-:Y:S01]  /*77a0*/  IADD3 R119, R131, -0x1e, RZ ;  /* 0xffffffe283777810 */ /* 0x000fe20007ffe0ff */
[----:B------:R-:W-:Y:S01]  /*77b0*/  STL [R1+0xef4], R235 ;  /* 0x000ef4eb01007387 */ /* 0x000fe20000100800 */
[----:B------:R-:W-:-:S02]  /*77c0*/  ISETP.GE.U32.AND P2, PT, R118, 0x7fffffc7, PT ;  /* 0x7fffffc77600780c */ /* 0x000fc40003f46070 */
[----:B------:R-:W-:Y:S01]  /*77d0*/  IADD3 R118, R131, -0x3, RZ ;  /* 0xfffffffd83767810 */ /* 0x000fe20007ffe0ff */
[----:B------:R2:W-:Y:S01]  /*77e0*/  LDGSTS.E [R3+0x20200], [R244.64], !P3 ;  /* 0x20200000f4037fae */ /* 0x0005e2000d921844 */
[----:B------:R-:W-:Y:S02]  /*77f0*/  ISETP.GE.U32.AND P3, PT, R119, 0x7fffffc3, PT ;  /* 0x7fffffc37700780c */ /* 0x000fe40003f66070 */
[----:B------:R-:W-:Y:S01]  /*7800*/  IADD3 R119, R131, -0x7, RZ ;  /* 0xfffffff983777810 */ /* 0x000fe20007ffe0ff */
[----:B------:R-:W-:Y:S01]  /*7810*/  STL.64 [R1+0xde0], R232 ;  /* 0x000de0e801007387 */ /* 0x000fe20000100a00 */
[C---:B------:R-:W-:Y:S02]  /*7820*/  LOP3.LUT R2, R0.reuse, 0x40, RZ, 0x3c, !PT ;  /* 0x0000004000027812 */ /* 0x040fe400078e3cff */
[----:B------:R-:W-:Y:S01]  /*7830*/  LOP3.LUT R144, R0, 0x60, RZ, 0x3c, !PT ;  /* 0x0000006000907812 */ /* 0x000fe200078e3cff */
[----:B------:R-:W-:Y:S01]  /*7840*/  STL.64 [R1+0xde8], R240 ;  /* 0x000de8f001007387 */ /* 0x000fe20000100a00 */
[----:B-1----:R-:W-:Y:S01]  /*7850*/  LOP3.LUT R234, R123, 0x60, RZ, 0xc0, !PT ;  /* 0x000000607bea7812 */ /* 0x002fe200078ec0ff */
[----:B------:R-:W-:-:S02]  /*7860*/  IMAD R123, R34, c[0x0][0x190], RZ ;  /* 0x00006400227b7a24 */ /* 0x000fc400078e02ff */
[----:B------:R-:W-:Y:S04]  /*7870*/  STL.64 [R1+0xdf0], R230 ;  /* 0x000df0e601007387 */ /* 0x000fe80000100a00 */
[----:B------:R-:W-:Y:S04]  /*7880*/  STL.64 [R1+0xdf8], R228 ;  /* 0x000df8e401007387 */ /* 0x000fe80000100a00 */
[----:B------:R2:W-:Y:S01]  /*7890*/  LDGSTS.E [R3+0x20a00], [R202.64], !P0 ;  /* 0x20a00000ca037fae */ /* 0x0005e2000c121844 */
[----:B------:R-:W-:Y:S02]  /*78a0*/  ISETP.GE.U32.AND P0, PT, R118, 0x7fffffde, PT ;  /* 0x7fffffde7600780c */ /* 0x000fe40003f06070 */
[----:B------:R-:W-:Y:S01]  /*78b0*/  IADD3 R118, R131, -0xb, RZ ;  /* 0xfffffff583767810 */ /* 0x000fe20007ffe0ff */
[----:B------:R-:W-:Y:S04]  /*78c0*/  STL.64 [R1+0xe00], R242 ;  /* 0x000e00f201007387 */ /* 0x000fe80000100a00 */
[----:B------:R2:W-:Y:S01]  /*78d0*/  LDGSTS.E [R3+0x21200], [R222.64], !P1 ;  /* 0x21200000de037fae */ /* 0x0005e2000c921844 */
[----:B------:R-:W-:-:S02]  /*78e0*/  ISETP.GE.U32.AND P1, PT, R119, 0x7fffffda, PT ;  /* 0x7fffffda7700780c */ /* 0x000fc40003f26070 */
[----:B------:R-:W-:Y:S01]  /*78f0*/  IADD3 R119, R131, -0xf, RZ ;  /* 0xfffffff183777810 */ /* 0x000fe20007ffe0ff */
[----:B------:R-:W-:Y:S04]  /*7900*/  STL.64 [R1+0xe08], R226 ;  /* 0x000e08e201007387 */ /* 0x000fe80000100a00 */
[----:B------:R-:W-:Y:S04]  /*7910*/  STL.64 [R1+0xe10], R224 ;  /* 0x000e10e001007387 */ /* 0x000fe80000100a00 */
[----:B------:R-:W-:Y:S04]  /*7920*/  STL.64 [R1+0xe18], R244 ;  /* 0x000e18f401007387 */ /* 0x000fe80000100a00 */
[----:B------:R-:W-:Y:S04]  /*7930*/  STL.64 [R1+0xe20], R202 ;  /* 0x000e20ca01007387 */ /* 0x000fe80000100a00 */
[----:B------:R1:W-:Y:S01]  /*7940*/  LDGSTS.E [R3+0x21a00], [R4.64], !P6 ;  /* 0x21a0000004037fae */ /* 0x0003e2000f121844 */
[----:B------:R-:W-:-:S02]  /*7950*/  ISETP.GE.U32.AND P6, PT, R118, 0x7fffffd6, PT ;  /* 0x7fffffd67600780c */ /* 0x000fc40003fc6070 */
[----:B------:R-:W-:Y:S01]  /*7960*/  IADD3 R118, R131, -0x13, RZ ;  /* 0xffffffed83767810 */ /* 0x000fe20007ffe0ff */
[----:B------:R-:W-:Y:S04]  /*7970*/  STL.64 [R1+0xe28], R222 ;  /* 0x000e28de01007387 */ /* 0x000fe80000100a00 */
[----:B------:R2:W-:Y:S01]  /*7980*/  LDGSTS.E [R3+0x22200], [R198.64], !P5 ;  /* 0x22200000c6037fae */ /* 0x0005e2000e921844 */
[----:B------:R-:W-:Y:S02]  /*7990*/  ISETP.GE.U32.AND P5, PT, R119, 0x7fffffd2, PT ;  /* 0x7fffffd27700780c */ /* 0x000fe40003fa6070 */
[C---:B------:R-:W-:Y:S01]  /*79a0*/  IADD3 R119, R131.reuse, -0x17, RZ ;  /* 0xffffffe983777810 */ /* 0x040fe20007ffe0ff */
[----:B------:R1:W-:Y:S04]  /*79b0*/  STL.64 [R1+0xe30], R4 ;  /* 0x000e300401007387 */ /* 0x0003e80000100a00 */
[----:B------:R-:W-:Y:S04]  /*79c0*/  STL.64 [R1+0xe38], R198 ;  /* 0x000e38c601007387 */ /* 0x000fe80000100a00 */
[----:B------:R-:W-:Y:S04]  /*79d0*/  STL.64 [R1+0xe40], R220 ;  /* 0x000e40dc01007387 */ /* 0x000fe80000100a00 */
[----:B------:R2:W-:Y:S01]  /*79e0*/  LDGSTS.E [R3+0x22a00], [R220.64], !P4 ;  /* 0x22a00000dc037fae */ /* 0x0005e2000e121844 */
[----:B------:R-:W-:Y:S01]  /*79f0*/  ISETP.GE.U32.AND P4, PT, R118, 0x7fffffce, PT ;  /* 0x7fffffce7600780c */ /* 0x000fe20003f86070 */
[----:B-1----:R-:W-:Y:S01]  /*7a00*/  IMAD R5, R106, c[0x0][0x190], RZ ;  /* 0x000064006a057a24 */ /* 0x002fe200078e02ff */
[----:B------:R-:W-:Y:S01]  /*7a10*/  IADD3 R118, R131, -0x1b, RZ ;  /* 0xffffffe583767810 */ /* 0x000fe20007ffe0ff */
[----:B------:R-:W-:Y:S01]  /*7a20*/  STL.64 [R1+0xe48], R218 ;  /* 0x000e48da01007387 */ /* 0x000fe20000100a00 */
[----:B------:R-:W-:-:S02]  /*7a30*/  IMAD R4, R104, c[0x0][0x190], RZ ;  /* 0x0000640068047a24 */ /* 0x000fc400078e02ff */
[----:B------:R-:W-:Y:S01]  /*7a40*/  IMAD R104, R9, c[0x0][0x190], RZ ;  /* 0x0000640009687a24 */ /* 0x000fe200078e02ff */
[----:B------:R2:W-:Y:S01]  /*7a50*/  LDGSTS.E [R3+0x23200], [R218.64], !P2 ;  /* 0x23200000da037fae */ /* 0x0005e2000d121844 */
[----:B------:R-:W-:Y:S01]  /*7a60*/  ISETP.GE.U32.AND P2, PT, R119, 0x7fffffca, PT ;  /* 0x7fffffca7700780c */ /* 0x000fe20003f46070 */
[----:B------:R-:W-:Y:S01]  /*7a70*/  IMAD R106, R13, c[0x0][0x190], RZ ;  /* 0x000064000d6a7a24 */ /* 0x000fe200078e02ff */
        /* <DEDUP_REMOVED lines=11> */
[----:B------:R-:W-:Y:S01]  /*7b30*/  IADD3 R119, R131, -0x8, RZ ;  /* 0xfffffff883777810 */ /* 0x000fe20007ffe0ff */
[----:B------:R-:W-:Y:S01]  /*7b40*/  STL.64 [R1+0xe80], R212 ;  /* 0x000e80d401007387 */ /* 0x000fe20000100a00 */
[----:B--2---:R-:W-:-:S02]  /*7b50*/  IMAD R3, R76, c[0x0][0x190], RZ ;  /* 0x000064004c037a24 */ /* 0x004fc400078e02ff */
[----:B------:R-:W-:Y:S01]  /*7b60*/  IMAD R76, R23, c[0x0][0x190], RZ ;  /* 0x00006400174c7a24 */ /* 0x000fe200078e02ff */
        /* <DEDUP_REMOVED lines=22> */
[----:B------:R2:W-:Y:S04]  /*7cd0*/  STL [R1+0x13c], R116 ;  /* 0x00013c7401007387 */ /* 0x0005e80000100800 */
[----:B------:R-:W-:Y:S04]  /*7ce0*/  STL [R1+0x468], R115 ;  /* 0x0004687301007387 */ /* 0x000fe80000100800 */
[----:B------:R1:W-:Y:S04]  /*7cf0*/  STL [R1+0x464], R114 ;  /* 0x0004647201007387 */ /* 0x0003e80000100800 */
[----:B------:R1:W-:Y:S01]  /*7d00*/  LDGSTS.E [R2+0x22c00], [R194.64], !P2 ;  /* 0x22c00000c2027fae */ /* 0x0003e2000d121844 */
[----:B------:R-:W-:-:S02]  /*7d10*/  ISETP.GE.U32.AND P2, PT, R118, 0x7fffffcd, PT ;  /* 0x7fffffcd7600780c */ /* 0x000fc40003f46070 */
[----:B------:R-:W-:Y:S01]  /*7d20*/  IADD3 R118, R131, -0x1c, RZ ;  /* 0xffffffe483767810 */ /* 0x000fe20007ffe0ff */
[----:B------:R1:W-:Y:S04]  /*7d30*/  STL [R1+0x460], R112 ;  /* 0x0004607001007387 */ /* 0x0003e80000100800 */
[----:B------:R1:W-:Y:S01]  /*7d40*/  LDGSTS.E [R2+0x23400], [R190.64], !P3 ;  /* 0x23400000be027fae */ /* 0x0003e2000d921844 */
[----:B------:R-:W-:Y:S02]  /*7d50*/  ISETP.GE.U32.AND P3, PT, R119, 0x7fffffc9, PT ;  /* 0x7fffffc97700780c */ /* 0x000fe40003f66070 */
[----:B------:R-:W-:Y:S01]  /*7d60*/  IADD3 R119, R131, -0x20, RZ ;  /* 0xffffffe083777810 */ /* 0x000fe20007ffe0ff */
[----:B------:R-:W-:Y:S04]  /*7d70*/  STL [R1+0x45c], R111 ;  /* 0x00045c6f01007387 */ /* 0x000fe80000100800 */
[----:B------:R1:W-:Y:S04]  /*7d80*/  STL [R1+0x458], R110 ;  /* 0x0004586e01007387 */ /* 0x0003e80000100800 */
[----:B------:R-:W-:Y:S04]  /*7d90*/  STL [R1+0x454], R108 ;  /* 0x0004546c01007387 */ /* 0x000fe80000100800 */
[----:B------:R1:W-:Y:S01]  /*7da0*/  LDGSTS.E [R2+0x23c00], [R210.64], !P0 ;  /* 0x23c00000d2027fae */ /* 0x0003e2000c121844 */
[----:B------:R-:W-:-:S02]  /*7db0*/  ISETP.GE.U32.AND P0, PT, R118, 0x7fffffc5, PT ;  /* 0x7fffffc57600780c */ /* 0x000fc40003f06070 */
[----:B------:R-:W-:Y:S01]  /*7dc0*/  IADD3 R118, R131, -0x21, RZ ;  /* 0xffffffdf83767810 */ /* 0x000fe20007ffe0ff */
[----:B------:R-:W-:Y:S04]  /*7dd0*/  STL [R1+0x450], R107 ;  /* 0x0004506b01007387 */ /* 0x000fe80000100800 */
[----:B------:R1:W-:Y:S01]  /*7de0*/  LDGSTS.E [R144+0x20600], [R208.64], !P1 ;  /* 0x20600000d0907fae */ /* 0x0003e2000c921844 */
[----:B------:R-:W-:-:S03]  /*7df0*/  ISETP.GE.U32.AND P1, PT, R119, 0x7fffffc1, PT ;  /* 0x7fffffc17700780c */ /* 0x000fc60003f26070 */
[----:B------:R-:W-:Y:S04]  /*7e00*/  STL [R1+0x44c], R5 ;  /* 0x00044c0501007387 */ /* 0x000fe80000100800 */
[----:B------:R1:W-:Y:S01]  /*7e10*/  LDGSTS.E [R144+0x20e00], [R192.64], !P6 ;  /* 0x20e00000c0907fae */ /* 0x0003e2000f121844 */
[----:B------:R-:W-:Y:S02]  /*7e20*/  ISETP.GE.AND P6, PT, R127, R119, PT ;  /* 0x000000777f00720c */ /* 0x000fe40003fc6270 */
[----:B------:R-:W-:Y:S01]  /*7e30*/  IADD3 R119, R131, -0x22, RZ ;  /* 0xffffffde83777810 */ /* 0x000fe20007ffe0ff */
[----:B------:R1:W-:Y:S04]  /*7e40*/  STL [R1+0x448], R4 ;  /* 0x0004480401007387 */ /* 0x0003e80000100800 */
[----:B------:R-:W-:Y:S04]  /*7e50*/  STL [R1+0x444], R103 ;  /* 0x0004446701007387 */ /* 0x000fe80000100800 */
[----:B------:R-:W-:Y:S04]  /*7e60*/  STL [R1+0x440], R102 ;  /* 0x0004406601007387 */ /* 0x000fe80000100800 */
[----:B------:R-:W-:Y:S04]  /*7e70*/  STL [R1+0x42c], R100 ;  /* 0x00042c6401007387 */ /* 0x000fe80000100800 */
[----:B------:R1:W-:Y:S01]  /*7e80*/  LDGSTS.E [R144+0x21600], [R236.64], !P5 ;  /* 0x21600000ec907fae */ /* 0x0003e2000e921844 */
[----:B------:R-:W-:-:S02]  /*7e90*/  ISETP.GE.U32.AND P5, PT, R118, 0x7fffffc0, PT ;  /* 0x7fffffc07600780c */ /* 0x000fc40003fa6070 */
[----:B------:R-:W-:Y:S01]  /*7ea0*/  IADD3 R118, R131, -0x25, RZ ;  /* 0xffffffdb83767810 */ /* 0x000fe20007ffe0ff */
[----:B------:R-:W-:Y:S04]  /*7eb0*/  STL [R1+0x428], R99 ;  /* 0x0004286301007387 */ /* 0x000fe80000100800 */
[----:B------:R2:W-:Y:S01]  /*7ec0*/  LDGSTS.E [R144+0x21e00], [R206.64], !P4 ;  /* 0x21e00000ce907fae */ /* 0x0005e2000e121844 */
[----:B------:R-:W-:Y:S01]  /*7ed0*/  ISETP.GE.U32.AND P4, PT, R119, 0x7fffffbf, PT ;  /* 0x7fffffbf7700780c */ /* 0x000fe20003f86070 */
[----:B------:R-:W-:Y:S02]  /*7ee0*/  IMAD.MOV.U32 R119, RZ, RZ, 0x1f ;  /* 0x0000001fff777424 */ /* 0x000fe400078e00ff */
[----:B------:R-:W-:Y:S03]  /*7ef0*/  STL [R1+0x424], R98 ;  /* 0x0004246201007387 */ /* 0x000fe60000100800 */
[----:B-1----:R-:W-:Y:S01]  /*7f00*/  IADD3 R2, R119, c[0x0][0x180], RZ ;  /* 0x0000600077027a10 */ /* 0x002fe20007ffe0ff */
[----:B------:R-:W-:Y:S01]  /*7f10*/  STL [R1+0x420], R96 ;  /* 0x0004206001007387 */ /* 0x000fe20000100800 */
[----:B------:R-:W-:-:S03]  /*7f20*/  IMAD R119, R32, c[0x0][0x190], RZ ;  /* 0x0000640020777a24 */ /* 0x000fc600078e02ff */
[----:B------:R-:W-:Y:S04]  /*7f30*/  STL [R1+0x3fc], R95 ;  /* 0x0003fc5f01007387 */ /* 0x000fe80000100800 */
[----:B------:R-:W-:Y:S04]  /*7f40*/  STL [R1+0x3f8], R94 ;  /* 0x0003f85e01007387 */ /* 0x000fe80000100800 */
[----:B------:R-:W-:Y:S04]  /*7f50*/  STL [R1+0x3f4], R92 ;  /* 0x0003f45c01007387 */ /* 0x000fe80000100800 */
[----:B------:R-:W-:Y:S04]  /*7f60*/  STL [R1+0x3f0], R91 ;  /* 0x0003f05b01007387 */ /* 0x000fe80000100800 */
[----:B------:R-:W-:Y:S04]  /*7f70*/  STL [R1+0x3ec], R90 ;  /* 0x0003ec5a01007387 */ /* 0x000fe80000100800 */
[----:B------:R-:W-:Y:S04]  /*7f80*/  STL [R1+0x3e8], R88 ;  /* 0x0003e85801007387 */ /* 0x000fe80000100800 */
[----:B------:R-:W-:Y:S04]  /*7f90*/  STL [R1+0x3e4], R87 ;  /* 0x0003e45701007387 */ /* 0x000fe80000100800 */
[----:B------:R1:W-:Y:S01]  /*7fa0*/  LDGSTS.E [R144+0x22600], [R196.64], !P2 ;  /* 0x22600000c4907fae */ /* 0x0003e2000d121844 */
[----:B------:R-:W-:-:S02]  /*7fb0*/  ISETP.GE.U32.AND P2, PT, R118, 0x7fffffbc, PT ;  /* 0x7fffffbc7600780c */ /* 0x000fc40003f46070 */
[----:B------:R-:W-:Y:S01]  /*7fc0*/  IADD3 R118, R131, -0x29, RZ ;  /* 0xffffffd783767810 */ /* 0x000fe20007ffe0ff */
[----:B------:R-:W-:Y:S01]  /*7fd0*/  STL [R1+0x3e0], R143 ;  /* 0x0003e08f01007387 */ /* 0x000fe20000100800 */
[----:B------:R-:W-:-:S03]  /*7fe0*/  IMAD R131, R42, c[0x0][0x190], RZ ;  /* 0x000064002a837a24 */ /* 0x000fc600078e02ff */
[----:B------:R1:W-:Y:S01]  /*7ff0*/  LDGSTS.E [R144+0x22e00], [R238.64], !P3 ;  /* 0x22e00000ee907fae */ /* 0x0003e2000d921844 */
[----:B------:R-:W-:Y:S01]  /*8000*/  ISETP.GT.AND P3, PT, R2, 0x1f, PT ;  /* 0x0000001f0200780c */ /* 0x000fe20003f64270 */
[----:B------:R-:W-:Y:S02]  /*8010*/  IMAD R2, R75, c[0x0][0x190], RZ ;  /* 0x000064004b027a24 */ /* 0x000fe400078e02ff */
[----:B------:R-:W-:Y:S01]  /*8020*/  STL [R1+0x3dc], R142 ;  /* 0x0003dc8e01007387 */ /* 0x000fe20000100800 */
[----:B------:R-:W-:Y:S02]  /*8030*/  SEL R252, RZ, 0x4, !P3 ;  /* 0x00000004fffc7807 */ /* 0x000fe40005800000 */
[----:B------:R-:W-:Y:S01]  /*8040*/  ISETP.GE.U32.AND P3, PT, R118, 0x7fffffb8, PT ;  /* 0x7fffffb87600780c */ /* 0x000fe20003f66070 */
[----:B------:R-:W-:Y:S01]  /*8050*/  STL [R1+0x3d8], R83 ;  /* 0x0003d85301007387 */ /* 0x000fe20000100800 */
[----:B------:R-:W-:Y:S02]  /*8060*/  IMAD R118, R64, c[0x0][0x190], RZ ;  /* 0x0000640040767a24 */ /* 0x000fe400078e02ff */
[----:B------:R-:W-:Y:S01]  /*8070*/  IMAD R64, R31, c[0x0][0x190], RZ ;  /* 0x000064001f407a24 */ /* 0x000fe200078e02ff */
[----:B------:R-:W-:Y:S04]  /*8080*/  STL [R1+0x3d4], R140 ;  /* 0x0003d48c01007387 */ /* 0x000fe80000100800 */
        /* <DEDUP_REMOVED lines=24> */
[----:B------:R-:W-:Y:S01]  /*8210*/  ISETP.GE.AND P0, PT, R127, c[0x0][0x180], PT ;  /* 0x000060007f007a0c */ /* 0x000fe20003f06270 */
[----:B------:R-:W-:-:S02]  /*8220*/  IMAD R127, R35, c[0x0][0x190], RZ ;  /* 0x00006400237f7a24 */ /* 0x000fc400078e02ff */
[----:B------:R-:W-:Y:S01]  /*8230*/  STL [R1+0x33c], R50 ;  /* 0x00033c3201007387 */ /* 0x000fe20000100800 */
[----:B------:R-:W-:Y:S02]  /*8240*/  SEL R252, R252, RZ, !P0 ;  /* 0x000000fffcfc7207 */ /* 0x000fe40004000000 */
[CC--:B------:R-:W-:Y:S01]  /*8250*/  LEA R34, P0, R116.reuse, R184.reuse, 0x2 ;  /* 0x000000b874227211 */ /* 0x0c0fe200078010ff */
[----:B------:R-:W-:Y:S03]  /*8260*/  STL [R1+0x338], R48 ;  /* 0x0003383001007387 */ /* 0x000fe60000100800 */
[----:B------:R-:W-:Y:S01]  /*8270*/  LEA.HI.X.SX32 R35, R116, R185, 0x2, P0 ;  /* 0x000000b974237211 */ /* 0x000fe200000f16ff */
[----:B------:R-:W-:Y:S01]  /*8280*/  STL [R1+0x334], R47 ;  /* 0x0003342f01007387 */ /* 0x000fe20000100800 */
[----:B------:R-:W-:Y:S01]  /*8290*/  LEA R30, P0, R114, R184, 0x2 ;  /* 0x000000b8721e7211 */ /* 0x000fe200078010ff */
[----:B--2---:R-:W-:-:S02]  /*82a0*/  IMAD R116, R33, c[0x0][0x190], RZ ;  /* 0x0000640021747a24 */ /* 0x004fc400078e02ff */
[----:B------:R-:W-:Y:S01]  /*82b0*/  STL [R1+0x330], R46 ;  /* 0x0003302e01007387 */ /* 0x000fe20000100800 */
[----:B------:R-:W-:Y:S01]  /*82c0*/  LEA.HI.X.SX32 R31, R114, R185, 0x2, P0 ;  /* 0x000000b9721f7211 */ /* 0x000fe200000f16ff */
[----:B------:R-:W-:Y:S02]  /*82d0*/  IMAD R114, R29, c[0x0][0x190], RZ ;  /* 0x000064001d727a24 */ /* 0x000fe400078e02ff */
[----:B------:R-:W-:Y:S04]  /*82e0*/  STL [R1+0x32c], R44 ;  /* 0x00032c2c01007387 */ /* 0x000fe80000100800 */
[----:B------:R-:W-:Y:S04]  /*82f0*/  STL [R1+0x328], R122 ;  /* 0x0003287a01007387 */ /* 0x000fe80000100800 */
[----:B------:R-:W-:Y:S04]  /*8300*/  STL [R1+0x324], R131 ;  /* 0x0003248301007387 */ /* 0x000fe80000100800 */
[----:B------:R-:W-:Y:S04]  /*8310*/  STL [R1+0x320], R124 ;  /* 0x0003207c01007387 */ /* 0x000fe80000100800 */
[----:B------:R1:W-:Y:S01]  /*8320*/  LDGSTS.E [R144+0x23e00], [R146.64], !P1 ;  /* 0x23e0000092907fae */ /* 0x0003e2000c921844 */
[----:B------:R-:W-:-:S03]  /*8330*/  LEA R216, P1, R115, R184, 0x2 ;  /* 0x000000b873d87211 */ /* 0x000fc600078210ff */
[----:B------:R-:W-:Y:S01]  /*8340*/  STL [R1+0x2fc], R130 ;  /* 0x0002fc8201007387 */ /* 0x000fe20000100800 */
[-C--:B------:R-:W-:Y:S02]  /*8350*/  LEA.HI.X.SX32 R217, R115, R185.reuse, 0x2, P1 ;  /* 0x000000b973d97211 */ /* 0x080fe400008f16ff */
[CC--:B------:R-:W-:Y:S01]  /*8360*/  LEA R186, P1, R112.reuse, R184.reuse, 0x2 ;  /* 0x000000b870ba7211 */ /* 0x0c0fe200078210ff */
[----:B------:R-:W-:Y:S03]  /*8370*/  STL [R1+0x2f8], R126 ;  /* 0x0002f87e01007387 */ /* 0x000fe60000100800 */
[----:B------:R-:W-:Y:S01]  /*8380*/  LEA.HI.X.SX32 R187, R112, R185, 0x2, P1 ;  /* 0x000000b970bb7211 */ /* 0x000fe200008f16ff */
[----:B------:R-:W-:Y:S01]  /*8390*/  STL [R1+0x2f4], R128 ;  /* 0x0002f48001007387 */ /* 0x000fe20000100800 */
[----:B------:R-:W-:Y:S01]  /*83a0*/  LEA R218, P1, R110, R184, 0x2 ;  /* 0x000000b86eda7211 */ /* 0x000fe200078210ff */
[----:B------:R-:W-:-:S02]  /*83b0*/  IMAD R112, R25, c[0x0][0x190], RZ ;  /* 0x0000640019707a24 */ /* 0x000fc400078e02ff */
[----:B------:R-:W-:Y:S01]  /*83c0*/  STL [R1+0x2f0], R127 ;  /* 0x0002f07f01007387 */ /* 0x000fe20000100800 */
[-C--:B------:R-:W-:Y:S01]  /*83d0*/  LEA.HI.X.SX32 R219, R110, R185.reuse, 0x2, P1 ;  /* 0x000000b96edb7211 */ /* 0x080fe200008f16ff */
[----:B------:R-:W-:Y:S01]  /*83e0*/  IMAD R110, R21, c[0x0][0x190], RZ ;  /* 0x00006400156e7a24 */ /* 0x000fe200078e02ff */
[-C--:B------:R-:W-:Y:S01]  /*83f0*/  LEA R220, P1, R107, R184.reuse, 0x2 ;  /* 0x000000b86bdc7211 */ /* 0x080fe200078210ff */
[----:B------:R-:W-:Y:S01]  /*8400*/  STL [R1+0x2ec], R123 ;  /* 0x0002ec7b01007387 */ /* 0x000fe20000100800 */
[----:B-1----:R-:W-:Y:S02]  /*8410*/  IMAD R144, R89, c[0x0][0x190], RZ ;  /* 0x0000640059907a24 */ /* 0x002fe400078e02ff */
[----:B------:R-:W-:Y:S01]  /*8420*/  LEA.HI.X.SX32 R221, R107, R185, 0x2, P1 ;  /* 0x000000b96bdd7211 */ /* 0x000fe200008f16ff */
[----:B------:R-:W-:Y:S01]  /*8430*/  STL [R1+0x2e8], R119 ;  /* 0x0002e87701007387 */ /* 0x000fe20000100800 */
[----:B------:R-:W-:Y:S01]  /*8440*/  LEA R198, P1, R4, R184, 0x2 ;  /* 0x000000b804c67211 */ /* 0x000fe200078210ff */
[----:B------:R-:W-:-:S02]  /*8450*/  IMAD R146, R93, c[0x0][0x190], RZ ;  /* 0x000064005d927a24 */ /* 0x000fc400078e02ff */
[----:B------:R-:W-:Y:S01]  /*8460*/  STL [R1+0x2e4], R64 ;  /* 0x0002e44001007387 */ /* 0x000fe20000100800 */
[----:B------:R-:W-:Y:S02]  /*8470*/  LEA.HI.X.SX32 R199, R4, R185, 0x2, P1 ;  /* 0x000000b904c77211 */ /* 0x000fe400008f16ff */
[-C--:B------:R-:W-:Y:S01]  /*8480*/  LEA R4, P1, R102, R184.reuse, 0x2 ;  /* 0x000000b866047211 */ /* 0x080fe200078210ff */
[----:B------:R-:W-:Y:S04]  /*8490*/  STL.64 [R1+0x108], R34 ;  /* 0x0001082201007387 */ /* 0x000fe80000100a00 */
[----:B------:R-:W-:Y:S04]  /*84a0*/  STL [R1+0x2e0], R66 ;  /* 0x0002e04201007387 */ /* 0x000fe80000100800 */
[----:B------:R-:W-:Y:S04]  /*84b0*/  STL.64 [R1+0x100], R216 ;  /* 0x000100d801007387 */ /* 0x000fe80000100a00 */
[----:B------:R1:W-:Y:S04]  /*84c0*/  STL.64 [R1+0xed8], R216 ;  /* 0x000ed8d801007387 */ /* 0x0003e80000100a00 */
[----:B------:R-:W-:Y:S04]  /*84d0*/  STL [R1+0x2dc], R68 ;  /* 0x0002dc4401007387 */ /* 0x000fe80000100800 */
[----:B------:R2:W-:Y:S01]  /*84e0*/  STL.64 [R1+0xf8], R30 ;  /* 0x0000f81e01007387 */ /* 0x0005e20000100a00 */
[----:B-1----:R-:W-:-:S03]  /*84f0*/  LEA R216, P0, R111, R184, 0x2 ;  /* 0x000000b86fd87211 */ /* 0x002fc600078010ff */
[----:B------:R-:W-:Y:S01]  /*8500*/  STL.64 [R1+0xf0], R186 ;  /* 0x0000f0ba01007387 */ /* 0x000fe20000100a00 */
[----:B------:R-:W-:-:S03]  /*8510*/  LEA.HI.X.SX32 R217, R111, R185, 0x2, P0 ;  /* 0x000000b96fd97211 */ /* 0x000fc600000f16ff */
[----:B------:R-:W-:Y:S01]  /*8520*/  STL.64 [R1+0xee0], R186 ;  /* 0x000ee0ba01007387 */ /* 0x000fe20000100a00 */
[----:B------:R-:W-:-:S03]  /*8530*/  LEA R204, P0, R108, R184, 0x2 ;  /* 0x000000b86ccc7211 */ /* 0x000fc600078010ff */
[----:B------:R1:W-:Y:S01]  /*8540*/  STL [R1+0x2d8], R70 ;  /* 0x0002d84601007387 */ /* 0x0003e20000100800 */
[-C--:B------:R-:W-:Y:S01]  /*8550*/  LEA.HI.X.SX32 R205, R108, R185.reuse, 0x2, P0 ;  /* 0x000000b96ccd7211 */ /* 0x080fe200000f16ff */
[----:B------:R-:W-:Y:S01]  /*8560*/  IMAD R108, R17, c[0x0][0x190], RZ ;  /* 0x00006400116c7a24 */ /* 0x000fe200078e02ff */
[CC--:B------:R-:W-:Y:S01]  /*8570*/  LEA R238, P0, R5.reuse, R184.reuse, 0x2 ;  /* 0x000000b805ee7211 */ /* 0x0c0fe200078010ff */
[----:B------:R-:W-:Y:S03]  /*8580*/  STL.64 [R1+0xe8], R216 ;  /* 0x0000e8d801007387 */ /* 0x000fe60000100a00 */
[-C--:B------:R-:W-:Y:S01]  /*8590*/  LEA.HI.X.SX32 R239, R5, R185.reuse, 0x2, P0 ;  /* 0x000000b905ef7211 */ /* 0x080fe200000f16ff */
[----:B------:R-:W-:Y:S01]  /*85a0*/  STL.64 [R1+0xee8], R216 ;  /* 0x000ee8d801007387 */ /* 0x000fe20000100a00 */
[-C--:B------:R-:W-:Y:S02]  /*85b0*/  LEA R196, P0, R103, R184.reuse, 0x2 ;  /* 0x000000b867c47211 */ /* 0x080fe400078010ff */
[-C--:B------:R-:W-:Y:S01]  /*85c0*/  LEA.HI.X.SX32 R5, R102, R185.reuse, 0x2, P1 ;  /* 0x000000b966057211 */ /* 0x080fe200008f16ff */
[----:B------:R-:W-:Y:S01]  /*85d0*/  IMAD R102, R7, c[0x0][0x190], RZ ;  /* 0x0000640007667a24 */ /* 0x000fe200078e02ff */
[----:B------:R-:W-:Y:S01]  /*85e0*/  LEA.HI.X.SX32 R197, R103, R185, 0x2, P0 ;  /* 0x000000b967c57211 */ /* 0x000fe200000f16ff */
[----:B------:R-:W-:Y:S01]  /*85f0*/  STL.64 [R1+0xe0], R218 ;  /* 0x0000e0da01007387 */ /* 0x000fe20000100a00 */
[----:B------:R-:W-:-:S02]  /*8600*/  LEA R206, P0, R100, R184, 0x2 ;  /* 0x000000b864ce7211 */ /* 0x000fc400078010ff */
[CC--:B------:R-:W-:Y:S01]  /*8610*/  LEA R222, P1, R99.reuse, R184.reuse, 0x2 ;  /* 0x000000b863de7211 */ /* 0x0c0fe200078210ff */
[----:B------:R-:W-:Y:S01]  /*8620*/  STL [R1+0xefc], R218 ;  /* 0x000efcda01007387 */ /* 0x000fe20000100800 */
[-C--:B------:R-:W-:Y:S01]  /*8630*/  LEA.HI.X.SX32 R207, R100, R185.reuse, 0x2, P0 ;  /* 0x000000b964cf7211 */ /* 0x080fe200000f16ff */
[----:B------:R-:W-:Y:S01]  /*8640*/  IMAD R100, R6, c[0x0][0x190], RZ ;  /* 0x0000640006647a24 */ /* 0x000fe200078e02ff */
[-C--:B------:R-:W-:Y:S01]  /*8650*/  LEA R236, P0, R98, R184.reuse, 0x2 ;  /* 0x000000b862ec7211 */ /* 0x080fe200078010ff */
[----:B------:R1:W-:Y:S01]  /*8660*/  STL [R1+0x2d4], R72 ;  /* 0x0002d44801007387 */ /* 0x0003e20000100800 */
[-C--:B------:R-:W-:Y:S02]  /*8670*/  LEA.HI.X.SX32 R223, R99, R185.reuse, 0x2, P1 ;  /* 0x000000b963df7211 */ /* 0x080fe400008f16ff */
[-C--:B------:R-:W-:Y:S01]  /*8680*/  LEA R202, P1, R96, R184.reuse, 0x2 ;  /* 0x000000b860ca7211 */ /* 0x080fe200078210ff */
[----:B------:R-:W-:Y:S01]  /*8690*/  STL [R1+0xef0], R219 ;  /* 0x000ef0db01007387 */ /* 0x000fe20000100800 */
[-C--:B------:R-:W-:Y:S01]  /*86a0*/  LEA.HI.X.SX32 R237, R98, R185.reuse, 0x2, P0 ;  /* 0x000000b962ed7211 */ /* 0x080fe200000f16ff */
[----:B------:R-:W-:Y:S01]  /*86b0*/  IMAD R98, R8, c[0x0][0x190], RZ ;  /* 0x0000640008627a24 */ /* 0x000fe200078e02ff */
[CC--:B------:R-:W-:Y:S01]  /*86c0*/  LEA R192, P0, R95.reuse, R184.reuse, 0x2 ;  /* 0x000000b85fc07211 */ /* 0x0c0fe200078010ff */
[----:B------:R-:W-:Y:S01]  /*86d0*/  STL.64 [R1+0xd8], R204 ;  /* 0x0000d8cc01007387 */ /* 0x000fe20000100a00 */
[-C--:B------:R-:W-:Y:S01]  /*86e0*/  LEA.HI.X.SX32 R203, R96, R185.reuse, 0x2, P1 ;  /* 0x000000b960cb7211 */ /* 0x080fe200008f16ff */
[----:B------:R-:W-:Y:S01]  /*86f0*/  IMAD R96, R10, c[0x0][0x190], RZ ;  /* 0x000064000a607a24 */ /* 0x000fe200078e02ff */
[----:B------:R-:W-:Y:S01]  /*8700*/  LEA R244, P1, R94, R184, 0x2 ;  /* 0x000000b85ef47211 */ /* 0x000fe200078210ff */
[----:B------:R-:W-:Y:S01]  /*8710*/  STL [R1+0xf00], R205 ;  /* 0x000f00cd01007387 */ /* 0x000fe20000100800 */
[----:B------:R-:W-:-:S02]  /*8720*/  LEA.HI.X.SX32 R193, R95, R185, 0x2, P0 ;  /* 0x000000b95fc17211 */ /* 0x000fc400000f16ff */
[-C--:B------:R-:W-:Y:S01]  /*8730*/  LEA R208, P0, R92, R184.reuse, 0x2 ;  /* 0x000000b85cd07211 */ /* 0x080fe200078010ff */
[----:B------:R-:W-:Y:S01]  /*8740*/  STL.64 [R1+0xd0], R220 ;  /* 0x0000d0dc01007387 */ /* 0x000fe20000100a00 */
[-C--:B------:R-:W-:Y:S01]  /*8750*/  LEA.HI.X.SX32 R245, R94, R185.reuse, 0x2, P1 ;  /* 0x000000b95ef57211 */ /* 0x080fe200008f16ff */
[----:B------:R-:W-:Y:S01]  /*8760*/  IMAD R94, R11, c[0x0][0x190], RZ ;  /* 0x000064000b5e7a24 */ /* 0x000fe200078e02ff */
[CC--:B------:R-:W-:Y:S01]  /*8770*/  LEA R224, P1, R91.reuse, R184.reuse, 0x2 ;  /* 0x000000b85be07211 */ /* 0x0c0fe200078210ff */
[----:B------:R1:W-:Y:S01]  /*8780*/  STL [R1+0x2d0], R74 ;  /* 0x0002d04a01007387 */ /* 0x0003e20000100800 */
[-C--:B------:R-:W-:Y:S01]  /*8790*/  LEA.HI.X.SX32 R209, R92, R185.reuse, 0x2, P0 ;  /* 0x000000b95cd17211 */ /* 0x080fe200000f16ff */
[----:B------:R-:W-:Y:S01]  /*87a0*/  IMAD R92, R12, c[0x0][0x190], RZ ;  /* 0x000064000c5c7a24 */ /* 0x000fe200078e02ff */
[----:B------:R-:W-:Y:S01]  /*87b0*/  LEA R210, P0, R90, R184, 0x2 ;  /* 0x000000b85ad27211 */ /* 0x000fe200078010ff */
[----:B------:R-:W-:Y:S01]  /*87c0*/  STL.64 [R1+0xc8], R238 ;  /* 0x0000c8ee01007387 */ /* 0x000fe20000100a00 */
[----:B------:R-:W-:-:S02]  /*87d0*/  LEA.HI.X.SX32 R225, R91, R185, 0x2, P1 ;  /* 0x000000b95be17211 */ /* 0x000fc400008f16ff */
[-C--:B------:R-:W-:Y:S01]  /*87e0*/  LEA R226, P1, R88, R184.reuse, 0x2 ;  /* 0x000000b858e27211 */ /* 0x080fe200078210ff */
[----:B------:R-:W-:Y:S01]  /*87f0*/  STL.64 [R1+0xc0], R198 ;  /* 0x0000c0c601007387 */ /* 0x000fe20000100a00 */
[-C--:B------:R-:W-:Y:S01]  /*8800*/  LEA.HI.X.SX32 R211, R90, R185.reuse, 0x2, P0 ;  /* 0x000000b95ad37211 */ /* 0x080fe200000f16ff */
[----:B------:R-:W-:Y:S01]  /*8810*/  IMAD R90, R14, c[0x0][0x190], RZ ;  /* 0x000064000e5a7a24 */ /* 0x000fe200078e02ff */
[-C--:B------:R-:W-:Y:S01]  /*8820*/  LEA R190, P0, R87, R184.reuse, 0x2 ;  /* 0x000000b857be7211 */ /* 0x080fe200078010ff */
[----:B------:R1:W-:Y:S01]  /*8830*/  STL [R1+0x2cc], R76 ;  /* 0x0002cc4c01007387 */ /* 0x0003e20000100800 */
[-C--:B------:R-:W-:Y:S01]  /*8840*/  LEA.HI.X.SX32 R227, R88, R185.reuse, 0x2, P1 ;  /* 0x000000b958e37211 */ /* 0x080fe200008f16ff */
[----:B------:R-:W-:Y:S01]  /*8850*/  IMAD R88, R15, c[0x0][0x190], RZ ;  /* 0x000064000f587a24 */ /* 0x000fe200078e02ff */
[----:B------:R-:W-:Y:S01]  /*8860*/  LEA R242, P1, R143, R184, 0x2 ;  /* 0x000000b88ff27211 */ /* 0x000fe200078210ff */
[----:B------:R-:W-:Y:S01]  /*8870*/  STL.64 [R1+0xb8], R196 ;  /* 0x0000b8c401007387 */ /* 0x000fe20000100a00 */
[----:B------:R-:W-:-:S02]  /*8880*/  LEA.HI.X.SX32 R191, R87, R185, 0x2, P0 ;  /* 0x000000b957bf7211 */ /* 0x000fc400000f16ff */
[CC--:B------:R-:W-:Y:S01]  /*8890*/  LEA R194, P0, R142.reuse, R184.reuse, 0x2 ;  /* 0x000000b88ec27211 */ /* 0x0c0fe200078010ff */
[----:B------:R-:W-:Y:S01]  /*88a0*/  STL.64 [R1+0xb0], R4 ;  /* 0x0000b00401007387 */ /* 0x000fe20000100a00 */
[-C--:B------:R-:W-:Y:S02]  /*88b0*/  LEA.HI.X.SX32 R243, R143, R185.reuse, 0x2, P1 ;  /* 0x000000b98ff37211 */ /* 0x080fe400008f16ff */
[-C--:B------:R-:W-:Y:S01]  /*88c0*/  LEA R228, P1, R83, R184.reuse, 0x2 ;  /* 0x000000b853e47211 */ /* 0x080fe200078210ff */
[----:B------:R1:W-:Y:S01]  /*88d0*/  STL [R1+0x2c8], R78 ;  /* 0x0002c84e01007387 */ /* 0x0003e20000100800 */
[-C--:B------:R-:W-:Y:S01]  /*88e0*/  LEA.HI.X.SX32 R195, R142, R185.reuse, 0x2, P0 ;  /* 0x000000b98ec37211 */ /* 0x080fe200000f16ff */
[----:B------:R-:W-:Y:S01]  /*88f0*/  IMAD R142, R85, c[0x0][0x190], RZ ;  /* 0x00006400558e7a24 */ /* 0x000fe200078e02ff */
[----:B------:R-:W-:Y:S01]  /*8900*/  LEA R212, P0, R140, R184, 0x2 ;  /* 0x000000b88cd47211 */ /* 0x000fe200078010ff */
[----:B------:R-:W-:Y:S01]  /*8910*/  STL.64 [R1+0xa8], R206 ;  /* 0x0000a8ce01007387 */ /* 0x000fe20000100a00 */
[----:B------:R-:W-:-:S02]  /*8920*/  LEA.HI.X.SX32 R229, R83, R185, 0x2, P1 ;  /* 0x000000b953e57211 */ /* 0x000fc400008f16ff */
[-C--:B----4-:R-:W-:Y:S01]  /*8930*/  LEA R230, P1, R139, R184.reuse, 0x2 ;  /* 0x000000b88be67211 */ /* 0x090fe200078210ff */
[----:B------:R-:W-:Y:S01]  /*8940*/  STL.64 [R1+0xa0], R222 ;  /* 0x0000a0de01007387 */ /* 0x000fe20000100a00 */
[-C--:B------:R-:W-:Y:S01]  /*8950*/  LEA.HI.X.SX32 R213, R140, R185.reuse, 0x2, P0 ;  /* 0x000000b98cd57211 */ /* 0x080fe200000f16ff */
[----:B------:R-:W-:Y:S01]  /*8960*/  IMAD R140, R81, c[0x0][0x190], RZ ;  /* 0x00006400518c7a24 */ /* 0x000fe200078e02ff */
[-C--:B------:R-:W-:Y:S01]  /*8970*/  LEA R188, P0, R79, R184.reuse, 0x2 ;  /* 0x000000b84fbc7211 */ /* 0x080fe200078010ff */
[----:B------:R4:W-:Y:S01]  /*8980*/  STL [R1+0x2c4], R80 ;  /* 0x0002c45001007387 */ /* 0x0009e20000100800 */
[-C--:B------:R-:W-:Y:S02]  /*8990*/  LEA.HI.X.SX32 R231, R139, R185.reuse, 0x2, P1 ;  /* 0x000000b98be77211 */ /* 0x080fe400008f16ff */
[----:B---3--:R-:W-:Y:S01]  /*89a0*/  LEA R240, P1, R138, R184, 0x2 ;  /* 0x000000b88af07211 */ /* 0x008fe200078210ff */
        /* <DEDUP_REMOVED lines=8> */
[-C--:B------:R-:W-:Y:S02]  /*8a30*/  LEA.HI.X.SX32 R201, R3, R185.reuse, 0x2, P0 ;  /* 0x000000b903c97211 */ /* 0x080fe400000f16ff */
        /* <DEDUP_REMOVED lines=37> */
[-C--:B------:R-:W-:Y:S02]  /*8c90*/  LEA.HI.X.SX32 R15, R62, R185.reuse, 0x2, P1 ;  /* 0x000000b93e0f7211 */ /* 0x080fe400008f16ff */
[CC--:B------:R-:W-:Y:S01]  /*8ca0*/  LEA R18, P1, R59.reuse, R184.reuse, 0x2 ;  /* 0x000000b83b127211 */ /* 0x0c0fe200078210ff */
[----:B------:R1:W-:Y:S01]  /*8cb0*/  STL [R1+0x260], R90 ;  /* 0x0002605a01007387 */ /* 0x0003e20000100800 */
[-C--:B------:R-:W-:Y:S02]  /*8cc0*/  LEA.HI.X.SX32 R17, R60, R185.reuse, 0x2, P0 ;  /* 0x000000b93c117211 */ /* 0x080fe400000f16ff */
        /* <DEDUP_REMOVED lines=15> */
[CC--:B--2---:R-:W-:Y:S01]  /*8dc0*/  LEA R30, P1, R51.reuse, R184.reuse, 0x2 ;  /* 0x000000b8331e7211 */ /* 0x0c4fe200078210ff */
        /* <DEDUP_REMOVED lines=17> */
[-C--:B------:R-:W-:Y:S01]  /*8ee0*/  LEA R42, P1, R122, R184.reuse, 0x2 ;  /* 0x000000b87a2a7211 */ /* 0x080fe200078210ff */
[----:B------:R1:W-:Y:S01]  /*8ef0*/  STL [R1+0x200], R98 ;  /* 0x0002006201007387 */ /* 0x0003e20000100800 */
[-C--:B------:R-:W-:Y:S02]  /*8f00*/  LEA.HI.X.SX32 R41, R44, R185.reuse, 0x2, P0 ;  /* 0x000000b92c297211 */ /* 0x080fe400000f16ff */
[-C--:B------:R-:W-:Y:S01]  /*8f10*/  LEA R44, P0, R131, R184.reuse, 0x2 ;  /* 0x000000b8832c7211 */ /* 0x080fe200078010ff */
[----:B------:R-:W-:Y:S01]  /*8f20*/  STL.64 [R1+0x8], R214 ;  /* 0x000008d601007387 */ /* 0x000fe20000100a00 */
[-C--:B------:R-:W-:Y:S01]  /*8f30*/  LEA.HI.X.SX32 R43, R122, R185.reuse, 0x2, P1 ;  /* 0x000000b97a2b7211 */ /* 0x080fe200008f16ff */
[----:B------:R-:W-:Y:S01]  /*8f40*/  IMAD R122, R45, c[0x0][0x190], RZ ;  /* 0x000064002d7a7a24 */ /* 0x000fe200078e02ff */
[----:B------:R-:W-:Y:S01]  /*8f50*/  LEA R46, P1, R124, R184, 0x2 ;  /* 0x000000b87c2e7211 */ /* 0x000fe200078210ff */
[----:B------:R-:W-:Y:S01]  /*8f60*/  STL.64 [R1], R2 ;  /* 0x0000000201007387 */ /* 0x000fe20000100a00 */
[----:B------:R-:W-:-:S02]  /*8f70*/  LEA.HI.X.SX32 R45, R131, R185, 0x2, P0 ;  /* 0x000000b9832d7211 */ /* 0x000fc400000f16ff */
[-C--:B------:R-:W-:Y:S01]  /*8f80*/  LEA R48, P0, R130, R184.reuse, 0x2 ;  /* 0x000000b882307211 */ /* 0x080fe200078010ff */
[----:B------:R1:W-:Y:S01]  /*8f90*/  STL [R1+0x1ec], R100 ;  /* 0x0001ec6401007387 */ /* 0x0003e20000100800 */
[-C--:B------:R-:W-:Y:S01]  /*8fa0*/  LEA.HI.X.SX32 R47, R124, R185.reuse, 0x2, P1 ;  /* 0x000000b97c2f7211 */ /* 0x080fe200008f16ff */
[----:B------:R-:W-:Y:S01]  /*8fb0*/  IMAD R124, R49, c[0x0][0x190], RZ ;  /* 0x00006400317c7a24 */ /* 0x000fe200078e02ff */
        /* <DEDUP_REMOVED lines=12> */
[----:B------:R-:W-:Y:S01]  /*9080*/  LEA R56, P0, R123, R184, 0x2 ;  /* 0x000000b87b387211 */ /* 0x000fe200078010ff */
[----:B------:R1:W-:Y:S01]  /*9090*/  STL [R1+0x1dc], R108 ;  /* 0x0001dc6c01007387 */ /* 0x0003e20000100800 */
[----:B------:R-:W-:-:S02]  /*90a0*/  LEA.HI.X.SX32 R55, R127, R185, 0x2, P1 ;  /* 0x000000b97f377211 */ /* 0x000fc400008f16ff */
[-C--:B------:R-:W-:Y:S01]  /*90b0*/  LEA R58, P1, R119, R184.reuse, 0x2 ;  /* 0x000000b8773a7211 */ /* 0x080fe200078210ff */
[----:B------:R1:W-:Y:S01]  /*90c0*/  STL [R1+0x1d8], R110 ;  /* 0x0001d86e01007387 */ /* 0x0003e20000100800 */
[-C--:B------:R-:W-:Y:S02]  /*90d0*/  LEA.HI.X.SX32 R57, R123, R185.reuse, 0x2, P0 ;  /* 0x000000b97b397211 */ /* 0x080fe400000f16ff */
[-C--:B------:R-:W-:Y:S01]  /*90e0*/  LEA R60, P0, R64, R184.reuse, 0x2 ;  /* 0x000000b8403c7211 */ /* 0x080fe200078010ff */
[----:B------:R1:W-:Y:S01]  /*90f0*/  STL [R1+0x1d0], R112 ;  /* 0x0001d07001007387 */ /* 0x0003e20000100800 */
[-C--:B------:R-:W-:Y:S02]  /*9100*/  LEA.HI.X.SX32 R59, R119, R185.reuse, 0x2, P1 ;  /* 0x000000b9773b7211 */ /* 0x080fe400008f16ff */
        /* <DEDUP_REMOVED lines=12> */
[-C--:B-1----:R-:W-:Y:S01]  /*91d0*/  LEA R70, P1, R74, R184.reuse, 0x2 ;  /* 0x000000b84a467211 */ /* 0x082fe200078210ff */
        /* <DEDUP_REMOVED lines=14> */
[----:B----4-:R-:W-:Y:S01]  /*92c0*/  LEA R80, P0, R84, R184, 0x2 ;  /* 0x000000b854507211 */ /* 0x010fe200078010ff */
[----:B------:R4:W-:Y:S01]  /*92d0*/  STL [R1+0x1a8], R132 ;  /* 0x0001a88401007387 */ /* 0x0009e20000100800 */
[----:B------:R-:W-:-:S02]  /*92e0*/  LEA.HI.X.SX32 R79, R82, R185, 0x2, P1 ;  /* 0x000000b9524f7211 */ /* 0x000fc400008f16ff */
[-C--:B---3--:R-:W-:Y:S01]  /*92f0*/  LEA R82, P1, R86, R184.reuse, 0x2 ;  /* 0x000000b856527211 */ /* 0x088fe200078210ff */
        /* <DEDUP_REMOVED lines=17> */
[-C--:B--2---:R-:W-:Y:S01]  /*9410*/  LEA R94, P1, R98, R184.reuse, 0x2 ;  /* 0x000000b8625e7211 */ /* 0x084fe200078210ff */
        /* <DEDUP_REMOVED lines=39> */
[----:B------:R-:W-:Y:S01]  /*9690*/  IMAD R205, R169, c[0x0][0x190], RZ ;  /* 0x00006400a9cd7a24 */ /* 0x000fe200078e02ff */
[-C--:B------:R-:W-:Y:S01]  /*96a0*/  LEA.HI.X.SX32 R119, R122, R185.reuse, 0x2, P1 ;  /* 0x000000b97a777211 */ /* 0x080fe200008f16ff */
[----:B------:R2:W-:Y:S01]  /*96b0*/  STL [R1+0x144], R172 ;  /* 0x000144ac01007387 */ /* 0x0005e20000100800 */
[-C--:B-1----:R-:W-:Y:S02]  /*96c0*/  LEA R122, P1, R126, R184.reuse, 0x2 ;  /* 0x000000b87e7a7211 */ /* 0x082fe400078210ff */
[----:B------:R-:W-:Y:S01]  /*96d0*/  LEA.HI.X.SX32 R121, R124, R185, 0x2, P0 ;  /* 0x000000b97c797211 */ /* 0x000fe200000f16ff */
[----:B------:R1:W-:Y:S01]  /*96e0*/  STL [R1+0x140], R174 ;  /* 0x000140ae01007387 */ /* 0x0003e20000100800 */
[----:B------:R-:W-:-:S02]  /*96f0*/  LEA R124, P0, R128, R184, 0x2 ;  /* 0x000000b8807c7211 */ /* 0x000fc400078010ff */
[-C--:B------:R-:W-:Y:S01]  /*9700*/  LEA.HI.X.SX32 R123, R126, R185.reuse, 0x2, P1 ;  /* 0x000000b97e7b7211 */ /* 0x080fe200008f16ff */
[----:B------:R-:W-:Y:S01]  /*9710*/  IMAD R218, R173, c[0x0][0x190], RZ ;  /* 0x00006400adda7a24 */ /* 0x000fe200078e02ff */
[-C--:B------:R-:W-:Y:S01]  /*9720*/  LEA R126, P1, R130, R184.reuse, 0x2 ;  /* 0x000000b8827e7211 */ /* 0x080fe200078210ff */
[----:B------:R1:W-:Y:S01]  /*9730*/  STL [R1+0x138], R176 ;  /* 0x000138b001007387 */ /* 0x0003e20000100800 */
[-C--:B------:R-:W-:Y:S02]  /*9740*/  LEA.HI.X.SX32 R125, R128, R185.reuse, 0x2, P0 ;  /* 0x000000b9807d7211 */ /* 0x080fe400000f16ff */
[-C--:B------:R-:W-:Y:S01]  /*9750*/  LEA R128, P0, R132, R184.reuse, 0x2 ;  /* 0x000000b884807211 */ /* 0x080fe200078010ff */
[----:B------:R1:W-:Y:S01]  /*9760*/  STL [R1+0x134], R178 ;  /* 0x000134b201007387 */ /* 0x0003e20000100800 */
[-C--:B------:R-:W-:Y:S02]  /*9770*/  LEA.HI.X.SX32 R127, R130, R185.reuse, 0x2, P1 ;  /* 0x000000b9827f7211 */ /* 0x080fe400008f16ff */
[-C--:B------:R-:W-:Y:S01]  /*9780*/  LEA R130, P1, R134, R184.reuse, 0x2 ;  /* 0x000000b886827211 */ /* 0x080fe200078210ff */
[----:B------:R-:W-:Y:S01]  /*9790*/  IMAD R235, R177, c[0x0][0x190], RZ ;  /* 0x00006400b1eb7a24 */ /* 0x000fe200078e02ff */
[----:B------:R-:W-:Y:S01]  /*97a0*/  LEA.HI.X.SX32 R129, R132, R185, 0x2, P0 ;  /* 0x000000b984817211 */ /* 0x000fe200000f16ff */
[----:B------:R1:W-:Y:S01]  /*97b0*/  STL [R1+0x130], R180 ;  /* 0x000130b401007387 */ /* 0x0003e20000100800 */
[----:B----4-:R-:W-:-:S02]  /*97c0*/  LEA R132, P0, R136, R184, 0x2 ;  /* 0x000000b888847211 */ /* 0x010fc400078010ff */
[-C--:B------:R-:W-:Y:S01]  /*97d0*/  LEA.HI.X.SX32 R131, R134, R185.reuse, 0x2, P1 ;  /* 0x000000b986837211 */ /* 0x080fe200008f16ff */
[----:B------:R4:W-:Y:S01]  /*97e0*/  STL [R1+0x12c], R182 ;  /* 0x00012cb601007387 */ /* 0x0009e20000100800 */
[-C--:B---3--:R-:W-:Y:S02]  /*97f0*/  LEA R134, P1, R138, R184.reuse, 0x2 ;  /* 0x000000b88a867211 */ /* 0x088fe400078210ff */
[-C--:B------:R-:W-:Y:S01]  /*9800*/  LEA.HI.X.SX32 R133, R136, R185.reuse, 0x2, P0 ;  /* 0x000000b988857211 */ /* 0x080fe200000f16ff */
[----:B------:R-:W3:Y:S01]  /*9810*/  LDL.64 R216, [R1+0x108] ;  /* 0x0001080001d87983 */ /* 0x000ee20000100a00 */
[-C--:B------:R-:W-:Y:S02]  /*9820*/  LEA R136, P0, R140, R184.reuse, 0x2 ;  /* 0x000000b88c887211 */ /* 0x080fe400078010ff */
[----:B------:R-:W-:Y:S01]  /*9830*/  LEA.HI.X.SX32 R135, R138, R185, 0x2, P1 ;  /* 0x000000b98a877211 */ /* 0x000fe200008f16ff */
[----:B------:R-:W3:Y:S01]  /*9840*/  LDL.64 R186, [R1+0xf8] ;  /* 0x0000f80001ba7983 */ /* 0x000ee20000100a00 */
[----:B------:R-:W-:-:S02]  /*9850*/  LEA R138, P1, R142, R184, 0x2 ;  /* 0x000000b88e8a7211 */ /* 0x000fc400078210ff */
[-C--:B------:R-:W-:Y:S01]  /*9860*/  LEA.HI.X.SX32 R137, R140, R185.reuse, 0x2, P0 ;  /* 0x000000b98c897211 */ /* 0x080fe200000f16ff */
[----:B------:R-:W0:Y:S01]  /*9870*/  LDGDEPBAR ;  /* 0x00000000000079af */ /* 0x000e220000000000 */
[-C--:B------:R-:W-:Y:S02]  /*9880*/  LEA R140, P0, R144, R184.reuse, 0x2 ;  /* 0x000000b8908c7211 */ /* 0x080fe400078010ff */
[-C--:B------:R-:W-:Y:S02]  /*9890*/  LEA.HI.X.SX32 R139, R142, R185.reuse, 0x2, P1 ;  /* 0x000000b98e8b7211 */ /* 0x080fe400008f16ff */
[-C--:B------:R-:W-:Y:S02]  /*98a0*/  LEA R142, P1, R146, R184.reuse, 0x2 ;  /* 0x000000b8928e7211 */ /* 0x080fe400078210ff */
[----:B------:R-:W-:Y:S02]  /*98b0*/  LEA.HI.X.SX32 R141, R144, R185, 0x2, P0 ;  /* 0x000000b9908d7211 */ /* 0x000fe400000f16ff */
[----:B------:R-:W-:-:S02]  /*98c0*/  LEA R144, P0, R148, R184, 0x2 ;  /* 0x000000b894907211 */ /* 0x000fc400078010ff */
[-C--:B------:R-:W-:Y:S02]  /*98d0*/  LEA.HI.X.SX32 R143, R146, R185.reuse, 0x2, P1 ;  /* 0x000000b9928f7211 */ /* 0x080fe400008f16ff */
[-C--:B--2---:R-:W-:Y:S02]  /*98e0*/  LEA R146, P1, R150, R184.reuse, 0x2 ;  /* 0x000000b896927211 */ /* 0x084fe400078210ff */
[-C--:B------:R-:W-:Y:S02]  /*98f0*/  LEA.HI.X.SX32 R145, R148, R185.reuse, 0x2, P0 ;  /* 0x000000b994917211 */ /* 0x080fe400000f16ff */
[-C--:B------:R-:W-:Y:S02]  /*9900*/  LEA R148, P0, R152, R184.reuse, 0x2 ;  /* 0x000000b898947211 */ /* 0x080fe400078010ff */
[----:B------:R-:W-:Y:S02]  /*9910*/  LEA.HI.X.SX32 R147, R150, R185, 0x2, P1 ;  /* 0x000000b996937211 */ /* 0x000fe400008f16ff */
[----:B------:R-:W-:-:S02]  /*9920*/  LEA R150, P1, R154, R184, 0x2 ;  /* 0x000000b89a967211 */ /* 0x000fc400078210ff */
[-C--:B------:R-:W-:Y:S02]  /*9930*/  LEA.HI.X.SX32 R149, R152, R185.reuse, 0x2, P0 ;  /* 0x000000b998957211 */ /* 0x080fe400000f16ff */
[-C--:B------:R-:W-:Y:S02]  /*9940*/  LEA R152, P0, R156, R184.reuse, 0x2 ;  /* 0x000000b89c987211 */ /* 0x080fe400078010ff */
        /* <DEDUP_REMOVED lines=21> */
[----:B-1----:R-:W-:-:S02]  /*9aa0*/  LEA R174, P1, R178, R184, 0x2 ;  /* 0x000000b8b2ae7211 */ /* 0x002fc400078210ff */
[-C--:B------:R-:W-:Y:S02]  /*9ab0*/  LEA.HI.X.SX32 R173, R176, R185.reuse, 0x2, P0 ;  /* 0x000000b9b0ad7211 */ /* 0x080fe400000f16ff */
[-C--:B------:R-:W-:Y:S02]  /*9ac0*/  LEA R176, P0, R180, R184.reuse, 0x2 ;  /* 0x000000b8b4b07211 */ /* 0x080fe400078010ff */
[-C--:B------:R-:W-:Y:S02]  /*9ad0*/  LEA.HI.X.SX32 R175, R178, R185.reuse, 0x2, P1 ;  /* 0x000000b9b2af7211 */ /* 0x080fe400008f16ff */
[-C--:B------:R-:W-:Y:S02]  /*9ae0*/  LEA R178, P1, R182, R184.reuse, 0x2 ;  /* 0x000000b8b6b27211 */ /* 0x080fe400078210ff */
[----:B------:R-:W-:Y:S02]  /*9af0*/  LEA.HI.X.SX32 R177, R180, R185, 0x2, P0 ;  /* 0x000000b9b4b17211 */ /* 0x000fe400000f16ff */
[----:B------:R-:W-:-:S02]  /*9b00*/  LEA R180, P0, R205, R184, 0x2 ;  /* 0x000000b8cdb47211 */ /* 0x000fc400078010ff */
[-C--:B------:R-:W-:Y:S01]  /*9b10*/  LEA.HI.X.SX32 R179, R182, R185.reuse, 0x2, P1 ;  /* 0x000000b9b6b37211 */ /* 0x080fe200008f16ff */
[----:B------:R1:W-:Y:S01]  /*9b20*/  STL [R1+0x128], R205 ;  /* 0x000128cd01007387 */ /* 0x0003e20000100800 */
[CC--:B----4-:R-:W-:Y:S02]  /*9b30*/  LEA R182, P1, R218.reuse, R184.reuse, 0x2 ;  /* 0x000000b8dab67211 */ /* 0x0d0fe400078210ff */
[----:B------:R-:W-:Y:S01]  /*9b40*/  SHF.R.U32.HI R234, RZ, 0x1, R234 ;  /* 0x00000001ffea7819 */ /* 0x000fe200000116ea */
[----:B------:R2:W-:Y:S01]  /*9b50*/  STL [R1+0x124], R218 ;  /* 0x000124da01007387 */ /* 0x0005e20000100800 */
[-C--:B------:R-:W-:Y:S02]  /*9b60*/  LEA.HI.X.SX32 R181, R205, R185.reuse, 0x2, P0 ;  /* 0x000000b9cdb57211 */ /* 0x080fe400000f16ff */
[----:B------:R-:W-:Y:S01]  /*9b70*/  LEA R184, P0, R235, R184, 0x2 ;  /* 0x000000b8ebb87211 */ /* 0x000fe200078010ff */
[----:B------:R4:W-:Y:S01]  /*9b80*/  STL [R1+0x120], R235 ;  /* 0x000120eb01007387 */ /* 0x0009e20000100800 */
[----:B------:R-:W-:-:S02]  /*9b90*/  LEA.HI.X.SX32 R183, R218, R185, 0x2, P1 ;  /* 0x000000b9dab77211 */ /* 0x000fc400008f16ff */
[----:B------:R-:W-:Y:S01]  /*9ba0*/  LOP3.LUT R0, R0, R234, RZ, 0x3c, !PT ;  /* 0x000000ea00007212 */ /* 0x000fe200078e3cff */
[----:B-1----:R-:W3:Y:S01]  /*9bb0*/  LDL.LU R205, [R1+0xf00] ;  /* 0x000f000001cd7983 */ /* 0x002ee20000300800 */
[----:B------:R-:W-:-:S03]  /*9bc0*/  LEA.HI.X.SX32 R185, R235, R185, 0x2, P0 ;  /* 0x000000b9ebb97211 */ /* 0x000fc600000f16ff */
[----:B--2---:R-:W2:Y:S04]  /*9bd0*/  LDL.LU R218, [R1+0xefc] ;  /* 0x000efc0001da7983 */ /* 0x004ea80000300800 */
[----:B------:R-:W2:Y:S04]  /*9be0*/  LDL.LU R234, [R1+0xef8] ;  /* 0x000ef80001ea7983 */ /* 0x000ea80000300800 */
[----:B----4-:R-:W2:Y:S01]  /*9bf0*/  LDL.LU R235, [R1+0xef4] ;  /* 0x000ef40001eb7983 */ /* 0x010ea20000300800 */
[----:B------:R-:W-:Y:S01]  /*9c00*/  IMAD.MOV.U32 R219, RZ, RZ, c[0x0][0x180] ;  /* 0x00006000ffdb7624 */ /* 0x000fe200078e00ff */
[----:B------:R-:W-:-:S04]  /*9c10*/  ISETP.NE.U32.AND P0, PT, R252, RZ, PT ;  /* 0x000000fffc00720c */ /* 0x000fc80003f05070 */
[----:B------:R-:W-:-:S04]  /*9c20*/  IADD3 R219, R219, -0x2d, RZ ;  /* 0xffffffd3dbdb7810 */ /* 0x000fc80007ffe0ff */
[----:B------:R-:W-:Y:S01]  /*9c30*/  ISETP.GE.U32.AND P1, PT, R219, 0x7fffffb4, PT ;  /* 0x7fffffb4db00780c */ /* 0x000fe20003f26070 */
[----:B------:R-:W-:-:S04]  /*9c40*/  IMAD.MOV.U32 R219, RZ, RZ, c[0x0][0x188] ;  /* 0x00006200ffdb7624 */ /* 0x000fc800078e00ff */
[----:B------:R-:W-:Y:S01]  /*9c50*/  IMAD.SHL.U32 R219, R219, 0x20, RZ ;  /* 0x00000020dbdb7824 */ /* 0x000fe200078e00ff */
[----:B---3--:R1:W-:Y:S04]  /*9c60*/  LDGSTS.E [R0], [R216.64], P0 ;  /* 0x00000000d8007fae */ /* 0x0083e80008121844 */
[----:B------:R3:W-:Y:S01]  /*9c70*/  LDGSTS.E [R0+0x400], [R186.64], P0 ;  /* 0x00400000ba007fae */ /* 0x0007e20008121844 */
[----:B--2---:R-:W-:-:S03]  /*9c80*/  IMAD.WIDE R234, R219, 0x4, R234 ;  /* 0x00000004dbea7825 */ /* 0x004fc600078e02ea */
[----:B------:R-:W2:Y:S04]  /*9c90*/  LDL.LU R219, [R1+0xef0] ;  /* 0x000ef00001db7983 */ /* 0x000ea80000300800 */
[----:B-1----:R-:W4:Y:S04]  /*9ca0*/  LDL.LU.64 R216, [R1+0xee8] ;  /* 0x000ee80001d87983 */ /* 0x002f280000300a00 */
[----:B---3--:R-:W3:Y:S04]  /*9cb0*/  LDL.LU.64 R186, [R1+0xee0] ;  /* 0x000ee00001ba7983 */ /* 0x008ee80000300a00 */
[----:B----4-:R1:W-:Y:S04]  /*9cc0*/  LDGSTS.E [R0+0x800], [R216.64], P0 ;  /* 0x00800000d8007fae */ /* 0x0103e80008121844 */
[----:B------:R4:W-:Y:S04]  /*9cd0*/  LDGSTS.E [R0+0xc00], [R204.64], P0 ;  /* 0x00c00000cc007fae */ /* 0x0009e80008121844 */
[----:B------:R2:W-:Y:S04]  /*9ce0*/  LDGSTS.E [R0+0x1000], [R238.64], P0 ;  /* 0x01000000ee007fae */ /* 0x0005e80008121844 */
[----:B-1----:R-:W3:Y:S04]  /*9cf0*/  LDL.LU.64 R216, [R1+0xed8] ;  /* 0x000ed80001d87983 */ /* 0x002ee80000300a00 */
[----:B------:R1:W-:Y:S04]  /*9d00*/  LDGSTS.E [R0+0x1400], [R196.64], P0 ;  /* 0x01400000c4007fae */ /* 0x0003e80008121844 */
        /* <DEDUP_REMOVED lines=44> */
[----:B----4-:R-:W4:Y:S04]  /*9fd0*/  LDL.LU.64 R204, [R1+0xed0] ;  /* 0x000ed00001cc7983 */ /* 0x010f280000300a00 */
[----:B------:R1:W-:Y:S04]  /*9fe0*/  LDGSTS.E [R0+0xc800], [R132.64], P0 ;  /* 0x0c80000084007fae */ /* 0x0003e80008121844 */
[----:B--2---:R-:W2:Y:S04]  /*9ff0*/  LDL.LU.64 R238, [R1+0xec8] ;  /* 0x000ec80001ee7983 */ /* 0x004ea80000300a00 */
[----:B------:R3:W-:Y:S04]  /*a000*/  LDGSTS.E [R0+0xcc00], [R136.64], P0 ;  /* 0x0cc0000088007fae */ /* 0x0007e80008121844 */
[----:B-1----:R-:W2:Y:S04]  /*a010*/  LDL.LU.64 R196, [R1+0xec0] ;  /* 0x000ec00001c47983 */ /* 0x002ea80000300a00 */
[----:B------:R1:W-:Y:S04]  /*a020*/  LDGSTS.E [R0+0xd000], [R140.64], P0 ;  /* 0x0d0000008c007fae */ /* 0x0003e80008121844 */
[----:B------:R-:W2:Y:S04]  /*a030*/  LDL.LU.64 R206, [R1+0xeb8] ;  /* 0x000eb80001ce7983 */ /* 0x000ea80000300a00 */
[----:B------:R1:W-:Y:S04]  /*a040*/  LDGSTS.E [R0+0xd400], [R144.64], P0 ;  /* 0x0d40000090007fae */ /* 0x0003e80008121844 */
[----:B------:R-:W2:Y:S04]  /*a050*/  LDL.LU.64 R236, [R1+0xeb0] ;  /* 0x000eb00001ec7983 */ /* 0x000ea80000300a00 */
[----:B------:R1:W-:Y:S04]  /*a060*/  LDGSTS.E [R0+0xd800], [R148.64], P0 ;  /* 0x0d80000094007fae */ /* 0x0003e80008121844 */
[----:B------:R-:W2:Y:S04]  /*a070*/  LDL.LU.64 R192, [R1+0xea8] ;  /* 0x000ea80001c07983 */ /* 0x000ea80000300a00 */
[----:B------:R1:W-:Y:S01]  /*a080*/  LDGSTS.E [R0+0xdc00], [R152.64], P0 ;  /* 0x0dc0000098007fae */ /* 0x0003e20008121844 */
[----:B------:R-:W-:-:S03]  /*a090*/  LOP3.LUT R252, R0, 0x40, RZ, 0x3c, !PT ;  /* 0x0000004000fc7812 */ /* 0x000fc600078e3cff */
[----:B------:R-:W2:Y:S04]  /*a0a0*/  LDL.LU.64 R208, [R1+0xea0] ;  /* 0x000ea00001d07983 */ /* 0x000ea80000300a00 */
[----:B------:R1:W-:Y:S04]  /*a0b0*/  LDGSTS.E [R0+0xe000], [R156.64], P0 ;  /* 0x0e0000009c007fae */ /* 0x0003e80008121844 */
        /* <DEDUP_REMOVED lines=14> */
[----:B---3--:R3:W-:Y:S04]  /*a1a0*/  LDGSTS.E [R252+0x200], [R216.64], P0 ;  /* 0x00200000d8fc7fae */ /* 0x0087e80008121844 */
[----:B-1----:R1:W5:Y:S04]  /*a1b0*/  LDL.LU R0, [R1+0xe60] ;  /* 0x000e600001007983 */ /* 0x0023680000300800 */
[----:B------:R1:W-:Y:S04]  /*a1c0*/  LDGSTS.E [R252+0x600], [R186.64], P0 ;  /* 0x00600000bafc7fae */ /* 0x0003e80008121844 */
[----:B---3--:R-:W3:Y:S04]  /*a1d0*/  LDL.LU.64 R216, [R1+0xe58] ;  /* 0x000e580001d87983 */ /* 0x008ee80000300a00 */
[----:B------:R1:W-:Y:S04]  /*a1e0*/  LDGSTS.E [R252+0xa00], [R218.64], P0 ;  /* 0x00a00000dafc7fae */ /* 0x0003e80008121844 */
[----:B-1----:R-:W2:Y:S04]  /*a1f0*/  LDL.LU.64 R186, [R1+0xe50] ;  /* 0x000e500001ba7983 */ /* 0x002ea80000300a00 */
[----:B------:R1:W-:Y:S04]  /*a200*/  LDGSTS.E [R252+0xe00], [R220.64], P0 ;  /* 0x00e00000dcfc7fae */ /* 0x0003e80008121844 */
[----:B------:R-:W2:Y:S04]  /*a210*/  LDL.LU.64 R218, [R1+0xe48] ;  /* 0x000e480001da7983 */ /* 0x000ea80000300a00 */
        /* <DEDUP_REMOVED lines=73> */
[----:B--2---:R1:W-:Y:S04]  /*a6b0*/  LDGSTS.E [R252+0xfe00], [R2.64], P0 ;  /* 0x0fe0000002fc7fae */ /* 0x0043e80008121844 */
[----:B------:R-:W0:Y:S01]  /*a6c0*/  LDGDEPBAR ;  /* 0x00000000000079af */ /* 0x000e220000000000 */
[----:B-1----:R-:W-:-:S05]  /*a6d0*/  IMAD.MOV.U32 R252, RZ, RZ, c[0x0][0x180] ;  /* 0x00006000fffc7624 */ /* 0x002fca00078e00ff */
[----:B------:R-:W-:Y:S01]  /*a6e0*/  IADD3 R252, R252, -0x31, RZ ;  /* 0xffffffcffcfc7810 */ /* 0x000fe20007ffe0ff */
[----:B------:R-:W-:Y:S03]  /*a6f0*/  BAR.SYNC.DEFER_BLOCKING 0x0 ;  /* 0x0000000000007b1d */ /* 0x000fe60000010000 */
[----:B------:R-:W-:-:S03]  /*a700*/  ISETP.GE.U32.AND P0, PT, R252, 0x7fffffb0, PT ;  /* 0x7fffffb0fc00780c */ /* 0x000fc60003f06070 */
[----:B------:R-:W1:Y:S02]  /*a710*/  S2R R252, SR_TID.X ;  /* 0x0000000000fc7919 */ /* 0x000e640000002100 */
[----:B-1----:R-:W-:-:S05]  /*a720*/  LOP3.LUT R252, R252, 0x7f, RZ, 0xc0, !PT ;  /* 0x0000007ffcfc7812 */ /* 0x002fca00078ec0ff */
[----:B------:R-:W-:-:S05]  /*a730*/  IMAD.SHL.U32 R252, R252, 0x4, RZ ;  /* 0x00000004fcfc7824 */ /* 0x000fca00078e00ff */
[----:B------:R-:W-:Y:S01]  /*a740*/  @!PT LDS RZ, [RZ] ;  /* 0x00000000fffff984 */ /* 0x000fe20000000800 */
[----:B------:R-:W-:Y:S01]  /*a750*/  @!PT LDS RZ, [RZ] ;  /* 0x00000000fffff984 */ /* 0x000fe20000000800 */
[----:B------:R-:W-:Y:S01]  /*a760*/  @!PT LDS RZ, [RZ] ;  /* 0x00000000fffff984 */ /* 0x000fe20000000800 */
[----:B------:R1:W-:Y:S04]  /*a770*/  LDGSTS.E [R252+0x24000], [R234.64], !P5 ;  /* 0x24000000eafc7fae */ /* 0x0003e8000e921844 */
[----:B-1----:R-:W1:Y:S01]  /*a780*/  S2R R234, SR_TID.X ;  /* 0x0000000000ea7919 */ /* 0x002e620000002100 */
[----:B------:R-:W-:Y:S02]  /*a790*/  IMAD.MOV.U32 R252, RZ, RZ, c[0x0][0x180] ;  /* 0x00006000fffc7624 */ /* 0x000fe400078e00ff */
[----:B------:R-:W-:-:S03]  /*a7a0*/  IMAD.MOV.U32 R235, RZ, RZ, c[0x0][0x188] ;  /* 0x00006200ffeb7624 */ /* 0x000fc600078e00ff */
[----:B------:R-:W-:Y:S01]  /*a7b0*/  IADD3 R252, R252, -0x35, RZ ;  /* 0xffffffcbfcfc7810 */ /* 0x000fe20007ffe0ff */
[----:B------:R-:W-:-:S03]  /*a7c0*/  IMAD.SHL.U32 R235, R235, 0x20, RZ ;  /* 0x00000020ebeb7824 */ /* 0x000fc600078e00ff */
[----:B------:R-:W-:Y:S01]  /*a7d0*/  ISETP.GE.U32.AND P5, PT, R252, 0x7fffffac, PT ;  /* 0x7fffffacfc00780c */ /* 0x000fe20003fa6070 */
[----:B------:R-:W-:Y:S01]  /*a7e0*/  IMAD.WIDE R232, R235, 0x4, R232 ;  /* 0x00000004ebe87825 */ /* 0x000fe200078e02e8 */
[----:B-1----:R-:W-:-:S05]  /*a7f0*/  LOP3.LUT R252, R234, 0x7f, RZ, 0xc0, !PT ;  /* 0x0000007feafc7812 */ /* 0x002fca00078ec0ff */
[----:B------:R-:W-:-:S05]  /*a800*/  IMAD.SHL.U32 R252, R252, 0x4, RZ ;  /* 0x00000004fcfc7824 */ /* 0x000fca00078e00ff */
[----:B------:R1:W-:Y:S04]  /*a810*/  LDGSTS.E [R252+0x24800], [R232.64], !P2 ;  /* 0x24800000e8fc7fae */ /* 0x0003e8000d121844 */
[----:B-1----:R-:W1:Y:S01]  /*a820*/  S2R R233, SR_TID.X ;  /* 0x0000000000e97919 */ /* 0x002e620000002100 */
[----:B------:R-:W-:-:S04]  /*a830*/  IMAD.WIDE R240, R235, 0x4, R240 ;  /* 0x00000004ebf07825 */ /* 0x000fc800078e02f0 */
[----:B------:R-:W-:-:S05]  /*a840*/  IMAD.MOV.U32 R234, RZ, RZ, c[0x0][0x180] ;  /* 0x00006000ffea7624 */ /* 0x000fca00078e00ff */
[----:B------:R-:W-:Y:S02]  /*a850*/  IADD3 R234, R234, -0x39, RZ ;  /* 0xffffffc7eaea7810 */ /* 0x000fe40007ffe0ff */
[----:B-1----:R-:W-:-:S05]  /*a860*/  LOP3.LUT R232, R233, 0x7f, RZ, 0xc0, !PT ;  /* 0x0000007fe9e87812 */ /* 0x002fca00078ec0ff */
[----:B------:R-:W-:-:S05]  /*a870*/  IMAD.SHL.U32 R233, R232, 0x4, RZ ;  /* 0x00000004e8e97824 */ /* 0x000fca00078e00ff */
[----:B------:R1:W-:Y:S01]  /*a880*/  LDGSTS.E [R233+0x25000], [R240.64], !P3 ;  /* 0x25000000f0e97fae */ /* 0x0003e2000d921844 */
[----:B------:R-:W-:Y:S01]  /*a890*/  ISETP.GE.U32.AND P3, PT, R234, 0x7fffffa8, PT ;  /* 0x7fffffa8ea00780c */ /* 0x000fe20003f66070 */
[----:B------:R-:W-:-:S04]  /*a8a0*/  IMAD.WIDE R230, R235, 0x4, R230 ;  /* 0x00000004ebe67825 */ /* 0x000fc800078e02e6 */
[----:B-1----:R-:W-:Y:S01]  /*a8b0*/  IMAD.MOV.U32 R241, RZ, RZ, c[0x0][0x188] ;  /* 0x00006200fff17624 */ /* 0x002fe200078e00ff */
[----:B------:R1:W-:Y:S03]  /*a8c0*/  LDGSTS.E [R233+0x25800], [R230.64], !P1 ;  /* 0x25800000e6e97fae */ /* 0x0003e6000c921844 */
[----:B------:R-:W-:Y:S02]  /*a8d0*/  IMAD.SHL.U32 R234, R241, 0x20, RZ ;  /* 0x00000020f1ea7824 */ /* 0x000fe400078e00ff */
[----:B------:R-:W2:Y:S01]  /*a8e0*/  S2R R241, SR_TID.X ;  /* 0x0000000000f17919 */ /* 0x000ea20000002100 */
[----:B------:R-:W-:-:S05]  /*a8f0*/  IMAD.MOV.U32 R235, RZ, RZ, c[0x0][0x180] ;  /* 0x00006000ffeb7624 */ /* 0x000fca00078e00ff */
[----:B------:R-:W-:-:S04]  /*a900*/  IADD3 R235, R235, -0x23, RZ ;  /* 0xffffffddebeb7810 */ /* 0x000fc80007ffe0ff */
[----:B------:R-:W-:Y:S01]  /*a910*/  ISETP.GE.U32.AND P2, PT, R235, 0x7fffffbe, PT ;  /* 0x7fffffbeeb00780c */ /* 0x000fe20003f46070 */
[----:B------:R-:W-:-:S05]  /*a920*/  IMAD.MOV.U32 R235, RZ, RZ, c[0x0][0x180] ;  /* 0x00006000ffeb7624 */ /* 0x000fca00078e00ff */
[----:B-1----:R-:W-:Y:S01]  /*a930*/  IADD3 R230, R235, -0x3d, RZ ;  /* 0xffffffc3ebe67810 */ /* 0x002fe20007ffe0ff */
[----:B------:R-:W-:-:S03]  /*a940*/  IMAD.WIDE R228, R234, 0x4, R228 ;  /* 0x00000004eae47825 */ /* 0x000fc600078e02e4 */
[----:B------:R-:W-:Y:S01]  /*a950*/  ISETP.GE.U32.AND P1, PT, R230, 0x7fffffa4, PT ;  /* 0x7fffffa4e600780c */ /* 0x000fe20003f26070 */
[C---:B------:R-:W-:Y:S01]  /*a960*/  IMAD.WIDE R242, R234.reuse, 0x4, R242 ;  /* 0x00000004eaf27825 */ /* 0x040fe200078e02f2 */
[----:B------:R-:W-:Y:S01]  /*a970*/  IADD3 R231, R235, -0x26, RZ ;  /* 0xffffffdaebe77810 */ /* 0x000fe20007ffe0ff */
[----:B------:R1:W-:Y:S01]  /*a980*/  LDGSTS.E [R233+0x26000], [R228.64], !P0 ;  /* 0x26000000e4e97fae */ /* 0x0003e2000c121844 */
[----:B--2---:R-:W-:Y:S02]  /*a990*/  LOP3.LUT R241, R241, 0x7f, RZ, 0xc0, !PT ;  /* 0x0000007ff1f17812 */ /* 0x004fe400078ec0ff */
[----:B------:R-:W-:Y:S01]  /*a9a0*/  IADD3 R230, R235, -0x2a, RZ ;  /* 0xffffffd6ebe67810 */ /* 0x000fe20007ffe0ff */
[----:B------:R-:W-:Y:S01]  /*a9b0*/  IMAD.WIDE R226, R234, 0x4, R226 ;  /* 0x00000004eae27825 */ /* 0x000fe200078e02e2 */
[----:B------:R-:W-:Y:S01]  /*a9c0*/  ISETP.GE.U32.AND P0, PT, R231, 0x7fffffbb, PT ;  /* 0x7fffffbbe700780c */ /* 0x000fe20003f06070 */
[----:B------:R2:W-:Y:S02]  /*a9d0*/  LDGSTS.E [R233+0x26800], [R242.64], !P5 ;  /* 0x26800000f2e97fae */ /* 0x0005e4000e921844 */
[----:B------:R-:W-:Y:S01]  /*a9e0*/  IMAD.SHL.U32 R241, R241, 0x4, RZ ;  /* 0x00000004f1f17824 */ /* 0x000fe200078e00ff */
[----:B------:R-:W-:Y:S01]  /*a9f0*/  ISETP.GE.U32.AND P5, PT, R230, 0x7fffffb7, PT ;  /* 0x7fffffb7e600780c */ /* 0x000fe20003fa6070 */
[C---:B------:R-:W-:Y:S01]  /*aa00*/  IMAD.WIDE R224, R234.reuse, 0x4, R224 ;  /* 0x00000004eae07825 */ /* 0x040fe200078e02e0 */
[----:B------:R2:W-:Y:S02]  /*aa10*/  LDGSTS.E [R233+0x27000], [R226.64], !P3 ;  /* 0x27000000e2e97fae */ /* 0x0005e4000d921844 */
[----:B------:R-:W-:Y:S01]  /*aa20*/  LOP3.LUT R241, R241, 0x20, RZ, 0x3c, !PT ;  /* 0x00000020f1f17812 */ /* 0x000fe200078e3cff */
[----:B------:R-:W-:Y:S01]  /*aa30*/  IMAD.WIDE R244, R234, 0x4, R244 ;  /* 0x00000004eaf47825 */ /* 0x000fe200078e02f4 */
[----:B------:R3:W-:Y:S01]  /*aa40*/  LDGSTS.E [R233+0x27800], [R224.64], !P1 ;  /* 0x27800000e0e97fae */ /* 0x0007e2000c921844 */
[----:B-1----:R-:W-:-:S02]  /*aa50*/  IADD3 R229, R235, -0x2e, RZ ;  /* 0xffffffd2ebe57810 */ /* 0x002fc40007ffe0ff */
[----:B------:R-:W-:Y:S01]  /*aa60*/  IADD3 R228, R235, -0x32, RZ ;  /* 0xffffffceebe47810 */ /* 0x000fe20007ffe0ff */
[C---:B------:R-:W-:Y:S01]  /*aa70*/  IMAD.WIDE R202, R234.reuse, 0x4, R202 ;  /* 0x00000004eaca7825 */ /* 0x040fe200078e02ca */
[----:B------:R1:W-:Y:S01]  /*aa80*/  LDGSTS.E [R241+0x24200], [R244.64], !P4 ;  /* 0x24200000f4f17fae */ /* 0x0003e2000e121844 */
[----:B------:R-:W-:Y:S02]  /*aa90*/  ISETP.GE.U32.AND P3, PT, R229, 0x7fffffb3, PT ;  /* 0x7fffffb3e500780c */ /* 0x000fe40003f66070 */
[----:B------:R-:W-:Y:S01]  /*aaa0*/  IMAD.WIDE R222, R234, 0x4, R222 ;  /* 0x00000004eade7825 */ /* 0x000fe200078e02de */
[----:B--2---:R-:W2:Y:S01]  /*aab0*/  LDL.LU.64 R242, [R1+0x110] ;  /* 0x0001100001f27983 */ /* 0x004ea20000300a00 */
[----:B---3--:R-:W-:-:S03]  /*aac0*/  IADD3 R224, R235, -0x36, RZ ;  /* 0xffffffcaebe07810 */ /* 0x008fc60007ffe0ff */
[----:B------:R1:W-:Y:S01]  /*aad0*/  LDGSTS.E [R241+0x24a00], [R202.64], !P0 ;  /* 0x24a00000caf17fae */ /* 0x0003e2000c121844 */
[C---:B------:R-:W-:Y:S02]  /*aae0*/  IADD3 R225, R235.reuse, -0x3a, RZ ;  /* 0xffffffc6ebe17810 */ /* 0x040fe40007ffe0ff */
[----:B------:R-:W-:Y:S01]  /*aaf0*/  ISETP.GE.U32.AND P4, PT, R224, 0x7fffffab, PT ;  /* 0x7fffffabe000780c */ /* 0x000fe20003f86070 */
[----:B------:R1:W-:Y:S01]  /*ab00*/  LDGSTS.E [R241+0x25200], [R222.64], !P5 ;  /* 0x25200000def17fae */ /* 0x0003e2000e921844 */
[----:B------:R-:W-:Y:S02]  /*ab10*/  IADD3 R224, R235, -0x3e, RZ ;  /* 0xffffffc2ebe07810 */ /* 0x000fe40007ffe0ff */
[----:B------:R-:W-:Y:S02]  /*ab20*/  ISETP.GE.U32.AND P1, PT, R228, 0x7fffffaf, PT ;  /* 0x7fffffafe400780c */ /* 0x000fe40003f26070 */
[----:B------:R-:W-:Y:S02]  /*ab30*/  ISETP.GE.U32.AND P0, PT, R225, 0x7fffffa7, PT ;  /* 0x7fffffa7e100780c */ /* 0x000fe40003f06070 */
[----:B------:R-:W-:Y:S01]  /*ab40*/  ISETP.GE.U32.AND P5, PT, R224, 0x7fffffa3, PT ;  /* 0x7fffffa3e000780c */ /* 0x000fe20003fa6070 */
[----:B------:R-:W-:-:S04]  /*ab50*/  IMAD.WIDE R4, R234, 0x4, R4 ;  /* 0x00000004ea047825 */ /* 0x000fc800078e0204 */
[C---:B------:R-:W-:Y:S01]  /*ab60*/  IMAD.WIDE R198, R234.reuse, 0x4, R198 ;  /* 0x00000004eac67825 */ /* 0x040fe200078e02c6 */
[----:B------:R1:W-:Y:S03]  /*ab70*/  LDGSTS.E [R241+0x25a00], [R4.64], !P3 ;  /* 0x25a0000004f17fae */ /* 0x0003e6000d921844 */
[C---:B------:R-:W-:Y:S01]  /*ab80*/  IMAD.WIDE R220, R234.reuse, 0x4, R220 ;  /* 0x00000004eadc7825 */ /* 0x040fe200078e02dc */
[----:B------:R1:W-:Y:S03]  /*ab90*/  LDGSTS.E [R241+0x26200], [R198.64], !P1 ;  /* 0x26200000c6f17fae */ /* 0x0003e6000c921844 */
[C---:B------:R-:W-:Y:S01]  /*aba0*/  IMAD.WIDE R218, R234.reuse, 0x4, R218 ;  /* 0x00000004eada7825 */ /* 0x040fe200078e02da */
[----:B------:R1:W-:Y:S03]  /*abb0*/  LDGSTS.E [R241+0x26a00], [R220.64], !P4 ;  /* 0x26a00000dcf17fae */ /* 0x0003e6000e121844 */
[----:B------:R-:W-:Y:S01]  /*abc0*/  IMAD.WIDE R186, R234, 0x4, R186 ;  /* 0x00000004eaba7825 */ /* 0x000fe200078e02ba */
[----:B------:R1:W-:Y:S04]  /*abd0*/  LDGSTS.E [R241+0x27200], [R218.64], !P0 ;  /* 0x27200000daf17fae */ /* 0x0003e8000c121844 */
[----:B------:R1:W-:Y:S04]  /*abe0*/  LDGSTS.E [R241+0x27a00], [R186.64], !P5 ;  /* 0x27a00000baf17fae */ /* 0x0003e8000e921844 */
[----:B-1----:R-:W3:Y:S01]  /*abf0*/  LDL.LU.64 R240, [R1+0x108] ;  /* 0x0001080001f07983 */ /* 0x002ee20000300a00 */
[----:B------:R-:W-:-:S02]  /*ac00*/  IADD3 R202, R235, -0x27, RZ ;  /* 0xffffffd9ebca7810 */ /* 0x000fc40007ffe0ff */
[C---:B------:R-:W-:Y:S02]  /*ac10*/  IADD3 R4, R235.reuse, -0x2b, RZ ;  /* 0xffffffd5eb047810 */ /* 0x040fe40007ffe0ff */
[----:B------:R-:W-:Y:S02]  /*ac20*/  ISETP.GE.U32.AND P1, PT, R202, 0x7fffffba, PT ;  /* 0x7fffffbaca00780c */ /* 0x000fe40003f26070 */
[----:B------:R-:W-:Y:S02]  /*ac30*/  ISETP.GE.U32.AND P4, PT, R4, 0x7fffffb6, PT ;  /* 0x7fffffb60400780c */ /* 0x000fe40003f86070 */
[C---:B------:R-:W-:Y:S01]  /*ac40*/  IADD3 R4, R235.reuse, -0x33, RZ ;  /* 0xffffffcdeb047810 */ /* 0x040fe20007ffe0ff */
[----:B------:R-:W-:Y:S01]  /*ac50*/  IMAD.WIDE R216, R234, 0x4, R216 ;  /* 0x00000004ead87825 */ /* 0x000fe200078e02d8 */
[----:B------:R-:W-:Y:S02]  /*ac60*/  LOP3.LUT R252, R252, 0x40, RZ, 0x3c, !PT ;  /* 0x00000040fcfc7812 */ /* 0x000fe400078e3cff */
[C---:B------:R-:W-:Y:S01]  /*ac70*/  IADD3 R5, R235.reuse, -0x2f, RZ ;  /* 0xffffffd1eb057810 */ /* 0x040fe20007ffe0ff */
[----:B------:R-:W-:Y:S01]  /*ac80*/  IMAD.WIDE R214, R234, 0x4, R214 ;  /* 0x00000004ead67825 */ /* 0x000fe200078e02d6 */
[----:B------:R-:W-:Y:S01]  /*ac90*/  ISETP.GE.U32.AND P5, PT, R4, 0x7fffffae, PT ;  /* 0x7fffffae0400780c */ /* 0x000fe20003fa6070 */
[----:B------:R1:W-:Y:S01]  /*aca0*/  LDGSTS.E [R252+0x24400], [R216.64], !P2 ;  /* 0x24400000d8fc7fae */ /* 0x0003e2000d121844 */
[----:B------:R-:W-:Y:S01]  /*acb0*/  IADD3 R4, R235, -0x3b, RZ ;  /* 0xffffffc5eb047810 */ /* 0x000fe20007ffe0ff */
[----:B------:R-:W-:Y:S01]  /*acc0*/  IMAD.WIDE R200, R234, 0x4, R200 ;  /* 0x00000004eac87825 */ /* 0x000fe200078e02c8 */
[----:B------:R-:W-:Y:S01]  /*acd0*/  ISETP.GE.U32.AND P0, PT, R5, 0x7fffffb2, PT ;  /* 0x7fffffb20500780c */ /* 0x000fe20003f06070 */
[----:B------:R1:W-:Y:S01]  /*ace0*/  LDGSTS.E [R252+0x24c00], [R214.64], !P1 ;  /* 0x24c00000d6fc7fae */ /* 0x0003e2000c921844 */
[----:B------:R-:W-:-:S02]  /*acf0*/  IADD3 R5, R235, -0x37, RZ ;  /* 0xffffffc9eb057810 */ /* 0x000fc40007ffe0ff */
[----:B------:R-:W-:Y:S01]  /*ad00*/  ISETP.GE.U32.AND P1, PT, R4, 0x7fffffa6, PT ;  /* 0x7fffffa60400780c */ /* 0x000fe20003f26070 */
[----:B------:R1:W-:Y:S01]  /*ad10*/  LDGSTS.E [R252+0x25400], [R200.64], !P4 ;  /* 0x25400000c8fc7fae */ /* 0x0003e2000e121844 */
[----:B------:R-:W-:Y:S02]  /*ad20*/  IADD3 R4, R235, -0x3f, RZ ;  /* 0xffffffc1eb047810 */ /* 0x000fe40007ffe0ff */
        /* <DEDUP_REMOVED lines=10> */
[----:B------:R-:W-:Y:S01]  /*add0*/  IADD3 R4, R235, -0x2c, RZ ;  /* 0xffffffd4eb047810 */ /* 0x000fe20007ffe0ff */
[----:B------:R4:W-:Y:S04]  /*ade0*/  LDGSTS.E [R252+0x27400], [R190.64], !P1 ;  /* 0x27400000befc7fae */ /* 0x0009e8000c921844 */
[----:B-1----:R-:W3:Y:S01]  /*adf0*/  LDL.LU.64 R212, [R1+0xf8] ;  /* 0x0000f80001d47983 */ /* 0x002ee20000300a00 */
[----:B------:R-:W-:-:S03]  /*ae00*/  ISETP.GE.U32.AND P5, PT, R4, 0x7fffffb5, PT ;  /* 0x7fffffb50400780c */ /* 0x000fc60003fa6070 */
[----:B------:R4:W-:Y:S01]  /*ae10*/  LDGSTS.E [R252+0x27c00], [R210.64], !P4 ;  /* 0x27c00000d2fc7fae */ /* 0x0009e2000e121844 */
[----:B------:R-:W-:-:S03]  /*ae20*/  IADD3 R203, R235, -0x24, RZ ;  /* 0xffffffdcebcb7810 */ /* 0x000fc60007ffe0ff */
[----:B------:R-:W3:Y:S01]  /*ae30*/  LDL.LU.64 R200, [R1+0xe8] ;  /* 0x0000e80001c87983 */ /* 0x000ee20000300a00 */
[----:B------:R-:W-:-:S03]  /*ae40*/  IADD3 R4, R235, -0x34, RZ ;  /* 0xffffffcceb047810 */ /* 0x000fc60007ffe0ff */
[----:B------:R-:W3:Y:S01]  /*ae50*/  LDL.LU.64 R214, [R1+0xd8] ;  /* 0x0000d80001d67983 */ /* 0x000ee20000300a00 */
[----:B----4-:R-:W-:-:S03]  /*ae60*/  IMAD.MOV.U32 R252, RZ, RZ, 0x1f ;  /* 0x0000001ffffc7424 */ /* 0x010fc600078e00ff */
[----:B------:R-:W4:Y:S01]  /*ae70*/  LDL.LU.64 R216, [R1+0xc8] ;  /* 0x0000c80001d87983 */ /* 0x000f220000300a00 */
[----:B------:R-:W-:Y:S02]  /*ae80*/  IADD3 R5, R235, -0x28, RZ ;  /* 0xffffffd8eb057810 */ /* 0x000fe40007ffe0ff */
[----:B------:R-:W-:Y:S01]  /*ae90*/  IADD3 R252, R252, c[0x0][0x180], RZ ;  /* 0x00006000fcfc7a10 */ /* 0x000fe20007ffe0ff */
[----:B------:R-:W4:Y:S01]  /*aea0*/  LDL.LU.64 R218, [R1+0xb8] ;  /* 0x0000b80001da7983 */ /* 0x000f220000300a00 */
[----:B------:R-:W-:Y:S02]  /*aeb0*/  ISETP.GE.U32.AND P1, PT, R4, 0x7fffffad, PT ;  /* 0x7fffffad0400780c */ /* 0x000fe40003f26070 */
[----:B------:R-:W-:Y:S01]  /*aec0*/  ISETP.GE.U32.AND P3, PT, R203, 0x7fffffbd, PT ;  /* 0x7fffffbdcb00780c */ /* 0x000fe20003f66070 */
[----:B------:R-:W4:Y:S01]  /*aed0*/  LDL.LU.64 R220, [R1+0xa8] ;  /* 0x0000a80001dc7983 */ /* 0x000f220000300a00 */
[----:B------:R-:W-:Y:S02]  /*aee0*/  SEL R4, RZ, 0x4, P6 ;  /* 0x00000004ff047807 */ /* 0x000fe40003000000 */
[----:B------:R-:W-:Y:S01]  /*aef0*/  ISETP.GT.AND P6, PT, R252, 0x3f, PT ;  /* 0x0000003ffc00780c */ /* 0x000fe20003fc4270 */
[----:B------:R-:W4:Y:S01]  /*af00*/  LDL.LU.64 R202, [R1+0x98] ;  /* 0x0000980001ca7983 */ /* 0x000f220000300a00 */
[----:B------:R-:W-:Y:S01]  /*af10*/  ISETP.GE.U32.AND P0, PT, R5, 0x7fffffb9, PT ;  /* 0x7fffffb90500780c */ /* 0x000fe20003f06070 */
[----:B------:R-:W-:Y:S01]  /*af20*/  IMAD.SHL.U32 R232, R232, 0x4, RZ ;  /* 0x00000004e8e87824 */ /* 0x000fe200078e00ff */
[----:B------:R-:W-:Y:S01]  /*af30*/  SEL R4, R4, RZ, P6 ;  /* 0x000000ff04047207 */ /* 0x000fe20003000000 */
[----:B------:R-:W4:Y:S01]  /*af40*/  LDL.LU.64 R198, [R1+0x88] ;  /* 0x0000880001c67983 */ /* 0x000f220000300a00 */
[----:B------:R-:W-:-:S03]  /*af50*/  IMAD.WIDE R208, R234, 0x4, R208 ;  /* 0x00000004ead07825 */ /* 0x000fc600078e02d0 */
[----:B------:R-:W4:Y:S01]  /*af60*/  LDL.LU.64 R224, [R1+0x78] ;  /* 0x0000780001e07983 */ /* 0x000f220000300a00 */
[----:B------:R-:W-:-:S03]  /*af70*/  LOP3.LUT R232, R232, 0x60, RZ, 0x3c, !PT ;  /* 0x00000060e8e87812 */ /* 0x000fc600078e3cff */
[----:B------:R-:W4:Y:S01]  /*af80*/  LDL.LU.64 R222, [R1+0x68] ;  /* 0x0000680001de7983 */ /* 0x000f220000300a00 */
[----:B------:R-:W-:Y:S01]  /*af90*/  ISETP.NE.U32.AND P6, PT, R4, RZ, PT ;  /* 0x000000ff0400720c */ /* 0x000fe20003fc5070 */
[----:B------:R-:W-:Y:S01]  /*afa0*/  IMAD.WIDE R192, R234, 0x4, R192 ;  /* 0x00000004eac07825 */ /* 0x000fe200078e02c0 */
[C---:B------:R-:W-:Y:S01]  /*afb0*/  IADD3 R186, R235.reuse, -0x38, RZ ;  /* 0xffffffc8ebba7810 */ /* 0x040fe20007ffe0ff */
[----:B------:R-:W4:Y:S02]  /*afc0*/  LDL.LU.64 R244, [R1+0x58] ;  /* 0x0000580001f47983 */ /* 0x000f240000300a00 */
[----:B------:R-:W-:Y:S01]  /*afd0*/  IMAD.MOV.U32 R4, RZ, RZ, c[0x0][0x18c] ;  /* 0x00006300ff047624 */ /* 0x000fe200078e00ff */
[----:B------:R-:W-:Y:S01]  /*afe0*/  IADD3 R187, R235, -0x40, RZ ;  /* 0xffffffc0ebbb7810 */ /* 0x000fe20007ffe0ff */
[----:B------:R-:W4:Y:S02]  /*aff0*/  LDL.LU.64 R228, [R1+0x48] ;  /* 0x0000480001e47983 */ /* 0x000f240000300a00 */
[----:B------:R-:W-:-:S02]  /*b000*/  IMAD.SHL.U32 R4, R4, 0x20, RZ ;  /* 0x0000002004047824 */ /* 0x000fc400078e00ff */
[----:B------:R-:W4:Y:S01]  /*b010*/  LDL.LU.64 R226, [R1+0x38] ;  /* 0x0000380001e27983 */ /* 0x000f220000300a00 */
[----:B------:R-:W-:-:S03]  /*b020*/  ISETP.GE.U32.AND P4, PT, R186, 0x7fffffa9, PT ;  /* 0x7fffffa9ba00780c */ /* 0x000fc60003f86070 */
[----:B------:R1:W-:Y:S04]  /*b030*/  LDGSTS.E [R232+0x24600], [R208.64], !P3 ;  /* 0x24600000d0e87fae */ /* 0x0003e8000d921844 */
[----:B------:R1:W-:Y:S01]  /*b040*/  LDGSTS.E [R232+0x24e00], [R192.64], !P0 ;  /* 0x24e00000c0e87fae */ /* 0x0003e2000c121844 */
[----:B------:R-:W-:-:S03]  /*b050*/  ISETP.GE.U32.AND P0, PT, R187, 0x7fffffa1, PT ;  /* 0x7fffffa1bb00780c */ /* 0x000fc60003f06070 */
[----:B------:R-:W4:Y:S01]  /*b060*/  LDL.LU.64 R230, [R1+0x28] ;  /* 0x0000280001e67983 */ /* 0x000f220000300a00 */
[----:B--2---:R-:W-:-:S03]  /*b070*/  IMAD.WIDE R186, R234, 0x4, R242 ;  /* 0x00000004eaba7825 */ /* 0x004fc600078e02f2 */
[----:B------:R-:W2:Y:S01]  /*b080*/  LDL.LU.64 R242, [R1+0x18] ;  /* 0x0000180001f27983 */ /* 0x000ea20000300a00 */
[----:B---3--:R-:W-:-:S03]  /*b090*/  IMAD.WIDE R188, R4, 0x4, R240 ;  /* 0x0000000404bc7825 */ /* 0x008fc600078e02f0 */
[----:B------:R-:W3:Y:S01]  /*b0a0*/  LDL.LU.64 R240, [R1+0x8] ;  /* 0x0000080001f07983 */ /* 0x000ee20000300a00 */
[----:B------:R-:W-:-:S04]  /*b0b0*/  IADD3 R5, R235, -0x30, RZ ;  /* 0xffffffd0eb057810 */ /* 0x000fc80007ffe0ff */
[----:B------:R-:W-:Y:S02]  /*b0c0*/  ISETP.GE.U32.AND P2, PT, R5, 0x7fffffb1, PT ;  /* 0x7fffffb10500780c */ /* 0x000fe40003f46070 */
[----:B------:R-:W-:Y:S02]  /*b0d0*/  IADD3 R5, R235, -0x3c, RZ ;  /* 0xffffffc4eb057810 */ /* 0x000fe40007ffe0ff */
[----:B------:R-:W1:Y:S02]  /*b0e0*/  S2R R235, SR_TID.X ;  /* 0x0000000000eb7919 */ /* 0x000e640000002100 */
        /* <DEDUP_REMOVED lines=9> */
[----:B------:R1:W-:Y:S02]  /*b180*/  LDGSTS.E [R232+0x26e00], [R238.64], !P4 ;  /* 0x26e00000eee87fae */ /* 0x0003e4000e121844 */
[----:B-1----:R-:W-:-:S02]  /*b190*/  LOP3.LUT R235, R235, 0x60, RZ, 0xc0, !PT ;  /* 0x00000060ebeb7812 */ /* 0x002fc400078ec0ff */
[----:B------:R1:W-:Y:S02]  /*b1a0*/  LDGSTS.E [R232+0x27600], [R204.64], !P3 ;  /* 0x27600000cce87fae */ /* 0x0003e4000d921844 */
[----:B------:R-:W-:Y:S02]  /*b1b0*/  SHF.R.U32.HI R235, RZ, 0x1, R235 ;  /* 0x00000001ffeb7819 */ /* 0x000fe400000116eb */
[----:B------:R1:W-:Y:S04]  /*b1c0*/  LDGSTS.E [R232+0x27e00], [R186.64], !P0 ;  /* 0x27e00000bae87fae */ /* 0x0003e8000c121844 */
[----:B------:R-:W0:Y:S01]  /*b1d0*/  LDGDEPBAR ;  /* 0x00000000000079af */ /* 0x000e220000000000 */
[----:B-1----:R-:W-:Y:S01]  /*b1e0*/  LOP3.LUT R232, R233, R235, RZ, 0x3c, !PT ;  /* 0x000000ebe9e87212 */ /* 0x002fe200078e3cff */
[----:B------:R-:W-:-:S04]  /*b1f0*/  IMAD.WIDE R190, R4, 0x4, R212 ;  /* 0x0000000404be7825 */ /* 0x000fc800078e02d4 */
[----:B------:R1:W-:Y:S01]  /*b200*/  LDGSTS.E [R232+0x10000], [R188.64], P6 ;  /* 0x10000000bce87fae */ /* 0x0003e2000b121844 */
[----:B------:R-:W-:-:S03]  /*b210*/  IMAD.WIDE R186, R4, 0x4, R200 ;  /* 0x0000000404ba7825 */ /* 0x000fc600078e02c8 */
[----:B------:R4:W-:Y:S04]  /*b220*/  LDGSTS.E [R232+0x10400], [R190.64], P6 ;  /* 0x10400000bee87fae */ /* 0x0009e8000b121844 */
[----:B------:R4:W-:Y:S01]  /*b230*/  LDGSTS.E [R232+0x10800], [R186.64], P6 ;  /* 0x10800000bae87fae */ /* 0x0009e2000b121844 */
[----:B-1----:R-:W-:-:S04]  /*b240*/  IMAD.WIDE R188, R4, 0x4, R214 ;  /* 0x0000000404bc7825 */ /* 0x002fc800078e02d6 */
[C---:B----4-:R-:W-:Y:S01]  /*b250*/  IMAD.WIDE R190, R4.reuse, 0x4, R216 ;  /* 0x0000000404be7825 */ /* 0x050fe200078e02d8 */
[----:B------:R1:W-:Y:S03]  /*b260*/  LDGSTS.E [R232+0x10c00], [R188.64], P6 ;  /* 0x10c00000bce87fae */ /* 0x0003e6000b121844 */
[C---:B------:R-:W-:Y:S01]  /*b270*/  IMAD.WIDE R186, R4.reuse, 0x4, R218 ;  /* 0x0000000404ba7825 */ /* 0x040fe200078e02da */
        /* <DEDUP_REMOVED lines=16> */
[----:B------:R1:W-:Y:S04]  /*b380*/  LDGSTS.E [R232+0x13000], [R188.64], P6 ;  /* 0x13000000bce87fae */ /* 0x0003e8000b121844 */
[----:B------:R3:W-:Y:S02]  /*b390*/  LDGSTS.E [R232+0x13400], [R190.64], P6 ;  /* 0x13400000bee87fae */ /* 0x0007e4000b121844 */
[C---:B---3--:R-:W-:Y:S02]  /*b3a0*/  IMAD.WIDE R190, R4.reuse, 0x4, R240 ;  /* 0x0000000404be7825 */ /* 0x048fe400078e02f0 */
[----:B------:R-:W3:Y:S04]  /*b3b0*/  LDL.LU.64 R240, [R1+0x100] ;  /* 0x0001000001f07983 */ /* 0x000ee80000300a00 */
[----:B------:R-:W4:Y:S01]  /*b3c0*/  LDL.LU.64 R200, [R1+0xf0] ;  /* 0x0000f00001c87983 */ /* 0x000f220000300a00 */
[----:B--2---:R-:W-:-:S03]  /*b3d0*/  IMAD.WIDE R186, R4, 0x4, R230 ;  /* 0x0000000404ba7825 */ /* 0x004fc600078e02e6 */
[----:B------:R-:W2:Y:S01]  /*b3e0*/  LDL.LU.64 R214, [R1+0xe0] ;  /* 0x0000e00001d67983 */ /* 0x000ea20000300a00 */
[----:B-1----:R-:W-:-:S03]  /*b3f0*/  IMAD.WIDE R188, R4, 0x4, R242 ;  /* 0x0000000404bc7825 */ /* 0x002fc600078e02f2 */
[----:B------:R-:W2:Y:S01]  /*b400*/  LDL.LU.64 R216, [R1+0xd0] ;  /* 0x0000d00001d87983 */ /* 0x000ea20000300a00 */
[----:B------:R-:W-:-:S03]  /*b410*/  IMAD.WIDE R250, R4, 0x4, R250 ;  /* 0x0000000404fa7825 */ /* 0x000fc600078e02fa */
[----:B------:R-:W2:Y:S01]  /*b420*/  LDL.LU.64 R218, [R1+0xc0] ;  /* 0x0000c00001da7983 */ /* 0x000ea20000300a00 */
[----:B------:R-:W-:-:S03]  /*b430*/  IMAD.WIDE R246, R4, 0x4, R246 ;  /* 0x0000000404f67825 */ /* 0x000fc600078e02f6 */
[----:B------:R-:W2:Y:S01]  /*b440*/  LDL.LU.64 R220, [R1+0xb0] ;  /* 0x0000b00001dc7983 */ /* 0x000ea20000300a00 */
[----:B------:R-:W-:-:S03]  /*b450*/  IMAD.WIDE R8, R4, 0x4, R8 ;  /* 0x0000000404087825 */ /* 0x000fc600078e0208 */
[----:B------:R-:W2:Y:S04]  /*b460*/  LDL.LU.64 R202, [R1+0xa0] ;  /* 0x0000a00001ca7983 */ /* 0x000ea80000300a00 */
[----:B------:R-:W2:Y:S04]  /*b470*/  LDL.LU.64 R198, [R1+0x90] ;  /* 0x0000900001c67983 */ /* 0x000ea80000300a00 */
[----:B------:R-:W2:Y:S04]  /*b480*/  LDL.LU.64 R224, [R1+0x80] ;  /* 0x0000800001e07983 */ /* 0x000ea80000300a00 */
[----:B------:R-:W2:Y:S04]  /*b490*/  LDL.LU.64 R222, [R1+0x70] ;  /* 0x0000700001de7983 */ /* 0x000ea80000300a00 */
[----:B------:R1:W-:Y:S04]  /*b4a0*/  LDGSTS.E [R232+0x13800], [R186.64], P6 ;  /* 0x13800000bae87fae */ /* 0x0003e8000b121844 */
[----:B------:R-:W2:Y:S04]  /*b4b0*/  LDL.LU.64 R244, [R1+0x60] ;  /* 0x0000600001f47983 */ /* 0x000ea80000300a00 */
[----:B------:R1:W-:Y:S01]  /*b4c0*/  LDGSTS.E [R232+0x13c00], [R188.64], P6 ;  /* 0x13c00000bce87fae */ /* 0x0003e2000b121844 */
[----:B------:R-:W-:-:S03]  /*b4d0*/  LOP3.LUT R233, R233, R235, RZ, 0x3c, !PT ;  /* 0x000000ebe9e97212 */ /* 0x000fc600078e3cff */
[----:B------:R-:W2:Y:S04]  /*b4e0*/  LDL.LU.64 R228, [R1+0x50] ;  /* 0x0000500001e47983 */ /* 0x000ea80000300a00 */
[----:B------:R1:W-:Y:S04]  /*b4f0*/  LDGSTS.E [R232+0x14000], [R190.64], P6 ;  /* 0x14000000bee87fae */ /* 0x0003e8000b121844 */
[----:B------:R-:W2:Y:S04]  /*b500*/  LDL.LU.64 R226, [R1+0x40] ;  /* 0x0000400001e27983 */ /* 0x000ea80000300a00 */
[----:B------:R1:W-:Y:S04]  /*b510*/  LDGSTS.E [R232+0x14400], [R250.64], P6 ;  /* 0x14400000fae87fae */ /* 0x0003e8000b121844 */
[----:B------:R1:W-:Y:S04]  /*b520*/  LDGSTS.E [R232+0x14800], [R246.64], P6 ;  /* 0x14800000f6e87fae */ /* 0x0003e8000b121844 */
[----:B------:R-:W2:Y:S04]  /*b530*/  LDL.LU.64 R230, [R1+0x30] ;  /* 0x0000300001e67983 */ /* 0x000ea80000300a00 */
[----:B------:R3:W-:Y:S04]  /*b540*/  LDGSTS.E [R232+0x14c00], [R8.64], P6 ;  /* 0x14c0000008e87fae */ /* 0x0007e8000b121844 */
[----:B------:R-:W2:Y:S04]  /*b550*/  LDL.LU.64 R242, [R1+0x20] ;  /* 0x0000200001f27983 */ /* 0x000ea80000300a00 */
[----:B------:R-:W2:Y:S01]  /*b560*/  LDL.LU.64 R234, [R1+0x10] ;  /* 0x0000100001ea7983 */ /* 0x000ea20000300a00 */
[----:B---3--:R-:W-:-:S03]  /*b570*/  IMAD.WIDE R8, R4, 0x4, R240 ;  /* 0x0000000404087825 */ /* 0x008fc600078e02f0 */
[----:B------:R-:W3:Y:S04]  /*b580*/  LDL.LU.64 R240, [R1] ;  /* 0x0000000001f07983 */ /* 0x000ee80000300a00 */
[----:B------:R1:W-:Y:S04]  /*b590*/  STL [R1+0x400], RZ ;  /* 0x000400ff01007387 */ /* 0x0003e80000100800 */
        /* <DEDUP_REMOVED lines=63> */
[----:B------:R1:W-:Y:S04]  /*b990*/  STL [R1], RZ ;  /* 0x000000ff01007387 */ /* 0x0003e80000100800 */
        /* <DEDUP_REMOVED lines=179> */
[----:B------:R1:W-:Y:S01]  /*c4d0*/  STL [R1+0x480], RZ ;  /* 0x000480ff01007387 */ /* 0x0003e20000100800 */
[----:B------:R-:W-:-:S03]  /*c4e0*/  IMAD.WIDE R12, R4, 0x4, R12 ;  /* 0x00000004040c7825 */ /* 0x000fc600078e020c */
        /* <DEDUP_REMOVED lines=16> */
[----:B------:R4:W-:Y:S04]  /*c5f0*/  LDGSTS.E [R232+0x15000], [R12.64], P6 ;  /* 0x150000000ce87fae */ /* 0x0009e8000b121844 */
        /* <DEDUP_REMOVED lines=106> */
[----:B------:R-:W-:-:S03]  /*cca0*/  LOP3.LUT R233, R233, 0x40, RZ, 0x3c, !PT ;  /* 0x00000040e9e97812 */ /* 0x000fc600078e3cff */
[----:B------:R1:W-:Y:S04]  /*ccb0*/  LDGSTS.E [R232+0x1e000], [R156.64], P6 ;  /* 0x1e0000009ce87fae */ /* 0x0003e8000b121844 */
[----:B------:R1:W-:Y:S01]  /*ccc0*/  STL [R1+0x884], RZ ;  /* 0x000884ff01007387 */ /* 0x0003e20000100800 */
[----:B----4-:R-:W-:-:S03]  /*ccd0*/  IMAD.WIDE R12, R4, 0x4, R200 ;  /* 0x00000004040c7825 */ /* 0x010fc600078e02c8 */
[----:B------:R4:W-:Y:S04]  /*cce0*/  LDGSTS.E [R232+0x1e400], [R160.64], P6 ;  /* 0x1e400000a0e87fae */ /* 0x0009e8000b121844 */
[----:B------:R1:W-:Y:S04]  /*ccf0*/  STL [R1+0x888], RZ ;  /* 0x000888ff01007387 */ /* 0x0003e80000100800 */
[----:B------:R1:W-:Y:S04]  /*cd00*/  LDGSTS.E [R232+0x1e800], [R164.64], P6 ;  /* 0x1e800000a4e87fae */ /* 0x0003e8000b121844 */
[----:B------:R1:W-:Y:S04]  /*cd10*/  STL [R1+0x88c], RZ ;  /* 0x00088cff01007387 */ /* 0x0003e80000100800 */
[----:B------:R1:W-:Y:S04]  /*cd20*/  LDGSTS.E [R232+0x1ec00], [R168.64], P6 ;  /* 0x1ec00000a8e87fae */ /* 0x0003e8000b121844 */
[----:B------:R1:W-:Y:S04]  /*cd30*/  STL [R1+0x870], RZ ;  /* 0x000870ff01007387 */ /* 0x0003e80000100800 */
[----:B------:R1:W-:Y:S04]  /*cd40*/  LDGSTS.E [R232+0x1f000], [R172.64], P6 ;  /* 0x1f000000ace87fae */ /* 0x0003e8000b121844 */
[----:B------:R1:W-:Y:S01]  /*cd50*/  STL [R1+0x874], RZ ;  /* 0x000874ff01007387 */ /* 0x0003e20000100800 */
[----:B--2---:R-:W-:-:S03]  /*cd60*/  IMAD.WIDE R16, R4, 0x4, R214 ;  /* 0x0000000404107825 */ /* 0x004fc600078e02d6 */
[----:B------:R2:W-:Y:S04]  /*cd70*/  LDGSTS.E [R232+0x1f400], [R176.64], P6 ;  /* 0x1f400000b0e87fae */ /* 0x0005e8000b121844 */
[----:B------:R1:W-:Y:S04]  /*cd80*/  STL [R1+0x878], RZ ;  /* 0x000878ff01007387 */ /* 0x0003e80000100800 */
[----:B------:R1:W-:Y:S04]  /*cd90*/  LDGSTS.E [R232+0x1f800], [R180.64], P6 ;  /* 0x1f800000b4e87fae */ /* 0x0003e8000b121844 */
[----:B------:R1:W-:Y:S04]  /*cda0*/  STL [R1+0x87c], RZ ;  /* 0x00087cff01007387 */ /* 0x0003e80000100800 */
[----:B------:R4:W-:Y:S04]  /*cdb0*/  LDGSTS.E [R232+0x1fc00], [R184.64], P6 ;  /* 0x1fc00000b8e87fae */ /* 0x0009e8000b121844 */
[----:B------:R1:W-:Y:S04]  /*cdc0*/  STL [R1+0x860], RZ ;  /* 0x000860ff01007387 */ /* 0x0003e80000100800 */
[----:B------:R1:W-:Y:S04]  /*cdd0*/  LDGSTS.E [R233+0x10200], [R8.64], P6 ;  /* 0x1020000008e97fae */ /* 0x0003e8000b121844 */
[----:B------:R1:W-:Y:S04]  /*cde0*/  STL [R1+0x864], RZ ;  /* 0x000864ff01007387 */ /* 0x0003e80000100800 */
[----:B------:R2:W-:Y:S01]  /*cdf0*/  LDGSTS.E [R233+0x10600], [R12.64], P6 ;  /* 0x106000000ce97fae */ /* 0x0005e2000b121844 */
[----:B-1----:R-:W-:-:S03]  /*ce00*/  IMAD.WIDE R8, R4, 0x4, R216 ;  /* 0x0000000404087825 */ /* 0x002fc600078e02d8 */
[----:B------:R1:W-:Y:S04]  /*ce10*/  STL [R1+0x868], RZ ;  /* 0x000868ff01007387 */ /* 0x0003e80000100800 */
[----:B------:R1:W-:Y:S01]  /*ce20*/  STL [R1+0x86c], RZ ;  /* 0x00086cff01007387 */ /* 0x0003e20000100800 */
[----:B--2---:R-:W-:-:S03]  /*ce30*/  IMAD.WIDE R12, R4, 0x4, R218 ;  /* 0x00000004040c7825 */ /* 0x004fc600078e02da */
[----:B------:R1:W-:Y:S04]  /*ce40*/  STL [R1+0x850], RZ ;  /* 0x000850ff01007387 */ /* 0x0003e80000100800 */
[----:B------:R1:W-:Y:S04]  /*ce50*/  STL [R1+0x854], RZ ;  /* 0x000854ff01007387 */ /* 0x0003e80000100800 */
[----:B------:R2:W-:Y:S04]  /*ce60*/  LDGSTS.E [R233+0x10a00], [R16.64], P6 ;  /* 0x10a0000010e97fae */ /* 0x0005e8000b121844 */
[----:B------:R1:W-:Y:S04]  /*ce70*/  STL [R1+0x858], RZ ;  /* 0x000858ff01007387 */ /* 0x0003e80000100800 */
[----:B------:R1:W-:Y:S01]  /*ce80*/  LDGSTS.E [R233+0x10e00], [R8.64], P6 ;  /* 0x10e0000008e97fae */ /* 0x0003e2000b121844 */
[----:B--2---:R-:W-:-:S03]  /*ce90*/  IMAD.WIDE R16, R4, 0x4, R220 ;  /* 0x0000000404107825 */ /* 0x004fc600078e02dc */
        /* <DEDUP_REMOVED lines=33> */
[----:B------:R1:W-:Y:S01]  /*d0b0*/  STL [R1+0x290], RZ ;  /* 0x000290ff01007387 */ /* 0x0003e20000100800 */
[----:B------:R-:W-:-:S03]  /*d0c0*/  IMAD.WIDE R248, R4, 0x4, R248 ;  /* 0x0000000404f87825 */ /* 0x000fc600078e02f8 */
[----:B------:R1:W-:Y:S01]  /*d0d0*/  LDGSTS.E [R233+0x13200], [R8.64], P6 ;  /* 0x1320000008e97fae */ /* 0x0003e2000b121844 */
[----:B--2---:R-:W-:-:S03]  /*d0e0*/  IMAD.WIDE R16, R4, 0x4, R242 ;  /* 0x0000000404107825 */ /* 0x004fc600078e02f2 */
[----:B------:R2:W-:Y:S04]  /*d0f0*/  STL [R1+0x294], RZ ;  /* 0x000294ff01007387 */ /* 0x0005e80000100800 */
[----:B------:R3:W-:Y:S01]  /*d100*/  LDGSTS.E [R233+0x13600], [R12.64], P6 ;  /* 0x136000000ce97fae */ /* 0x0007e2000b121844 */
[----:B-1----:R-:W-:-:S03]  /*d110*/  IMAD.WIDE R8, R4, 0x4, R234 ;  /* 0x0000000404087825 */ /* 0x002fc600078e02ea */
[----:B------:R2:W-:Y:S04]  /*d120*/  STL [R1+0x298], RZ ;  /* 0x000298ff01007387 */ /* 0x0005e80000100800 */
[----:B------:R2:W-:Y:S01]  /*d130*/  STL [R1+0x29c], RZ ;  /* 0x00029cff01007387 */ /* 0x0005e20000100800 */
[----:B------:R-:W-:-:S03]  /*d140*/  IMAD.WIDE R6, R4, 0x4, R6 ;  /* 0x0000000404067825 */ /* 0x000fc600078e0206 */
[----:B------:R2:W-:Y:S01]  /*d150*/  STL [R1+0x280], RZ ;  /* 0x000280ff01007387 */ /* 0x0005e20000100800 */
[----:B---3--:R-:W-:-:S03]  /*d160*/  IMAD.WIDE R12, R4, 0x4, R240 ;  /* 0x00000004040c7825 */ /* 0x008fc600078e02f0 */
[----:B------:R2:W-:Y:S01]  /*d170*/  STL [R1+0x284], RZ ;  /* 0x000284ff01007387 */ /* 0x0005e20000100800 */
[----:B------:R-:W-:-:S03]  /*d180*/  IMAD.WIDE R10, R4, 0x4, R10 ;  /* 0x00000004040a7825 */ /* 0x000fc600078e020a */
[----:B------:R4:W-:Y:S01]  /*d190*/  LDGSTS.E [R233+0x13a00], [R16.64], P6 ;  /* 0x13a0000010e97fae */ /* 0x0009e2000b121844 */
[----:B------:R-:W-:-:S03]  /*d1a0*/  IMAD.WIDE R14, R4, 0x4, R14 ;  /* 0x00000004040e7825 */ /* 0x000fc600078e020e */
        /* <DEDUP_REMOVED lines=103> */
[----:B------:R1:W-:Y:S01]  /*d820*/  LDGSTS.E [R233+0x1c200], [R126.64], P6 ;  /* 0x1c2000007ee97fae */ /* 0x0003e2000b121844 */
[----:B------:R-:W-:-:S03]  /*d830*/  IMAD.WIDE R162, R4, 0x4, R162 ;  /* 0x0000000404a27825 */ /* 0x000fc600078e02a2 */
[----:B------:R1:W-:Y:S01]  /*d840*/  LDGSTS.E [R233+0x1c600], [R130.64], P6 ;  /* 0x1c60000082e97fae */ /* 0x0003e2000b121844 */
[----:B------:R-:W-:-:S03]  /*d850*/  ISETP.GE.AND P0, PT, R252, 0x20, PT ;  /* 0x00000020fc00780c */ /* 0x000fc60003f06270 */
[----:B------:R1:W-:Y:S01]  /*d860*/  LDGSTS.E [R233+0x1ca00], [R134.64], P6 ;  /* 0x1ca0000086e97fae */ /* 0x0003e2000b121844 */
[----:B------:R-:W-:-:S03]  /*d870*/  IMAD.WIDE R166, R4, 0x4, R166 ;  /* 0x0000000404a67825 */ /* 0x000fc600078e02a6 */
        /* <DEDUP_REMOVED lines=10> */
[----:B------:R4:W-:Y:S04]  /*d920*/  LDGSTS.E [R233+0x1e200], [R158.64], P6 ;  /* 0x1e2000009ee97fae */ /* 0x0009e8000b121844 */
[----:B------:R4:W-:Y:S04]  /*d930*/  LDGSTS.E [R233+0x1e600], [R162.64], P6 ;  /* 0x1e600000a2e97fae */ /* 0x0009e8000b121844 */
[----:B------:R1:W-:Y:S04]  /*d940*/  LDGSTS.E [R233+0x1ea00], [R166.64], P6 ;  /* 0x1ea00000a6e97fae */ /* 0x0003e8000b121844 */
[----:B------:R1:W-:Y:S04]  /*d950*/  LDGSTS.E [R233+0x1ee00], [R170.64], P6 ;  /* 0x1ee00000aae97fae */ /* 0x0003e8000b121844 */
[----:B------:R1:W-:Y:S04]  /*d960*/  LDGSTS.E [R233+0x1f200], [R174.64], P6 ;  /* 0x1f200000aee97fae */ /* 0x0003e8000b121844 */
[----:B------:R1:W-:Y:S04]  /*d970*/  LDGSTS.E [R233+0x1f600], [R178.64], P6 ;  /* 0x1f600000b2e97fae */ /* 0x0003e8000b121844 */
[----:B------:R2:W-:Y:S04]  /*d980*/  LDGSTS.E [R233+0x1fa00], [R182.64], P6 ;  /* 0x1fa00000b6e97fae */ /* 0x0005e8000b121844 */
[----:B------:R4:W-:Y:S01]  /*d990*/  LDGSTS.E [R233+0x1fe00], [R2.64], P6 ;  /* 0x1fe0000002e97fae */ /* 0x0009e2000b121844 */
[----:B------:R-:W-:-:S03]  /*d9a0*/  CS2R R176, SRZ ;  /* 0x0000000000b07805 */ /* 0x000fc6000001ff00 */
[----:B------:R-:W0:Y:S01]  /*d9b0*/  LDGDEPBAR ;  /* 0x00000000000079af */ /* 0x000e220000000000 */
[----:B-1----:R-:W-:Y:S01]  /*d9c0*/  CS2R R178, SRZ ;  /* 0x0000000000b27805 */ /* 0x002fe2000001ff00 */
[----:B------:R-:W-:Y:S01]  /*d9d0*/  CS2R R172, SRZ ;  /* 0x0000000000ac7805 */ /* 0x000fe2000001ff00 */
        /* <DEDUP_REMOVED lines=44> */
[----:B---3--:R-:W-:Y:S01]  /*dca0*/  CS2R R70, SRZ ;  /* 0x0000000000467805 */ /* 0x008fe2000001ff00 */
        /* <DEDUP_REMOVED lines=11> */
[----:B--2---:R-:W-:Y:S01]  /*dd60*/  CS2R R182, SRZ ;  /* 0x0000000000b67805 */ /* 0x004fe2000001ff00 */
        /* <DEDUP_REMOVED lines=14> */
[----:B----4-:R-:W-:Y:S01]  /*de50*/  CS2R R232, SRZ ;  /* 0x0000000000e87805 */ /* 0x010fe2000001ff00 */
[----:B------:R-:W-:Y:S01]  /*de60*/  CS2R R234, SRZ ;  /* 0x0000000000ea7805 */ /* 0x000fe2000001ff00 */
[----:B------:R-:W-:Y:S05]  /*de70*/  @!P0 BRA `(.L_x_0) ;  /* 0x0001bb8000008947 */ /* 0x000fea0003800000 */
[----:B------:R-:W2:Y:S04]  /*de80*/  LDL.LU R229, [R1+0x11c] ;  /* 0x00011c0001e57983 */ /* 0x000ea80000300800 */
[----:B------:R-:W3:Y:S04]  /*de90*/  LDL.LU R236, [R1+0x13c] ;  /* 0x00013c0001ec7983 */ /* 0x000ee80000300800 */
[----:B------:R-:W4:Y:S04]  /*dea0*/  LDL.LU R237, [R1+0x148] ;  /* 0x0001480001ed7983 */ /* 0x000f280000300800 */
[----:B------:R-:W4:Y:S04]  /*deb0*/  LDL.LU R228, [R1+0x120] ;  /* 0x0001200001e47983 */ /* 0x000f280000300800 */
[----:B------:R-:W4:Y:S04]  /*dec0*/  LDL.LU R230, [R1+0x124] ;  /* 0x0001240001e67983 */ /* 0x000f280000300800 */
[----:B------:R-:W4:Y:S04]  /*ded0*/  LDL.LU R239, [R1+0x128] ;  /* 0x0001280001ef7983 */ /* 0x000f280000300800 */
[----:B------:R-:W1:Y:S04]  /*dee0*/  S2R R231, SR_TID.X ;  /* 0x0000000000e77919 */ /* 0x000e680000002100 */
[----:B------:R-:W1:Y:S01]  /*def0*/  S2R R234, SR_TID.X ;  /* 0x0000000000ea7919 */ /* 0x000e620000002100 */
[----:B------:R-:W-:Y:S01]  /*df00*/  IMAD.MOV.U32 R235, RZ, RZ, c[0x0][0x188] ;  /* 0x00006200ffeb7624 */ /* 0x000fe200078e00ff */
[----:B------:R-:W-:Y:S01]  /*df10*/  SHF.R.S32.HI R6, RZ, 0x1f, R252 ;  /* 0x0000001fff067819 */ /* 0x000fe200000114fc */
[----:B------:R-:W-:-:S03]  /*df20*/  IMAD.SHL.U32 R68, R4, 0x8, RZ ;  /* 0x0000000804447824 */ /* 0x000fc600078e00ff */
[----:B------:R-:W-:Y:S01]  /*df30*/  SHF.R.S32.HI R2, RZ, 0x1f, R235 ;  /* 0x0000001fff027819 */ /* 0x000fe200000114eb */
[----:B-----5:R1:W-:Y:S02]  /*df40*/  STL [R1+0xdd4], R0 ;  /* 0x000dd40001007387 */ /* 0x0203e40000100800 */
[----:B-1----:R-:W-:-:S05]  /*df50*/  LOP3.LUT R231, R231, 0x1f, RZ, 0xc0, !PT ;  /* 0x0000001fe7e77812 */ /* 0x002fca00078ec0ff */
[----:B------:R-:W-:Y:S01]  /*df60*/  IMAD R231, R231, c[0x0][0x18c], RZ ;  /* 0x00006300e7e77a24 */ /* 0x000fe200078e02ff */
[----:B------:R-:W-:-:S04]  /*df70*/  SHF.L.U64.HI R0, R235, 0x2, R2 ;  /* 0x00000002eb007819 */ /* 0x000fc80000010202 */
[----:B------:R-:W-:Y:S02]  /*df80*/  SHF.R.S32.HI R3, RZ, 0x1f, R231 ;  /* 0x0000001fff037819 */ /* 0x000fe400000114e7 */
[----:B------:R-:W-:Y:S02]  /*df90*/  LEA.HI R6, R6, R252, RZ, 0x5 ;  /* 0x000000fc06067211 */ /* 0x000fe400078f28ff */
[----:B------:R-:W-:Y:S02]  /*dfa0*/  SHF.L.U64.HI R2, R231, 0x2, R3 ;  /* 0x00000002e7027819 */ /* 0x000fe40000010203 */
[C---:B------:R-:W-:Y:S02]  /*dfb0*/  LOP3.LUT R7, R234.reuse, 0x3, RZ, 0xc0, !PT ;  /* 0x00000003ea077812 */ /* 0x040fe400078ec0ff */
[C---:B------:R-:W-:Y:S01]  /*dfc0*/  LOP3.LUT R8, R234.reuse, 0x1c, RZ, 0xc0, !PT ;  /* 0x0000001cea087812 */ /* 0x040fe200078ec0ff */
[----:B------:R-:W-:Y:S01]  /*dfd0*/  STL [R1+0xdd8], R2 ;  /* 0x000dd80201007387 */ /* 0x000fe20000100800 */
[----:B------:R-:W-:-:S02]  /*dfe0*/  LOP3.LUT R75, R234, 0x7, RZ, 0xc0, !PT ;  /* 0x00000007ea4b7812 */ /* 0x000fc400078ec0ff */
[----:B------:R-:W-:Y:S01]  /*dff0*/  SHF.R.S32.HI R3, RZ, 0x1f, R4 ;  /* 0x0000001fff037819 */ /* 0x000fe20000011404 */
[----:B------:R-:W-:Y:S01]  /*e000*/  STL [R1+0xde0], R6 ;  /* 0x000de00601007387 */ /* 0x000fe20000100800 */
[----:B------:R-:W-:Y:S02]  /*e010*/  IMAD.SHL.U32 R9, R234, 0x2, RZ ;  /* 0x00000002ea097824 */ /* 0x000fe400078e00ff */
[----:B------:R-:W-:Y:S01]  /*e020*/  SHF.L.U64.HI R69, R4, 0x3, R3 ;  /* 0x0000000304457819 */ /* 0x000fe20000010203 */
[----:B------:R-:W-:-:S05]  /*e030*/  IMAD.SHL.U32 R70, R75, 0x10, RZ ;  /* 0x000000104b467824 */ /* 0x000fca00078e00ff */
[----:B------:R-:W-:Y:S02]  /*e040*/  LOP3.LUT R70, R70, 0x30, R9, 0x78, !PT ;  /* 0x0000003046467812 */ /* 0x000fe400078e7809 */
[----:B--2---:R-:W-:Y:S02]  /*e050*/  SHF.R.S32.HI R5, RZ, 0x1f, R229 ;  /* 0x0000001fff057819 */ /* 0x004fe400000114e5 */
[----:B---3--:R-:W-:Y:S02]  /*e060*/  LEA R0, P0, R236, R68, 0x2 ;  /* 0x00000044ec007211 */ /* 0x008fe400078010ff */
[----:B------:R-:W-:-:S03]  /*e070*/  SHF.L.U64.HI R5, R229, 0x2, R5 ;  /* 0x00000002e5057819 */ /* 0x000fc60000010205 */
[----:B------:R1:W-:Y:S01]  /*e080*/  STL [R1+0x37c], R0 ;  /* 0x00037c0001007387 */ /* 0x0003e20000100800 */
[----:B------:R-:W-:-:S03]  /*e090*/  SHF.R.S32.HI R10, RZ, 0x1f, R236 ;  /* 0x0000001fff0a7819 */ /* 0x000fc600000114ec */
[----:B------:R-:W2:Y:S01]  /*e0a0*/  LDL.LU R229, [R1+0x12c] ;  /* 0x00012c0001e57983 */ /* 0x000ea20000300800 */
[----:B-1----:R-:W-:-:S03]  /*e0b0*/  IMAD R0, R7, 0x220, R8 ;  /* 0x0000022007007824 */ /* 0x002fc600078e0208 */
[----:B------:R-:W3:Y:S01]  /*e0c0*/  LDL.LU R231, [R1+0x130] ;  /* 0x0001300001e77983 */ /* 0x000ee20000300800 */
[----:B------:R-:W-:-:S03]  /*e0d0*/  LEA.HI.X R2, R236, R69, R10, 0x2, P0 ;  /* 0x00000045ec027211 */ /* 0x000fc600000f140a */
[----:B------:R-:W-:Y:S01]  /*e0e0*/  STL [R1+0xd18], R0 ;  /* 0x000d180001007387 */ /* 0x000fe20000100800 */
[----:B----4-:R-:W-:Y:S02]  /*e0f0*/  SHF.R.S32.HI R12, RZ, 0x1f, R237 ;  /* 0x0000001fff0c7819 */ /* 0x010fe400000114ed */
[-C--:B------:R-:W-:Y:S01]  /*e100*/  LEA R7, P0, R237, R68.reuse, 0x2 ;  /* 0x00000044ed077211 */ /* 0x080fe200078010ff */
[----:B------:R-:W4:Y:S01]  /*e110*/  LDL.LU R252, [R1+0x134] ;  /* 0x0001340001fc7983 */ /* 0x000f220000300800 */
[----:B------:R-:W-:Y:S02]  /*e120*/  SHF.R.S32.HI R14, RZ, 0x1f, R228 ;  /* 0x0000001fff0e7819 */ /* 0x000fe400000114e4 */
[-C--:B------:R-:W-:Y:S01]  /*e130*/  LEA R8, P1, R228, R68.reuse, 0x2 ;  /* 0x00000044e4087211 */ /* 0x080fe200078210ff */
[----:B------:R-:W4:Y:S01]  /*e140*/  LDL.LU R238, [R1+0x138] ;  /* 0x0001380001ee7983 */ /* 0x000f220000300800 */
[-C--:B------:R-:W-:Y:S02]  /*e150*/  LEA R9, P2, R230, R68.reuse, 0x2 ;  /* 0x00000044e6097211 */ /* 0x080fe400078410ff */
[----:B------:R-:W-:Y:S01]  /*e160*/  LEA R10, P3, R239, R68, 0x2 ;  /* 0x00000044ef0a7211 */ /* 0x000fe200078610ff */
[----:B------:R1:W-:Y:S01]  /*e170*/  STL [R1+0xddc], R2 ;  /* 0x000ddc0201007387 */ /* 0x0003e20000100800 */
[----:B------:R-:W-:-:S02]  /*e180*/  LEA.HI.X R12, R237, R69, R12, 0x2, P0 ;  /* 0x00000045ed0c7211 */ /* 0x000fc400000f140c */
[----:B------:R-:W-:Y:S01]  /*e190*/  LEA.HI.X R14, R228, R69, R14, 0x2, P1 ;  /* 0x00000045e40e7211 */ /* 0x000fe200008f140e */
[----:B------:R-:W-:Y:S01]  /*e1a0*/  STL [R1+0xde4], R7 ;  /* 0x000de40701007387 */ /* 0x000fe20000100800 */
[----:B------:R-:W-:-:S03]  /*e1b0*/  SHF.R.S32.HI R16, RZ, 0x1f, R230 ;  /* 0x0000001fff107819 */ /* 0x000fc600000114e6 */
[----:B------:R-:W-:Y:S04]  /*e1c0*/  STL [R1+0xde8], R8 ;  /* 0x000de80801007387 */ /* 0x000fe80000100800 */
[----:B------:R-:W-:Y:S04]  /*e1d0*/  STL [R1+0xdec], R9 ;  /* 0x000dec0901007387 */ /* 0x000fe80000100800 */
[----:B------:R-:W-:Y:S01]  /*e1e0*/  STL [R1+0xdf0], R10 ;  /* 0x000df00a01007387 */ /* 0x000fe20000100800 */
[----:B------:R-:W-:-:S03]  /*e1f0*/  LEA.HI.X R16, R230, R69, R16, 0x2, P2 ;  /* 0x00000045e6107211 */ /* 0x000fc600010f1410 */
[----:B------:R-:W-:Y:S04]  /*e200*/  STL [R1+0xdf4], R12 ;  /* 0x000df40c01007387 */ /* 0x000fe80000100800 */
[----:B------:R-:W-:Y:S04]  /*e210*/  STL [R1+0xdf8], R14 ;  /* 0x000df80e01007387 */ /* 0x000fe80000100800 */
[----:B------:R-:W4:Y:S04]  /*e220*/  LDL.LU R236, [R1+0x140] ;  /* 0x0001400001ec7983 */ /* 0x000f280000300800 */
[----:B------:R-:W4:Y:S04]  /*e230*/  LDL.LU R228, [R1+0x144] ;  /* 0x0001440001e47983 */ /* 0x000f280000300800 */
[----:B------:R-:W4:Y:S04]  /*e240*/  LDL.LU R230, [R1+0x14c] ;  /* 0x00014c0001e67983 */ /* 0x000f280000300800 */
[----:B------:R-:W4:Y:S01]  /*e250*/  LDL.LU R237, [R1+0x150] ;  /* 0x0001500001ed7983 */ /* 0x000f220000300800 */
[----:B------:R-:W-:-:S04]  /*e260*/  SHF.R.S32.HI R18, RZ, 0x1f, R239 ;  /* 0x0000001fff127819 */ /* 0x000fc800000114ef */
[----:B------:R-:W-:Y:S01]  /*e270*/  LEA.HI.X R18, R239, R69, R18, 0x2, P3 ;  /* 0x00000045ef127211 */ /* 0x000fe200018f1412 */
[----:B------:R-:W-:Y:S04]  /*e280*/  STL [R1+0xdfc], R16 ;  /* 0x000dfc1001007387 */ /* 0x000fe80000100800 */
[----:B------:R-:W-:Y:S01]  /*e290*/  STL [R1+0xe00], R18 ;  /* 0x000e001201007387 */ /* 0x000fe20000100800 */
[----:B--2---:R-:W-:Y:S02]  /*e2a0*/  SHF.R.S32.HI R20, RZ, 0x1f, R229 ;  /* 0x0000001fff147819 */ /* 0x004fe400000114e5 */
[----:B------:R-:W-:Y:S02]  /*e2b0*/  LEA R11, P0, R229, R68, 0x2 ;  /* 0x00000044e50b7211 */ /* 0x000fe400078010ff */
[----:B---3--:R-:W-:-:S02]  /*e2c0*/  SHF.R.S32.HI R22, RZ, 0x1f, R231 ;  /* 0x0000001fff167819 */ /* 0x008fc400000114e7 */
[-C--:B------:R-:W-:Y:S01]  /*e2d0*/  LEA R13, P1, R231, R68.reuse, 0x2 ;  /* 0x00000044e70d7211 */ /* 0x080fe200078210ff */
[----:B------:R-:W-:Y:S01]  /*e2e0*/  STL [R1+0xe04], R11 ;  /* 0x000e040b01007387 */ /* 0x000fe20000100800 */
[-C--:B------:R-:W-:Y:S02]  /*e2f0*/  LEA.HI.X R20, R229, R69.reuse, R20, 0x2, P0 ;  /* 0x00000045e5147211 */ /* 0x080fe400000f1414 */
[-C--:B----4-:R-:W-:Y:S01]  /*e300*/  LEA R15, P2, R252, R68.reuse, 0x2 ;  /* 0x00000044fc0f7211 */ /* 0x090fe200078410ff */
[----:B------:R-:W-:Y:S01]  /*e310*/  STL [R1+0xe08], R13 ;  /* 0x000e080d01007387 */ /* 0x000fe20000100800 */
[----:B------:R-:W-:Y:S02]  /*e320*/  LEA.HI.X R22, R231, R69, R22, 0x2, P1 ;  /* 0x00000045e7167211 */ /* 0x000fe400008f1416 */
[----:B------:R-:W-:Y:S01]  /*e330*/  LEA R17, P3, R238, R68, 0x2 ;  /* 0x00000044ee117211 */ /* 0x000fe200078610ff */
[----:B------:R-:W-:Y:S01]  /*e340*/  STL [R1+0xe0c], R15 ;  /* 0x000e0c0f01007387 */ /* 0x000fe20000100800 */
[----:B------:R-:W-:-:S02]  /*e350*/  SHF.R.S32.HI R24, RZ, 0x1f, R252 ;  /* 0x0000001fff187819 */ /* 0x000fc400000114fc */
[----:B------:R-:W-:Y:S01]  /*e360*/  SHF.R.S32.HI R26, RZ, 0x1f, R238 ;  /* 0x0000001fff1a7819 */ /* 0x000fe200000114ee */
[----:B------:R-:W-:Y:S01]  /*e370*/  STL [R1+0xe10], R17 ;  /* 0x000e101101007387 */ /* 0x000fe20000100800 */
[----:B------:R-:W-:-:S03]  /*e380*/  LEA.HI.X R24, R252, R69, R24, 0x2, P2 ;  /* 0x00000045fc187211 */ /* 0x000fc600010f1418 */
[----:B------:R-:W-:Y:S01]  /*e390*/  STL [R1+0xe14], R20 ;  /* 0x000e141401007387 */ /* 0x000fe20000100800 */
[----:B------:R-:W-:-:S03]  /*e3a0*/  LEA.HI.X R26, R238, R69, R26, 0x2, P3 ;  /* 0x00000045ee1a7211 */ /* 0x000fc600018f141a */
[----:B------:R-:W-:Y:S04]  /*e3b0*/  STL [R1+0xe18], R22 ;  /* 0x000e181601007387 */ /* 0x000fe80000100800 */
[----:B------:R-:W2:Y:S04]  /*e3c0*/  LDL.LU R229, [R1+0x154] ;  /* 0x0001540001e57983 */ /* 0x000ea80000300800 */
[----:B------:R-:W3:Y:S04]  /*e3d0*/  LDL.LU R231, [R1+0x158] ;  /* 0x0001580001e77983 */ /* 0x000ee80000300800 */
[----:B------:R-:W4:Y:S04]  /*e3e0*/  LDL.LU R252, [R1+0x15c] ;  /* 0x00015c0001fc7983 */ /* 0x000f280000300800 */
[----:B------:R-:W4:Y:S01]  /*e3f0*/  LDL.LU R239, [R1+0x160] ;  /* 0x0001600001ef7983 */ /* 0x000f220000300800 */
[----:B------:R-:W-:-:S02]  /*e400*/  SHF.R.S32.HI R28, RZ, 0x1f, R236 ;  /* 0x0000001fff1c7819 */ /* 0x000fc400000114ec */
[-C--:B------:R-:W-:Y:S02]  /*e410*/  LEA R19, P0, R236, R68.reuse, 0x2 ;  /* 0x00000044ec137211 */ /* 0x080fe400078010ff */
[----:B------:R-:W-:Y:S02]  /*e420*/  SHF.R.S32.HI R30, RZ, 0x1f, R228 ;  /* 0x0000001fff1e7819 */ /* 0x000fe400000114e4 */
[-C--:B------:R-:W-:Y:S01]  /*e430*/  LEA R21, P1, R228, R68.reuse, 0x2 ;  /* 0x00000044e4157211 */ /* 0x080fe200078210ff */
[----:B------:R-:W-:Y:S01]  /*e440*/  STL [R1+0xe1c], R24 ;  /* 0x000e1c1801007387 */ /* 0x000fe20000100800 */
[-C--:B------:R-:W-:Y:S02]  /*e450*/  LEA R23, P2, R230, R68.reuse, 0x2 ;  /* 0x00000044e6177211 */ /* 0x080fe400078410ff */
[----:B------:R-:W-:Y:S01]  /*e460*/  LEA.HI.X R28, R236, R69, R28, 0x2, P0 ;  /* 0x00000045ec1c7211 */ /* 0x000fe200000f141c */
[----:B------:R-:W-:Y:S01]  /*e470*/  STL [R1+0xe20], R26 ;  /* 0x000e201a01007387 */ /* 0x000fe20000100800 */
[----:B------:R-:W-:-:S02]  /*e480*/  LEA R25, P3, R237, R68, 0x2 ;  /* 0x00000044ed197211 */ /* 0x000fc400078610ff */
        /* <DEDUP_REMOVED lines=20> */
[-C--:B------:R-:W-:Y:S02]  /*e5d0*/  LEA R29, P1, R231, R68.reuse, 0x2 ;  /* 0x00000044e71d7211 */ /* 0x080fe400078210ff */
[-C--:B----4-:R-:W-:Y:S01]  /*e5e0*/  LEA R31, P2, R252, R68.reuse, 0x2 ;  /* 0x00000044fc1f7211 */ /* 0x090fe200078410ff */
[----:B------:R-:W-:Y:S01]  /*e5f0*/  STL [R1+0xe44], R27 ;  /* 0x000e441b01007387 */ /* 0x000fe20000100800 */
[-C--:B------:R-:W-:Y:S02]  /*e600*/  LEA.HI.X R36, R229, R69.reuse, R36, 0x2, P0 ;  /* 0x00000045e5247211 */ /* 0x080fe400000f1424 */
[----:B------:R-:W-:Y:S01]  /*e610*/  LEA R33, P3, R239, R68, 0x2 ;  /* 0x00000044ef217211 */ /* 0x000fe200078610ff */
[----:B------:R-:W-:Y:S01]  /*e620*/  STL [R1+0xe48], R29 ;  /* 0x000e481d01007387 */ /* 0x000fe20000100800 */
[----:B------:R-:W-:Y:S02]  /*e630*/  LEA.HI.X R38, R231, R69, R38, 0x2, P1 ;  /* 0x00000045e7267211 */ /* 0x000fe400008f1426 */
[----:B------:R-:W-:Y:S01]  /*e640*/  SHF.R.S32.HI R40, RZ, 0x1f, R252 ;  /* 0x0000001fff287819 */ /* 0x000fe200000114fc */
[----:B------:R-:W-:Y:S01]  /*e650*/  STL [R1+0xe4c], R31 ;  /* 0x000e4c1f01007387 */ /* 0x000fe20000100800 */
[----:B------:R-:W-:-:S03]  /*e660*/  SHF.R.S32.HI R42, RZ, 0x1f, R239 ;  /* 0x0000001fff2a7819 */ /* 0x000fc600000114ef */
        /* <DEDUP_REMOVED lines=8> */
[----:B------:R-:W4:Y:S04]  /*e6f0*/  LDL.LU R252, [R1+0x180] ;  /* 0x0001800001fc7983 */ /* 0x000f280000300800 */
[----:B------:R-:W-:Y:S01]  /*e700*/  STL [R1+0xe5c], R40 ;  /* 0x000e5c2801007387 */ /* 0x000fe20000100800 */
[----:B------:R-:W-:-:S02]  /*e710*/  SHF.R.S32.HI R44, RZ, 0x1f, R236 ;  /* 0x0000001fff2c7819 */ /* 0x000fc400000114ec */
[-C--:B------:R-:W-:Y:S02]  /*e720*/  LEA R35, P0, R236, R68.reuse, 0x2 ;  /* 0x00000044ec237211 */ /* 0x080fe400078010ff */
[----:B------:R-:W-:Y:S02]  /*e730*/  SHF.R.S32.HI R46, RZ, 0x1f, R228 ;  /* 0x0000001fff2e7819 */ /* 0x000fe400000114e4 */
[-C--:B------:R-:W-:Y:S02]  /*e740*/  LEA R37, P1, R228, R68.reuse, 0x2 ;  /* 0x00000044e4257211 */ /* 0x080fe400078210ff */
[-C--:B------:R-:W-:Y:S01]  /*e750*/  LEA R39, P2, R230, R68.reuse, 0x2 ;  /* 0x00000044e6277211 */ /* 0x080fe200078410ff */
[----:B------:R-:W-:Y:S01]  /*e760*/  STL [R1+0xe60], R42 ;  /* 0x000e602a01007387 */ /* 0x000fe20000100800 */
[-C--:B------:R-:W-:Y:S02]  /*e770*/  LEA.HI.X R44, R236, R69.reuse, R44, 0x2, P0 ;  /* 0x00000045ec2c7211 */ /* 0x080fe400000f142c */
[----:B------:R-:W-:Y:S01]  /*e780*/  LEA R41, P3, R238, R68, 0x2 ;  /* 0x00000044ee297211 */ /* 0x000fe200078610ff */
[----:B------:R-:W-:Y:S01]  /*e790*/  STL [R1+0xe64], R35 ;  /* 0x000e642301007387 */ /* 0x000fe20000100800 */
[----:B------:R-:W-:-:S03]  /*e7a0*/  LEA.HI.X R46, R228, R69, R46, 0x2, P1 ;  /* 0x00000045e42e7211 */ /* 0x000fc600008f142e */
[----:B------:R-:W-:Y:S01]  /*e7b0*/  STL [R1+0xe68], R37 ;  /* 0x000e682501007387 */ /* 0x000fe20000100800 */
[----:B------:R-:W-:-:S03]  /*e7c0*/  SHF.R.S32.HI R48, RZ, 0x1f, R230 ;  /* 0x0000001fff307819 */ /* 0x000fc600000114e6 */
[----:B------:R-:W-:Y:S04]  /*e7d0*/  STL [R1+0xe6c], R39 ;  /* 0x000e6c2701007387 */ /* 0x000fe80000100800 */
[----:B------:R-:W-:Y:S04]  /*e7e0*/  STL [R1+0xe70], R41 ;  /* 0x000e702901007387 */ /* 0x000fe80000100800 */
[----:B------:R-:W-:Y:S01]  /*e7f0*/  STL [R1+0xe74], R44 ;  /* 0x000e742c01007387 */ /* 0x000fe20000100800 */
[----:B------:R-:W-:-:S03]  /*e800*/  LEA.HI.X R48, R230, R69, R48, 0x2, P2 ;  /* 0x00000045e6307211 */ /* 0x000fc600010f1430 */
        /* <DEDUP_REMOVED lines=13> */
[----:B----4-:R-:W-:Y:S02]  /*e8e0*/  SHF.R.S32.HI R56, RZ, 0x1f, R231 ;  /* 0x0000001fff387819 */ /* 0x010fe400000114e7 */
[-C--:B------:R-:W-:Y:S02]  /*e8f0*/  LEA R47, P2, R231, R68.reuse, 0x2 ;  /* 0x00000044e72f7211 */ /* 0x080fe400078410ff */
[----:B------:R-:W-:Y:S01]  /*e900*/  LEA R49, P3, R252, R68, 0x2 ;  /* 0x00000044fc317211 */ /* 0x000fe200078610ff */
[----:B------:R-:W-:Y:S01]  /*e910*/  STL [R1+0xe84], R43 ;  /* 0x000e842b01007387 */ /* 0x000fe20000100800 */
[-C--:B------:R-:W-:Y:S02]  /*e920*/  LEA.HI.X R52, R237, R69.reuse, R52, 0x2, P0 ;  /* 0x00000045ed347211 */ /* 0x080fe400000f1434 */
[-C--:B------:R-:W-:Y:S01]  /*e930*/  LEA.HI.X R54, R229, R69.reuse, R54, 0x2, P1 ;  /* 0x00000045e5367211 */ /* 0x080fe200008f1436 */
[----:B------:R-:W-:Y:S01]  /*e940*/  STL [R1+0xe88], R45 ;  /* 0x000e882d01007387 */ /* 0x000fe20000100800 */
[----:B------:R-:W-:-:S03]  /*e950*/  LEA.HI.X R56, R231, R69, R56, 0x2, P2 ;  /* 0x00000045e7387211 */ /* 0x000fc600010f1438 */
[----:B------:R-:W-:Y:S01]  /*e960*/  STL [R1+0xe8c], R47 ;  /* 0x000e8c2f01007387 */ /* 0x000fe20000100800 */
[----:B------:R-:W-:-:S03]  /*e970*/  SHF.R.S32.HI R58, RZ, 0x1f, R252 ;  /* 0x0000001fff3a7819 */ /* 0x000fc600000114fc */
[----:B------:R-:W-:Y:S04]  /*e980*/  STL [R1+0xe90], R49 ;  /* 0x000e903101007387 */ /* 0x000fe80000100800 */
[----:B------:R-:W-:Y:S01]  /*e990*/  STL [R1+0xe94], R52 ;  /* 0x000e943401007387 */ /* 0x000fe20000100800 */
[----:B------:R-:W-:-:S03]  /*e9a0*/  LEA.HI.X R58, R252, R69, R58, 0x2, P3 ;  /* 0x00000045fc3a7211 */ /* 0x000fc600018f143a */
[----:B------:R-:W-:Y:S04]  /*e9b0*/  STL [R1+0xe98], R54 ;  /* 0x000e983601007387 */ /* 0x000fe80000100800 */
[----:B------:R-:W-:Y:S04]  /*e9c0*/  STL [R1+0xe9c], R56 ;  /* 0x000e9c3801007387 */ /* 0x000fe80000100800 */
[----:B------:R-:W2:Y:S04]  /*e9d0*/  LDL.LU R237, [R1+0x1a4] ;  /* 0x0001a40001ed7983 */ /* 0x000ea80000300800 */
[----:B------:R-:W3:Y:S04]  /*e9e0*/  LDL.LU R229, [R1+0x1a8] ;  /* 0x0001a80001e57983 */ /* 0x000ee80000300800 */
[----:B------:R-:W4:Y:S04]  /*e9f0*/  LDL.LU R231, [R1+0x1ac] ;  /* 0x0001ac0001e77983 */ /* 0x000f280000300800 */
[----:B------:R-:W4:Y:S01]  /*ea00*/  LDL.LU R252, [R1+0x1b0] ;  /* 0x0001b00001fc7983 */ /* 0x000f220000300800 */
[----:B------:R-:W-:-:S03]  /*ea10*/  LEA R51, P0, R239, R68, 0x2 ;  /* 0x00000044ef337211 */ /* 0x000fc600078010ff */
[----:B------:R-:W-:Y:S01]  /*ea20*/  STL [R1+0xea0], R58 ;  /* 0x000ea03a01007387 */ /* 0x000fe20000100800 */
[----:B------:R-:W-:-:S03]  /*ea30*/  LEA R53, P1, R236, R68, 0x2 ;  /* 0x00000044ec357211 */ /* 0x000fc600078210ff */
[----:B------:R-:W-:Y:S01]  /*ea40*/  STL [R1+0xea4], R51 ;  /* 0x000ea43301007387 */ /* 0x000fe20000100800 */
[----:B------:R-:W-:-:S03]  /*ea50*/  LEA R55, P2, R228, R68, 0x2 ;  /* 0x00000044e4377211 */ /* 0x000fc600078410ff */
[----:B------:R-:W-:Y:S01]  /*ea60*/  STL [R1+0xea8], R53 ;  /* 0x000ea83501007387 */ /* 0x000fe20000100800 */
[----:B------:R-:W-:-:S03]  /*ea70*/  LEA R57, P3, R230, R68, 0x2 ;  /* 0x00000044e6397211 */ /* 0x000fc600078610ff */
[----:B------:R-:W-:Y:S01]  /*ea80*/  STL [R1+0xeac], R55 ;  /* 0x000eac3701007387 */ /* 0x000fe20000100800 */
[----:B------:R-:W-:-:S03]  /*ea90*/  SHF.R.S32.HI R60, RZ, 0x1f, R239 ;  /* 0x0000001fff3c7819 */ /* 0x000fc600000114ef */
[----:B------:R-:W-:Y:S01]  /*eaa0*/  STL [R1+0xeb0], R57 ;  /* 0x000eb03901007387 */ /* 0x000fe20000100800 */
[----:B------:R-:W-:-:S03]  /*eab0*/  LEA.HI.X R60, R239, R69, R60, 0x2, P0 ;  /* 0x00000045ef3c7211 */ /* 0x000fc600000f143c */
[----:B------:R-:W4:Y:S04]  /*eac0*/  LDL.LU R149, [R1+0x1b4] ;  /* 0x0001b40001957983 */ /* 0x000f280000300800 */
[----:B------:R-:W4:Y:S04]  /*ead0*/  LDL.LU R186, [R1+0x1b8] ;  /* 0x0001b80001ba7983 */ /* 0x000f280000300800 */
[----:B------:R-:W4:Y:S04]  /*eae0*/  LDL.LU R187, [R1+0x1bc] ;  /* 0x0001bc0001bb7983 */ /* 0x000f280000300800 */
[----:B------:R-:W4:Y:S01]  /*eaf0*/  LDL.LU R239, [R1+0x1c0] ;  /* 0x0001c00001ef7983 */ /* 0x000f220000300800 */
[----:B------:R-:W-:-:S02]  /*eb00*/  SHF.R.S32.HI R62, RZ, 0x1f, R236 ;  /* 0x0000001fff3e7819 */ /* 0x000fc400000114ec */
[----:B------:R-:W-:Y:S02]  /*eb10*/  SHF.R.S32.HI R64, RZ, 0x1f, R228 ;  /* 0x0000001fff407819 */ /* 0x000fe400000114e4 */
[-C--:B------:R-:W-:Y:S02]  /*eb20*/  LEA.HI.X R62, R236, R69.reuse, R62, 0x2, P1 ;  /* 0x00000045ec3e7211 */ /* 0x080fe400008f143e */
[----:B------:R-:W-:Y:S01]  /*eb30*/  LEA.HI.X R64, R228, R69, R64, 0x2, P2 ;  /* 0x00000045e4407211 */ /* 0x000fe200010f1440 */
[----:B------:R-:W-:Y:S01]  /*eb40*/  STL [R1+0xeb4], R60 ;  /* 0x000eb43c01007387 */ /* 0x000fe20000100800 */
[----:B------:R-:W-:-:S03]  /*eb50*/  SHF.R.S32.HI R66, RZ, 0x1f, R230 ;  /* 0x0000001fff427819 */ /* 0x000fc600000114e6 */
[----:B------:R-:W-:Y:S01]  /*eb60*/  STL [R1+0xeb8], R62 ;  /* 0x000eb83e01007387 */ /* 0x000fe20000100800 */
[----:B------:R-:W-:-:S03]  /*eb70*/  LEA.HI.X R66, R230, R69, R66, 0x2, P3 ;  /* 0x00000045e6427211 */ /* 0x000fc600018f1442 */
[----:B------:R-:W-:Y:S04]  /*eb80*/  STL [R1+0xebc], R64 ;  /* 0x000ebc4001007387 */ /* 0x000fe80000100800 */
[----:B------:R-:W4:Y:S04]  /*eb90*/  LDL.LU R238, [R1+0x1c4] ;  /* 0x0001c40001ee7983 */ /* 0x000f280000300800 */
[----:B------:R-:W4:Y:S04]  /*eba0*/  LDL.LU R236, [R1+0x1c8] ;  /* 0x0001c80001ec7983 */ /* 0x000f280000300800 */
[----:B------:R-:W4:Y:S04]  /*ebb0*/  LDL.LU R228, [R1+0x1cc] ;  /* 0x0001cc0001e47983 */ /* 0x000f280000300800 */
[----:B------:R-:W4:Y:S04]  /*ebc0*/  LDL.LU R230, [R1+0x1d0] ;  /* 0x0001d00001e67983 */ /* 0x000f280000300800 */
[----:B------:R-:W-:Y:S01]  /*ebd0*/  STL [R1+0xec0], R66 ;  /* 0x000ec04201007387 */ /* 0x000fe20000100800 */
[----:B--2---:R-:W-:-:S02]  /*ebe0*/  SHF.R.S32.HI R140, RZ, 0x1f, R237 ;  /* 0x0000001fff8c7819 */ /* 0x004fc400000114ed */
[-C--:B------:R-:W-:Y:S02]  /*ebf0*/  LEA R59, P0, R237, R68.reuse, 0x2 ;  /* 0x00000044ed3b7211 */ /* 0x080fe400078010ff */
[----:B---3--:R-:W-:Y:S02]  /*ec00*/  SHF.R.S32.HI R142, RZ, 0x1f, R229 ;  /* 0x0000001fff8e7819 */ /* 0x008fe400000114e5 */
[-C--:B------:R-:W-:Y:S02]  /*ec10*/  LEA R61, P1, R229, R68.reuse, 0x2 ;  /* 0x00000044e53d7211 */ /* 0x080fe400078210ff */
[----:B----4-:R-:W-:Y:S02]  /*ec20*/  SHF.R.S32.HI R144, RZ, 0x1f, R231 ;  /* 0x0000001fff907819 */ /* 0x010fe400000114e7 */
[----:B------:R-:W-:Y:S02]  /*ec30*/  LEA R63, P2, R231, R68, 0x2 ;  /* 0x00000044e73f7211 */ /* 0x000fe400078410ff */
[----:B------:R-:W-:-:S02]  /*ec40*/  SHF.R.S32.HI R146, RZ, 0x1f, R252 ;  /* 0x0000001fff927819 */ /* 0x000fc400000114fc */
[----:B------:R-:W-:Y:S02]  /*ec50*/  LEA R65, P3, R252, R68, 0x2 ;  /* 0x00000044fc417211 */ /* 0x000fe400078610ff */
[-C--:B------:R-:W-:Y:S02]  /*ec60*/  LEA.HI.X R140, R237, R69.reuse, R140, 0x2, P0 ;  /* 0x00000045ed8c7211 */ /* 0x080fe400000f148c */
[-C--:B------:R-:W-:Y:S01]  /*ec70*/  LEA.HI.X R142, R229, R69.reuse, R142, 0x2, P1 ;  /* 0x00000045e58e7211 */ /* 0x080fe200008f148e */
[----:B------:R-:W2:Y:S01]  /*ec80*/  LDL.LU R237, [R1+0x1d8] ;  /* 0x0001d80001ed7983 */ /* 0x000ea20000300800 */
[----:B------:R-:W-:-:S03]  /*ec90*/  LEA.HI.X R144, R231, R69, R144, 0x2, P2 ;  /* 0x00000045e7907211 */ /* 0x000fc600010f1490 */
[----:B------:R-:W3:Y:S01]  /*eca0*/  LDL.LU R229, [R1+0x1dc] ;  /* 0x0001dc0001e57983 */ /* 0x000ee20000300800 */
[----:B------:R-:W-:-:S03]  /*ecb0*/  LEA.HI.X R146, R252, R69, R146, 0x2, P3 ;  /* 0x00000045fc927211 */ /* 0x000fc600018f1492 */
[----:B------:R-:W4:Y:S04]  /*ecc0*/  LDL.LU R231, [R1+0x1e0] ;  /* 0x0001e00001e77983 */ /* 0x000f280000300800 */
[----:B------:R-:W2:Y:S04]  /*ecd0*/  LDL.LU R252, [R1+0x1e4] ;  /* 0x0001e40001fc7983 */ /* 0x000ea80000300800 */
[----:B------:R-:W2:Y:S04]  /*ece0*/  LDL.LU R222, [R1+0x1e8] ;  /* 0x0001e80001de7983 */ /* 0x000ea80000300800 */
[----:B------:R-:W2:Y:S04]  /*ecf0*/  LDL.LU R223, [R1+0x1ec] ;  /* 0x0001ec0001df7983 */ /* 0x000ea80000300800 */
[----:B------:R-:W2:Y:S01]  /*ed00*/  LDL.LU R233, [R1+0x200] ;  /* 0x0002000001e97983 */ /* 0x000ea20000300800 */
[----:B------:R-:W-:-:S02]  /*ed10*/  SHF.R.S32.HI R158, RZ, 0x1f, R239 ;  /* 0x0000001fff9e7819 */ /* 0x000fc400000114ef */
[----:B------:R-:W-:-:S04]  /*ed20*/  LEA R145, P3, R239, R68, 0x2 ;  /* 0x00000044ef917211 */ /* 0x000fc800078610ff */
[----:B------:R-:W-:Y:S02]  /*ed30*/  LEA.HI.X R158, R239, R69, R158, 0x2, P3 ;  /* 0x00000045ef9e7211 */ /* 0x000fe400018f149e */
[----:B------:R-:W2:Y:S04]  /*ed40*/  LDL.LU R239, [R1+0x204] ;  /* 0x0002040001ef7983 */ /* 0x000ea80000300800 */
[----:B------:R-:W2:Y:S04]  /*ed50*/  LDL.LU R224, [R1+0x208] ;  /* 0x0002080001e07983 */ /* 0x000ea80000300800 */
[----:B------:R-:W2:Y:S04]  /*ed60*/  LDL.LU R225, [R1+0x20c] ;  /* 0x00020c0001e17983 */ /* 0x000ea80000300800 */
[----:B------:R-:W2:Y:S04]  /*ed70*/  LDL.LU R226, [R1+0x260] ;  /* 0x0002600001e27983 */ /* 0x000ea80000300800 */
[----:B------:R-:W2:Y:S04]  /*ed80*/  LDL.LU R227, [R1+0x264] ;  /* 0x0002640001e37983 */ /* 0x000ea80000300800 */
[----:B------:R-:W2:Y:S01]  /*ed90*/  LDL.LU R218, [R1+0x268] ;  /* 0x0002680001da7983 */ /* 0x000ea20000300800 */
[----:B------:R-:W-:-:S02]  /*eda0*/  SHF.R.S32.HI R148, RZ, 0x1f, R149 ;  /* 0x0000001fff947819 */ /* 0x000fc40000011495 */
[----:B------:R-:W-:Y:S01]  /*edb0*/  SHF.R.S32.HI R150, RZ, 0x1f, R186 ;  /* 0x0000001fff967819 */ /* 0x000fe200000114ba */
[----:B------:R-:W2:Y:S01]  /*edc0*/  LDL.LU R219, [R1+0x26c] ;  /* 0x00026c0001db7983 */ /* 0x000ea20000300800 */
[CC--:B------:R-:W-:Y:S02]  /*edd0*/  LEA R67, P0, R149.reuse, R68.reuse, 0x2 ;  /* 0x0000004495437211 */ /* 0x0c0fe400078010ff */
[C---:B------:R-:W-:Y:S01]  /*ede0*/  LEA R141, P1, R186.reuse, R68, 0x2 ;  /* 0x00000044ba8d7211 */ /* 0x040fe200078210ff */
[----:B------:R-:W2:Y:S01]  /*edf0*/  LDL.LU R220, [R1+0x2c0] ;  /* 0x0002c00001dc7983 */ /* 0x000ea20000300800 */
[-C--:B------:R-:W-:Y:S02]  /*ee00*/  LEA.HI.X R148, R149, R69.reuse, R148, 0x2, P0 ;  /* 0x0000004595947211 */ /* 0x080fe400000f1494 */
[----:B------:R-:W-:Y:S01]  /*ee10*/  LEA.HI.X R150, R186, R69, R150, 0x2, P1 ;  /* 0x00000045ba967211 */ /* 0x000fe200008f1496 */
[----:B------:R-:W2:Y:S01]  /*ee20*/  LDL.LU R232, [R1+0x2c4] ;  /* 0x0002c40001e87983 */ /* 0x000ea20000300800 */
[----:B------:R-:W-:-:S02]  /*ee30*/  SHF.R.S32.HI R162, RZ, 0x1f, R236 ;  /* 0x0000001fffa27819 */ /* 0x000fc400000114ec */
[----:B------:R-:W-:Y:S02]  /*ee40*/  SHF.R.S32.HI R186, RZ, 0x1f, R230 ;  /* 0x0000001fffba7819 */ /* 0x000fe400000114e6 */
[-C--:B------:R-:W-:Y:S02]  /*ee50*/  LEA R149, P1, R236, R68.reuse, 0x2 ;  /* 0x00000044ec957211 */ /* 0x080fe400078210ff */
[-C--:B------:R-:W-:Y:S02]  /*ee60*/  LEA R157, P3, R230, R68.reuse, 0x2 ;  /* 0x00000044e69d7211 */ /* 0x080fe400078610ff */
[----:B------:R-:W-:Y:S02]  /*ee70*/  SHF.R.S32.HI R156, RZ, 0x1f, R187 ;  /* 0x0000001fff9c7819 */ /* 0x000fe400000114bb */
[----:B------:R-:W-:Y:S02]  /*ee80*/  LEA R143, P2, R187, R68, 0x2 ;  /* 0x00000044bb8f7211 */ /* 0x000fe400078410ff */
[----:B------:R-:W-:-:S02]  /*ee90*/  LEA.HI.X R162, R236, R69, R162, 0x2, P1 ;  /* 0x00000045eca27211 */ /* 0x000fc400008f14a2 */
[-C--:B------:R-:W-:Y:S02]  /*eea0*/  LEA.HI.X R186, R230, R69.reuse, R186, 0x2, P3 ;  /* 0x00000045e6ba7211 */ /* 0x080fe400018f14ba */
[----:B------:R-:W-:Y:S02]  /*eeb0*/  LEA.HI.X R156, R187, R69, R156, 0x2, P2 ;  /* 0x00000045bb9c7211 */ /* 0x000fe400010f149c */
[----:B------:R-:W-:Y:S02]  /*eec0*/  SHF.R.S32.HI R184, RZ, 0x1f, R228 ;  /* 0x0000001fffb87819 */ /* 0x000fe400000114e4 */
[-C--:B------:R-:W-:Y:S02]  /*eed0*/  LEA R151, P2, R228, R68.reuse, 0x2 ;  /* 0x00000044e4977211 */ /* 0x080fe400078410ff */
[----:B------:R-:W-:Y:S02]  /*eee0*/  SHF.R.S32.HI R160, RZ, 0x1f, R238 ;  /* 0x0000001fffa07819 */ /* 0x000fe400000114ee */
[----:B------:R-:W-:-:S02]  /*eef0*/  LEA R147, P0, R238, R68, 0x2 ;  /* 0x00000044ee937211 */ /* 0x000fc400078010ff */
[-C--:B------:R-:W-:Y:S02]  /*ef00*/  LEA.HI.X R184, R228, R69.reuse, R184, 0x2, P2 ;  /* 0x00000045e4b87211 */ /* 0x080fe400010f14b8 */
[-C--:B------:R-:W-:Y:S02]  /*ef10*/  LEA.HI.X R160, R238, R69.reuse, R160, 0x2, P0 ;  /* 0x00000045eea07211 */ /* 0x080fe400000f14a0 */
[----:B---3--:R-:W-:Y:S02]  /*ef20*/  SHF.R.S32.HI R230, RZ, 0x1f, R229 ;  /* 0x0000001fffe67819 */ /* 0x008fe400000114e5 */
[C---:B------:R-:W-:Y:S02]  /*ef30*/  LEA R161, P1, R229.reuse, R68, 0x2 ;  /* 0x00000044e5a17211 */ /* 0x040fe400078210ff */
[----:B----4-:R-:W-:Y:S02]  /*ef40*/  SHF.R.S32.HI R236, RZ, 0x1f, R231 ;  /* 0x0000001fffec7819 */ /* 0x010fe400000114e7 */
[----:B------:R-:W-:-:S02]  /*ef50*/  LEA.HI.X R230, R229, R69, R230, 0x2, P1 ;  /* 0x00000045e5e67211 */ /* 0x000fc400008f14e6 */
[-C--:B------:R-:W-:Y:S02]  /*ef60*/  LEA R163, P2, R231, R68.reuse, 0x2 ;  /* 0x00000044e7a37211 */ /* 0x080fe400078410ff */
[----:B--2---:R-:W-:Y:S02]  /*ef70*/  SHF.R.S32.HI R228, RZ, 0x1f, R237 ;  /* 0x0000001fffe47819 */ /* 0x004fe400000114ed */
[----:B------:R-:W-:Y:S02]  /*ef80*/  SHF.R.S32.HI R238, RZ, 0x1f, R252 ;  /* 0x0000001fffee7819 */ /* 0x000fe400000114fc */
[----:B------:R-:W-:Y:S02]  /*ef90*/  SHF.R.S32.HI R76, RZ, 0x1f, R223 ;  /* 0x0000001fff4c7819 */ /* 0x000fe400000114df */
[-C--:B------:R-:W-:Y:S02]  /*efa0*/  LEA R229, P1, R223, R68.reuse, 0x2 ;  /* 0x00000044dfe57211 */ /* 0x080fe400078210ff */
[----:B------:R-:W-:-:S02]  /*efb0*/  LEA R159, P0, R237, R68, 0x2 ;  /* 0x00000044ed9f7211 */ /* 0x000fc400078010ff */
[-C--:B------:R-:W-:Y:S02]  /*efc0*/  LEA R185, P3, R252, R68.reuse, 0x2 ;  /* 0x00000044fcb97211 */ /* 0x080fe400078610ff */
[-C--:B------:R-:W-:Y:S02]  /*efd0*/  LEA.HI.X R6, R223, R69.reuse, R76, 0x2, P1 ;  /* 0x00000045df067211 */ /* 0x080fe400008f144c */
[-C--:B------:R-:W-:Y:S02]  /*efe0*/  LEA.HI.X R236, R231, R69.reuse, R236, 0x2, P2 ;  /* 0x00000045e7ec7211 */ /* 0x080fe400010f14ec */
[----:B------:R-:W-:Y:S02]  /*eff0*/  SHF.R.S32.HI R74, RZ, 0x1f, R233 ;  /* 0x0000001fff4a7819 */ /* 0x000fe400000114e9 */
[----:B------:R-:W-:Y:S02]  /*f000*/  LEA R231, P2, R233, R68, 0x2 ;  /* 0x00000044e9e77211 */ /* 0x000fe400078410ff */
[----:B------:R-:W-:-:S02]  /*f010*/  LEA.HI.X R228, R237, R69, R228, 0x2, P0 ;  /* 0x00000045ede47211 */ /* 0x000fc400000f14e4 */
[-C--:B------:R-:W-:Y:S01]  /*f020*/  LEA.HI.X R238, R252, R69.reuse, R238, 0x2, P3 ;  /* 0x00000045fcee7211 */ /* 0x080fe200018f14ee */
[----:B------:R2:W-:Y:S01]  /*f030*/  STL [R1+0xa4], R6 ;  /* 0x0000a40601007387 */ /* 0x0005e20000100800 */
[----:B------:R-:W-:Y:S02]  /*f040*/  SHF.R.S32.HI R72, RZ, 0x1f, R239 ;  /* 0x0000001fff487819 */ /* 0x000fe400000114ef */
[-C--:B------:R-:W-:Y:S01]  /*f050*/  LEA R237, P3, R239, R68.reuse, 0x2 ;  /* 0x00000044efed7211 */ /* 0x080fe200078610ff */
[----:B------:R-:W3:Y:S01]  /*f060*/  LDL.LU R221, [R1+0x2c8] ;  /* 0x0002c80001dd7983 */ /* 0x000ee20000300800 */
[----:B-1----:R-:W-:Y:S02]  /*f070*/  LEA.HI.X R2, R233, R69, R74, 0x2, P2 ;  /* 0x00000045e9027211 */ /* 0x002fe400010f144a */
[----:B------:R-:W-:Y:S02]  /*f080*/  SHF.R.S32.HI R252, RZ, 0x1f, R222 ;  /* 0x0000001ffffc7819 */ /* 0x000fe400000114de */
[----:B------:R-:W-:-:S02]  /*f090*/  LEA R187, P0, R222, R68, 0x2 ;  /* 0x00000044debb7211 */ /* 0x000fc400078010ff */
[-C--:B------:R-:W-:Y:S01]  /*f0a0*/  LEA.HI.X R0, R239, R69.reuse, R72, 0x2, P3 ;  /* 0x00000045ef007211 */ /* 0x080fe200018f1448 */
[----:B------:R1:W-:Y:S01]  /*f0b0*/  STL [R1+0xac], R2 ;  /* 0x0000ac0201007387 */ /* 0x0003e20000100800 */
[----:B------:R-:W-:-:S03]  /*f0c0*/  LEA.HI.X R252, R222, R69, R252, 0x2, P0 ;  /* 0x00000045defc7211 */ /* 0x000fc600000f14fc */
[----:B------:R-:W4:Y:S01]  /*f0d0*/  LDL.LU R222, [R1+0x2cc] ;  /* 0x0002cc0001de7983 */ /* 0x000f220000300800 */
[----:B------:R-:W-:-:S03]  /*f0e0*/  SHF.R.S32.HI R78, RZ, 0x1f, R224 ;  /* 0x0000001fff4e7819 */ /* 0x000fc600000114e0 */
[----:B------:R2:W-:Y:S01]  /*f0f0*/  STL [R1+0xc4], R0 ;  /* 0x0000c40001007387 */ /* 0x0005e20000100800 */
[----:B------:R-:W-:-:S03]  /*f100*/  LEA R239, P0, R224, R68, 0x2 ;  /* 0x00000044e0ef7211 */ /* 0x000fc600078010ff */
[----:B------:R-:W4:Y:S01]  /*f110*/  LDL.LU R223, [R1+0x2d0] ;  /* 0x0002d00001df7983 */ /* 0x000f220000300800 */
[-C--:B--2---:R-:W-:Y:S02]  /*f120*/  LEA R6, P2, R226, R68.reuse, 0x2 ;  /* 0x00000044e2067211 */ /* 0x084fe400078410ff */
[-C--:B-1----:R-:W-:Y:S01]  /*f130*/  LEA R2, P3, R227, R68.reuse, 0x2 ;  /* 0x00000044e3027211 */ /* 0x082fe200078610ff */
[----:B------:R-:W2:Y:S01]  /*f140*/  LDL.LU R233, [R1+0x2d4] ;  /* 0x0002d40001e97983 */ /* 0x000ea20000300800 */
[----:B------:R-:W-:Y:S02]  /*f150*/  LEA R0, P1, R225, R68, 0x2 ;  /* 0x00000044e1007211 */ /* 0x000fe400078210ff */
[----:B------:R-:W-:-:S03]  /*f160*/  SHF.R.S32.HI R76, RZ, 0x1f, R225 ;  /* 0x0000001fff4c7819 */ /* 0x000fc600000114e1 */
[----:B------:R1:W-:Y:S01]  /*f170*/  STL [R1+0xa0], R0 ;  /* 0x0000a00001007387 */ /* 0x0003e20000100800 */
[----:B------:R-:W-:Y:S02]  /*f180*/  SHF.R.S32.HI R74, RZ, 0x1f, R226 ;  /* 0x0000001fff4a7819 */ /* 0x000fe400000114e2 */
[----:B------:R-:W-:Y:S01]  /*f190*/  SHF.R.S32.HI R72, RZ, 0x1f, R227 ;  /* 0x0000001fff487819 */ /* 0x000fe200000114e3 */
[----:B------:R1:W-:Y:S02]  /*f1a0*/  STL [R1+0xa8], R6 ;  /* 0x0000a80601007387 */ /* 0x0003e40000100800 */
[-C--:B-1----:R-:W-:Y:S02]  /*f1b0*/  LEA.HI.X R0, R224, R69.reuse, R78, 0x2, P0 ;  /* 0x00000045e0007211 */ /* 0x082fe400000f144e */
[----:B------:R1:W-:Y:S01]  /*f1c0*/  STL [R1+0xc0], R2 ;  /* 0x0000c00201007387 */ /* 0x0003e20000100800 */
[----:B------:R-:W-:-:S03]  /*f1d0*/  LEA.HI.X R6, R225, R69, R76, 0x2, P1 ;  /* 0x00000045e1067211 */ /* 0x000fc600008f144c */
[----:B------:R1:W-:Y:S02]  /*f1e0*/  STL [R1+0xcc], R0 ;  /* 0x0000cc0001007387 */ /* 0x0003e40000100800 */
[-C--:B-1----:R-:W-:Y:S02]  /*f1f0*/  LEA.HI.X R2, R226, R69.reuse, R74, 0x2, P2 ;  /* 0x00000045e2027211 */ /* 0x082fe400010f144a */
[----:B------:R-:W-:Y:S01]  /*f200*/  STL [R1+0xd4], R6 ;  /* 0x0000d40601007387 */ /* 0x000fe20000100800 */
[----:B------:R-:W-:-:S03]  /*f210*/  LEA.HI.X R0, R227, R69, R72, 0x2, P3 ;  /* 0x00000045e3007211 */ /* 0x000fc600018f1448 */
[----:B------:R-:W-:Y:S04]  /*f220*/  STL [R1+0xdc], R2 ;  /* 0x0000dc0201007387 */ /* 0x000fe80000100800 */
[----:B------:R1:W-:Y:S04]  /*f230*/  STL [R1+0xe4], R0 ;  /* 0x0000e40001007387 */ /* 0x0003e80000100800 */
[----:B------:R-:W2:Y:S04]  /*f240*/  LDL.LU R224, [R1+0x2d8] ;  /* 0x0002d80001e07983 */ /* 0x000ea80000300800 */
[----:B------:R-:W2:Y:S01]  /*f250*/  LDL.LU R225, [R1+0x2dc] ;  /* 0x0002dc0001e17983 */ /* 0x000ea20000300800 */
[----:B-1----:R-:W-:-:S05]  /*f260*/  LEA R0, P0, R218, R68, 0x2 ;  /* 0x00000044da007211 */ /* 0x002fca00078010ff */
[----:B------:R1:W-:Y:S04]  /*f270*/  STL [R1+0xc8], R0 ;  /* 0x0000c80001007387 */ /* 0x0003e80000100800 */
[----:B------:R-:W2:Y:S04]  /*f280*/  LDL.LU R226, [R1+0x2e0] ;  /* 0x0002e00001e27983 */ /* 0x000ea80000300800 */
[----:B------:R-:W2:Y:S01]  /*f290*/  LDL.LU R227, [R1+0x2e4] ;  /* 0x0002e40001e37983 */ /* 0x000ea20000300800 */
[----:B-1----:R-:W-:Y:S02]  /*f2a0*/  LEA R0, P1, R219, R68, 0x2 ;  /* 0x00000044db007211 */ /* 0x002fe400078210ff */
[----:B------:R-:W-:-:S02]  /*f2b0*/  SHF.R.S32.HI R78, RZ, 0x1f, R218 ;  /* 0x0000001fff4e7819 */ /* 0x000fc400000114da */
[-C--:B------:R-:W-:Y:S01]  /*f2c0*/  LEA R6, P2, R220, R68.reuse, 0x2 ;  /* 0x00000044dc067211 */ /* 0x080fe200078410ff */
[----:B------:R1:W-:Y:S01]  /*f2d0*/  STL [R1+0xd0], R0 ;  /* 0x0000d00001007387 */ /* 0x0003e20000100800 */
[----:B------:R-:W-:Y:S02]  /*f2e0*/  LEA R2, P3, R232, R68, 0x2 ;  /* 0x00000044e8027211 */ /* 0x000fe400078610ff */
[----:B------:R-:W-:Y:S02]  /*f2f0*/  SHF.R.S32.HI R76, RZ, 0x1f, R219 ;  /* 0x0000001fff4c7819 */ /* 0x000fe400000114db */
[----:B------:R-:W-:Y:S01]  /*f300*/  SHF.R.S32.HI R74, RZ, 0x1f, R220 ;  /* 0x0000001fff4a7819 */ /* 0x000fe200000114dc */
[----:B------:R1:W-:Y:S01]  /*f310*/  STL [R1+0xd8], R6 ;  /* 0x0000d80601007387 */ /* 0x0003e20000100800 */
[----:B------:R-:W-:Y:S02]  /*f320*/  SHF.R.S32.HI R72, RZ, 0x1f, R232 ;  /* 0x0000001fff487819 */ /* 0x000fe400000114e8 */
[-C--:B-1----:R-:W-:Y:S01]  /*f330*/  LEA.HI.X R0, R218, R69.reuse, R78, 0x2, P0 ;  /* 0x00000045da007211 */ /* 0x082fe200000f144e */
[----:B------:R1:W-:Y:S04]  /*f340*/  STL [R1+0xe0], R2 ;  /* 0x0000e00201007387 */ /* 0x0003e80000100800 */
[----:B------:R1:W-:Y:S01]  /*f350*/  STL [R1+0xec], R0 ;  /* 0x0000ec0001007387 */ /* 0x0003e20000100800 */
[----:B------:R-:W-:-:S02]  /*f360*/  LEA.HI.X R6, R219, R69, R76, 0x2, P1 ;  /* 0x00000045db067211 */ /* 0x000fc400008f144c */
[----:B-1----:R-:W-:-:S03]  /*f370*/  LEA.HI.X R2, R220, R69, R74, 0x2, P2 ;  /* 0x00000045dc027211 */ /* 0x002fc600010f144a */
[----:B------:R-:W-:Y:S01]  /*f380*/  STL [R1+0xf4], R6 ;  /* 0x0000f40601007387 */ /* 0x000fe20000100800 */
[----:B------:R-:W-:-:S03]  /*f390*/  LEA.HI.X R0, R232, R69, R72, 0x2, P3 ;  /* 0x00000045e8007211 */ /* 0x000fc600018f1448 */
[----:B------:R-:W-:Y:S04]  /*f3a0*/  STL [R1+0xfc], R2 ;  /* 0x0000fc0201007387 */ /* 0x000fe80000100800 */
[----:B------:R3:W-:Y:S04]  /*f3b0*/  STL [R1+0x104], R0 ;  /* 0x0001040001007387 */ /* 0x0007e80000100800 */
[----:B------:R-:W2:Y:S04]  /*f3c0*/  LDL.LU R218, [R1+0x2e8] ;  /* 0x0002e80001da7983 */ /* 0x000ea80000300800 */
[----:B------:R-:W2:Y:S01]  /*f3d0*/  LDL.LU R219, [R1+0x2ec] ;  /* 0x0002ec0001db7983 */ /* 0x000ea20000300800 */
[----:B---3--:R-:W-:-:S05]  /*f3e0*/  LEA R0, P0, R221, R68, 0x2 ;  /* 0x00000044dd007211 */ /* 0x008fca00078010ff */
[----:B------:R4:W-:Y:S01]  /*f3f0*/  STL [R1+0xe8], R0 ;  /* 0x0000e80001007387 */ /* 0x0009e20000100800 */
[----:B------:R-:W-:-:S03]  /*f400*/  SHF.R.S32.HI R78, RZ, 0x1f, R221 ;  /* 0x0000001fff4e7819 */ /* 0x000fc600000114dd */
[----:B------:R-:W3:Y:S04]  /*f410*/  LDL.LU R220, [R1+0x2f0] ;  /* 0x0002f00001dc7983 */ /* 0x000ee80000300800 */
[----:B------:R-:W3:Y:S01]  /*f420*/  LDL.LU R232, [R1+0x2f4] ;  /* 0x0002f40001e87983 */ /* 0x000ee20000300800 */
[-C--:B----4-:R-:W-:Y:S02]  /*f430*/  LEA R0, P1, R222, R68.reuse, 0x2 ;  /* 0x00000044de007211 */ /* 0x090fe400078210ff */
[----:B------:R-:W-:Y:S02]  /*f440*/  SHF.R.S32.HI R76, RZ, 0x1f, R222 ;  /* 0x0000001fff4c7819 */ /* 0x000fe400000114de */
[-C--:B------:R-:W-:Y:S01]  /*f450*/  LEA R6, P2, R223, R68.reuse, 0x2 ;  /* 0x00000044df067211 */ /* 0x080fe200078410ff */
[----:B------:R1:W-:Y:S01]  /*f460*/  STL [R1+0xf0], R0 ;  /* 0x0000f00001007387 */ /* 0x0003e20000100800 */
[----:B--2---:R-:W-:-:S03]  /*f470*/  LEA R2, P3, R233, R68, 0x2 ;  /* 0x00000044e9027211 */ /* 0x004fc600078610ff */
[----:B------:R2:W-:Y:S01]  /*f480*/  STL [R1+0xf8], R6 ;  /* 0x0000f80601007387 */ /* 0x0005e20000100800 */
[----:B------:R-:W-:Y:S02]  /*f490*/  SHF.R.S32.HI R74, RZ, 0x1f, R223 ;  /* 0x0000001fff4a7819 */ /* 0x000fe400000114df */
[-C--:B-1----:R-:W-:Y:S01]  /*f4a0*/  LEA.HI.X R0, R221, R69.reuse, R78, 0x2, P0 ;  /* 0x00000045dd007211 */ /* 0x082fe200000f144e */
[----:B------:R1:W-:Y:S01]  /*f4b0*/  STL [R1+0x100], R2 ;  /* 0x0001000201007387 */ /* 0x0003e20000100800 */
[----:B--2---:R-:W-:-:S03]  /*f4c0*/  LEA.HI.X R6, R222, R69, R76, 0x2, P1 ;  /* 0x00000045de067211 */ /* 0x004fc600008f144c */
[----:B------:R2:W-:Y:S01]  /*f4d0*/  STL [R1+0x10c], R0 ;  /* 0x00010c0001007387 */ /* 0x0005e20000100800 */
[----:B------:R-:W-:-:S03]  /*f4e0*/  SHF.R.S32.HI R72, RZ, 0x1f, R233 ;  /* 0x0000001fff487819 */ /* 0x000fc600000114e9 */
[----:B------:R-:W-:Y:S01]  /*f4f0*/  STL [R1+0x114], R6 ;  /* 0x0001140601007387 */ /* 0x000fe20000100800 */
[----:B-1----:R-:W-:-:S03]  /*f500*/  LEA.HI.X R2, R223, R69, R74, 0x2, P2 ;  /* 0x00000045df027211 */ /* 0x002fc600010f144a */
[----:B------:R-:W4:Y:S01]  /*f510*/  LDL.LU R221, [R1+0x2f8] ;  /* 0x0002f80001dd7983 */ /* 0x000f220000300800 */
[----:B--2---:R-:W-:-:S03]  /*f520*/  LEA.HI.X R0, R233, R69, R72, 0x2, P3 ;  /* 0x00000045e9007211 */ /* 0x004fc600018f1448 */
[----:B------:R1:W-:Y:S04]  /*f530*/  STL [R1+0x11c], R2 ;  /* 0x00011c0201007387 */ /* 0x0003e80000100800 */
[----:B------:R-:W2:Y:S04]  /*f540*/  LDL.LU R222, [R1+0x2fc] ;  /* 0x0002fc0001de7983 */ /* 0x000ea80000300800 */
[----:B------:R1:W-:Y:S04]  /*f550*/  STL [R1+0x124], R0 ;  /* 0x0001240001007387 */ /* 0x0003e80000100800 */
[----:B------:R-:W2:Y:S04]  /*f560*/  LDL.LU R223, [R1+0x320] ;  /* 0x0003200001df7983 */ /* 0x000ea80000300800 */
[----:B------:R-:W2:Y:S01]  /*f570*/  LDL.LU R233, [R1+0x324] ;  /* 0x0003240001e97983 */ /* 0x000ea20000300800 */
[----:B-1----:R-:W-:-:S02]  /*f580*/  LEA R2, P0, R224, R68, 0x2 ;  /* 0x00000044e0027211 */ /* 0x002fc400078010ff */
[----:B------:R-:W-:Y:S02]  /*f590*/  SHF.R.S32.HI R74, RZ, 0x1f, R224 ;  /* 0x0000001fff4a7819 */ /* 0x000fe400000114e0 */
[----:B------:R-:W-:Y:S01]  /*f5a0*/  LEA R0, P1, R225, R68, 0x2 ;  /* 0x00000044e1007211 */ /* 0x000fe200078210ff */
[----:B------:R1:W-:Y:S01]  /*f5b0*/  STL [R1+0x108], R2 ;  /* 0x0001080201007387 */ /* 0x0003e20000100800 */
[----:B------:R-:W-:-:S03]  /*f5c0*/  SHF.R.S32.HI R73, RZ, 0x1f, R225 ;  /* 0x0000001fff497819 */ /* 0x000fc600000114e1 */
[----:B------:R1:W-:Y:S01]  /*f5d0*/  STL [R1+0x110], R0 ;  /* 0x0001100001007387 */ /* 0x0003e20000100800 */
[-C--:B------:R-:W-:Y:S02]  /*f5e0*/  LEA R6, P2, R226, R68.reuse, 0x2 ;  /* 0x00000044e2067211 */ /* 0x080fe400078410ff */
[----:B-1----:R-:W-:-:S03]  /*f5f0*/  LEA R2, P3, R227, R68, 0x2 ;  /* 0x00000044e3027211 */ /* 0x002fc600078610ff */
[----:B------:R1:W-:Y:S01]  /*f600*/  STL [R1+0x118], R6 ;  /* 0x0001180601007387 */ /* 0x0003e20000100800 */
[-C--:B------:R-:W-:Y:S02]  /*f610*/  LEA.HI.X R0, R224, R69.reuse, R74, 0x2, P0 ;  /* 0x00000045e0007211 */ /* 0x080fe400000f144a */
[----:B------:R-:W-:Y:S01]  /*f620*/  SHF.R.S32.HI R72, RZ, 0x1f, R226 ;  /* 0x0000001fff487819 */ /* 0x000fe200000114e2 */
[----:B------:R1:W-:Y:S01]  /*f630*/  STL [R1+0x120], R2 ;  /* 0x0001200201007387 */ /* 0x0003e20000100800 */
[----:B------:R-:W-:Y:S02]  /*f640*/  SHF.R.S32.HI R71, RZ, 0x1f, R227 ;  /* 0x0000001fff477819 */ /* 0x000fe400000114e3 */
[-C--:B-1----:R-:W-:Y:S01]  /*f650*/  LEA.HI.X R6, R225, R69.reuse, R73, 0x2, P1 ;  /* 0x00000045e1067211 */ /* 0x082fe200008f1449 */
[----:B------:R1:W-:Y:S01]  /*f660*/  STL [R1+0x12c], R0 ;  /* 0x00012c0001007387 */ /* 0x0003e20000100800 */
[----:B------:R-:W-:-:S03]  /*f670*/  LEA.HI.X R2, R226, R69, R72, 0x2, P2 ;  /* 0x00000045e2027211 */ /* 0x000fc600010f1448 */
[----:B------:R-:W-:Y:S04]  /*f680*/  STL [R1+0x134], R6 ;  /* 0x0001340601007387 */ /* 0x000fe80000100800 */
[----:B------:R-:W2:Y:S01]  /*f690*/  LDL.LU R224, [R1+0x328] ;  /* 0x0003280001e07983 */ /* 0x000ea20000300800 */
[----:B-1----:R-:W-:-:S03]  /*f6a0*/  LEA.HI.X R0, R227, R69, R71, 0x2, P3 ;  /* 0x00000045e3007211 */ /* 0x002fc600018f1447 */
        /* <DEDUP_REMOVED lines=8> */
[----:B------:R-:W-:Y:S01]  /*f730*/  STL [R1+0x128], R2 ;  /* 0x0001280201007387 */ /* 0x000fe20000100800 */
[----:B------:R-:W-:-:S03]  /*f740*/  SHF.R.S32.HI R73, RZ, 0x1f, R219 ;  /* 0x0000001fff497819 */ /* 0x000fc600000114db */
[----:B------:R1:W-:Y:S02]  /*f750*/  STL [R1+0x130], R0 ;  /* 0x0001300001007387 */ /* 0x0003e40000100800 */
[----:B-1----:R-:W-:Y:S02]  /*f760*/  LEA.HI.X R0, R218, R69, R74, 0x2, P0 ;  /* 0x00000045da007211 */ /* 0x002fe400000f144a */
[-C--:B---3--:R-:W-:Y:S02]  /*f770*/  LEA R6, P2, R220, R68.reuse, 0x2 ;  /* 0x00000044dc067211 */ /* 0x088fe400078410ff */
[----:B------:R-:W-:Y:S02]  /*f780*/  SHF.R.S32.HI R72, RZ, 0x1f, R220 ;  /* 0x0000001fff487819 */ /* 0x000fe400000114dc */
[----:B------:R-:W-:Y:S01]  /*f790*/  LEA R2, P3, R232, R68, 0x2 ;  /* 0x00000044e8027211 */ /* 0x000fe200078610ff */
[----:B------:R1:W-:Y:S01]  /*f7a0*/  STL [R1+0x138], R6 ;  /* 0x0001380601007387 */ /* 0x0003e20000100800 */
[----:B------:R-:W-:-:S03]  /*f7b0*/  SHF.R.S32.HI R71, RZ, 0x1f, R232 ;  /* 0x0000001fff477819 */ /* 0x000fc600000114e8 */
[----:B------:R3:W-:Y:S04]  /*f7c0*/  STL [R1+0x140], R2 ;  /* 0x0001400201007387 */ /* 0x0007e80000100800 */
[----:B------:R3:W-:Y:S01]  /*f7d0*/  STL [R1+0x14c], R0 ;  /* 0x00014c0001007387 */ /* 0x0007e20000100800 */
[-C--:B-1----:R-:W-:Y:S02]  /*f7e0*/  LEA.HI.X R6, R219, R69.reuse, R73, 0x2, P1 ;  /* 0x00000045db067211 */ /* 0x082fe400008f1449 */
[----:B---3--:R-:W-:-:S03]  /*f7f0*/  LEA.HI.X R2, R220, R69, R72, 0x2, P2 ;  /* 0x00000045dc027211 */ /* 0x008fc600010f1448 */
[----:B------:R-:W-:Y:S01]  /*f800*/  STL [R1+0x154], R6 ;  /* 0x0001540601007387 */ /* 0x000fe20000100800 */
[----:B------:R-:W-:-:S03]  /*f810*/  LEA.HI.X R0, R232, R69, R71, 0x2, P3 ;  /* 0x00000045e8007211 */ /* 0x000fc600018f1447 */
[----:B------:R-:W-:Y:S04]  /*f820*/  STL [R1+0x15c], R2 ;  /* 0x00015c0201007387 */ /* 0x000fe80000100800 */
[----:B------:R4:W-:Y:S04]  /*f830*/  STL [R1+0x164], R0 ;  /* 0x0001640001007387 */ /* 0x0009e80000100800 */
[----:B------:R-:W3:Y:S04]  /*f840*/  LDL.LU R218, [R1+0x338] ;  /* 0x0003380001da7983 */ /* 0x000ee80000300800 */
[----:B------:R-:W3:Y:S01]  /*f850*/  LDL.LU R219, [R1+0x33c] ;  /* 0x00033c0001db7983 */ /* 0x000ee20000300800 */
[----:B----4-:R-:W-:-:S02]  /*f860*/  LEA R0, P0, R221, R68, 0x2 ;  /* 0x00000044dd007211 */ /* 0x010fc400078010ff */
[----:B------:R-:W-:-:S03]  /*f870*/  SHF.R.S32.HI R74, RZ, 0x1f, R221 ;  /* 0x0000001fff4a7819 */ /* 0x000fc600000114dd */
[----:B------:R1:W-:Y:S04]  /*f880*/  STL [R1+0x148], R0 ;  /* 0x0001480001007387 */ /* 0x0003e80000100800 */
[----:B------:R-:W4:Y:S01]  /*f890*/  LDL.LU R220, [R1+0x350] ;  /* 0x0003500001dc7983 */ /* 0x000f220000300800 */
[----:B--2---:R-:W-:-:S03]  /*f8a0*/  SHF.R.S32.HI R73, RZ, 0x1f, R222 ;  /* 0x0000001fff497819 */ /* 0x004fc600000114de */
[----:B------:R-:W2:Y:S01]  /*f8b0*/  LDL.LU R232, [R1+0x354] ;  /* 0x0003540001e87983 */ /* 0x000ea20000300800 */
[-C--:B-1----:R-:W-:Y:S02]  /*f8c0*/  LEA R0, P1, R222, R68.reuse, 0x2 ;  /* 0x00000044de007211 */ /* 0x082fe400078210ff */
[-C--:B------:R-:W-:Y:S02]  /*f8d0*/  LEA R6, P2, R223, R68.reuse, 0x2 ;  /* 0x00000044df067211 */ /* 0x080fe400078410ff */
[----:B------:R-:W-:Y:S01]  /*f8e0*/  LEA R2, P3, R233, R68, 0x2 ;  /* 0x00000044e9027211 */ /* 0x000fe200078610ff */
[----:B------:R1:W-:Y:S01]  /*f8f0*/  STL [R1+0x150], R0 ;  /* 0x0001500001007387 */ /* 0x0003e20000100800 */
[----:B------:R-:W-:Y:S02]  /*f900*/  SHF.R.S32.HI R72, RZ, 0x1f, R223 ;  /* 0x0000001fff487819 */ /* 0x000fe400000114df */
[----:B------:R-:W-:Y:S01]  /*f910*/  SHF.R.S32.HI R71, RZ, 0x1f, R233 ;  /* 0x0000001fff477819 */ /* 0x000fe200000114e9 */
[----:B------:R1:W-:Y:S02]  /*f920*/  STL [R1+0x158], R6 ;  /* 0x0001580601007387 */ /* 0x0003e40000100800 */
[----:B-1----:R-:W-:-:S02]  /*f930*/  LEA.HI.X R0, R221, R69, R74, 0x2, P0 ;  /* 0x00000045dd007211 */ /* 0x002fc400000f144a */
        /* <DEDUP_REMOVED lines=11> */
[----:B------:R1:W-:Y:S01]  /*f9f0*/  STL [R1+0x168], R0 ;  /* 0x0001680001007387 */ /* 0x0003e20000100800 */
[----:B------:R-:W-:-:S03]  /*fa00*/  SHF.R.S32.HI R74, RZ, 0x1f, R224 ;  /* 0x0000001fff4a7819 */ /* 0x000fc600000114e0 */
[----:B------:R-:W2:Y:S01]  /*fa10*/  LDL.LU R223, [R1+0x360] ;  /* 0x0003600001df7983 */ /* 0x000ea20000300800 */
[----:B------:R-:W-:-:S03]  /*fa20*/  SHF.R.S32.HI R73, RZ, 0x1f, R225 ;  /* 0x0000001fff497819 */ /* 0x000fc600000114e1 */
[----:B------:R-:W2:Y:S01]  /*fa30*/  LDL.LU R233, [R1+0x364] ;  /* 0x0003640001e97983 */ /* 0x000ea20000300800 */
[-C--:B------:R-:W-:Y:S02]  /*fa40*/  LEA R6, P2, R226, R68.reuse, 0x2 ;  /* 0x00000044e2067211 */ /* 0x080fe400078410ff */
[-C--:B-1----:R-:W-:Y:S02]  /*fa50*/  LEA R0, P1, R225, R68.reuse, 0x2 ;  /* 0x00000044e1007211 */ /* 0x082fe400078210ff */
[----:B------:R-:W-:-:S03]  /*fa60*/  LEA R2, P3, R227, R68, 0x2 ;  /* 0x00000044e3027211 */ /* 0x000fc600078610ff */
[----:B------:R1:W-:Y:S04]  /*fa70*/  STL [R1+0x170], R0 ;  /* 0x0001700001007387 */ /* 0x0003e80000100800 */
[----:B------:R1:W-:Y:S02]  /*fa80*/  STL [R1+0x178], R6 ;  /* 0x0001780601007387 */ /* 0x0003e40000100800 */
[-C--:B-1----:R-:W-:Y:S02]  /*fa90*/  LEA.HI.X R0, R224, R69.reuse, R74, 0x2, P0 ;  /* 0x00000045e0007211 */ /* 0x082fe400000f144a */
[----:B------:R1:W-:Y:S01]  /*faa0*/  STL [R1+0x180], R2 ;  /* 0x0001800201007387 */ /* 0x0003e20000100800 */
[----:B------:R-:W-:-:S03]  /*fab0*/  LEA.HI.X R6, R225, R69, R73, 0x2, P1 ;  /* 0x00000045e1067211 */ /* 0x000fc600008f1449 */
[----:B------:R1:W-:Y:S04]  /*fac0*/  STL [R1+0x18c], R0 ;  /* 0x00018c0001007387 */ /* 0x0003e80000100800 */
[----:B------:R-:W-:Y:S04]  /*fad0*/  STL [R1+0x194], R6 ;  /* 0x0001940601007387 */ /* 0x000fe80000100800 */
[----:B------:R-:W2:Y:S01]  /*fae0*/  LDL.LU R224, [R1+0x368] ;  /* 0x0003680001e07983 */ /* 0x000ea20000300800 */
[----:B------:R-:W-:Y:S02]  /*faf0*/  SHF.R.S32.HI R72, RZ, 0x1f, R226 ;  /* 0x0000001fff487819 */ /* 0x000fe400000114e2 */
[----:B------:R-:W-:-:S02]  /*fb00*/  SHF.R.S32.HI R71, RZ, 0x1f, R227 ;  /* 0x0000001fff477819 */ /* 0x000fc400000114e3 */
[-C--:B-1----:R-:W-:Y:S02]  /*fb10*/  LEA.HI.X R2, R226, R69.reuse, R72, 0x2, P2 ;  /* 0x00000045e2027211 */ /* 0x082fe400010f1448 */
[----:B------:R-:W-:-:S03]  /*fb20*/  LEA.HI.X R0, R227, R69, R71, 0x2, P3 ;  /* 0x00000045e3007211 */ /* 0x000fc600018f1447 */
[----:B------:R3:W-:Y:S04]  /*fb30*/  STL [R1+0x19c], R2 ;  /* 0x00019c0201007387 */ /* 0x0007e80000100800 */
[----:B------:R-:W2:Y:S04]  /*fb40*/  LDL.LU R225, [R1+0x36c] ;  /* 0x00036c0001e17983 */ /* 0x000ea80000300800 */
[----:B------:R1:W-:Y:S04]  /*fb50*/  STL [R1+0x1a4], R0 ;  /* 0x0001a40001007387 */ /* 0x0003e80000100800 */
[----:B------:R-:W2:Y:S04]  /*fb60*/  LDL.LU R226, [R1+0x370] ;  /* 0x0003700001e27983 */ /* 0x000ea80000300800 */
[----:B------:R-:W2:Y:S01]  /*fb70*/  LDL.LU R227, [R1+0x374] ;  /* 0x0003740001e37983 */ /* 0x000ea20000300800 */
[----:B---3--:R-:W-:-:S02]  /*fb80*/  LEA R2, P0, R218, R68, 0x2 ;  /* 0x00000044da027211 */ /* 0x008fc400078010ff */
[----:B------:R-:W-:Y:S02]  /*fb90*/  SHF.R.S32.HI R74, RZ, 0x1f, R218 ;  /* 0x0000001fff4a7819 */ /* 0x000fe400000114da */
[----:B-1----:R-:W-:Y:S01]  /*fba0*/  LEA R0, P1, R219, R68, 0x2 ;  /* 0x00000044db007211 */ /* 0x002fe200078210ff */
[----:B------:R2:W-:Y:S01]  /*fbb0*/  STL [R1+0x188], R2 ;  /* 0x0001880201007387 */ /* 0x0005e20000100800 */
[----:B------:R-:W-:-:S03]  /*fbc0*/  SHF.R.S32.HI R73, RZ, 0x1f, R219 ;  /* 0x0000001fff497819 */ /* 0x000fc600000114db */
[----:B------:R1:W-:Y:S01]  /*fbd0*/  STL [R1+0x190], R0 ;  /* 0x0001900001007387 */ /* 0x0003e20000100800 */
[-C--:B----4-:R-:W-:Y:S02]  /*fbe0*/  LEA R6, P2, R220, R68.reuse, 0x2 ;  /* 0x00000044dc067211 */ /* 0x090fe400078410ff */
[----:B--2---:R-:W-:-:S03]  /*fbf0*/  LEA R2, P3, R232, R68, 0x2 ;  /* 0x00000044e8027211 */ /* 0x004fc600078610ff */
[----:B------:R2:W-:Y:S01]  /*fc00*/  STL [R1+0x198], R6 ;  /* 0x0001980601007387 */ /* 0x0005e20000100800 */
[-C--:B-1----:R-:W-:Y:S02]  /*fc10*/  LEA.HI.X R0, R218, R69.reuse, R74, 0x2, P0 ;  /* 0x00000045da007211 */ /* 0x082fe400000f144a */
[----:B------:R-:W-:Y:S01]  /*fc20*/  SHF.R.S32.HI R72, RZ, 0x1f, R220 ;  /* 0x0000001fff487819 */ /* 0x000fe200000114dc */
[----:B------:R1:W-:Y:S01]  /*fc30*/  STL [R1+0x1a0], R2 ;  /* 0x0001a00201007387 */ /* 0x0003e20000100800 */
[----:B------:R-:W-:Y:S02]  /*fc40*/  SHF.R.S32.HI R71, RZ, 0x1f, R232 ;  /* 0x0000001fff477819 */ /* 0x000fe400000114e8 */
[-C--:B--2---:R-:W-:Y:S01]  /*fc50*/  LEA.HI.X R6, R219, R69.reuse, R73, 0x2, P1 ;  /* 0x00000045db067211 */ /* 0x084fe200008f1449 */
[----:B------:R2:W-:Y:S01]  /*fc60*/  STL [R1+0x1ac], R0 ;  /* 0x0001ac0001007387 */ /* 0x0005e20000100800 */
[----:B-1----:R-:W-:-:S03]  /*fc70*/  LEA.HI.X R2, R220, R69, R72, 0x2, P2 ;  /* 0x00000045dc027211 */ /* 0x002fc600010f1448 */
[----:B------:R-:W-:Y:S04]  /*fc80*/  STL [R1+0x1b4], R6 ;  /* 0x0001b40601007387 */ /* 0x000fe80000100800 */
[----:B------:R-:W3:Y:S01]  /*fc90*/  LDL.LU R218, [R1+0x378] ;  /* 0x0003780001da7983 */ /* 0x000ee20000300800 */
        /* <DEDUP_REMOVED lines=8> */
[----:B----4-:R-:W-:Y:S01]  /*fd20*/  LEA R0, P1, R222, R68, 0x2 ;  /* 0x00000044de007211 */ /* 0x010fe200078210ff */
[----:B------:R1:W-:Y:S01]  /*fd30*/  STL [R1+0x1a8], R2 ;  /* 0x0001a80201007387 */ /* 0x0003e20000100800 */
[----:B------:R-:W-:-:S03]  /*fd40*/  SHF.R.S32.HI R73, RZ, 0x1f, R222 ;  /* 0x0000001fff497819 */ /* 0x000fc600000114de */
[----:B------:R4:W-:Y:S01]  /*fd50*/  STL [R1+0x1b0], R0 ;  /* 0x0001b00001007387 */ /* 0x0009e20000100800 */
[-C--:B------:R-:W-:Y:S02]  /*fd60*/  LEA R6, P2, R223, R68.reuse, 0x2 ;  /* 0x00000044df067211 */ /* 0x080fe400078410ff */
[----:B------:R-:W-:Y:S02]  /*fd70*/  SHF.R.S32.HI R72, RZ, 0x1f, R223 ;  /* 0x0000001fff487819 */ /* 0x000fe400000114df */
[----:B-1----:R-:W-:Y:S02]  /*fd80*/  LEA R2, P3, R233, R68, 0x2 ;  /* 0x00000044e9027211 */ /* 0x002fe400078610ff */
[----:B----4-:R-:W-:Y:S01]  /*fd90*/  LEA.HI.X R0, R221, R69, R74, 0x2, P0 ;  /* 0x00000045dd007211 */ /* 0x010fe200000f144a */
[----:B------:R1:W-:Y:S01]  /*fda0*/  STL [R1+0x1b8], R6 ;  /* 0x0001b80601007387 */ /* 0x0003e20000100800 */
[----:B------:R-:W-:-:S03]  /*fdb0*/  SHF.R.S32.HI R71, RZ, 0x1f, R233 ;  /* 0x0000001fff477819 */ /* 0x000fc600000114e9 */
[----:B------:R4:W-:Y:S04]  /*fdc0*/  STL [R1+0x1c0], R2 ;  /* 0x0001c00201007387 */ /* 0x0009e80000100800 */
[----:B------:R4:W-:Y:S01]  /*fdd0*/  STL [R1+0x1cc], R0 ;  /* 0x0001cc0001007387 */ /* 0x0009e20000100800 */
[-C--:B-1----:R-:W-:Y:S02]  /*fde0*/  LEA.HI.X R6, R222, R69.reuse, R73, 0x2, P1 ;  /* 0x00000045de067211 */ /* 0x082fe400008f1449 */
[----:B----4-:R-:W-:-:S03]  /*fdf0*/  LEA.HI.X R2, R223, R69, R72, 0x2, P2 ;  /* 0x00000045df027211 */ /* 0x010fc600010f1448 */
[----:B------:R-:W-:Y:S01]  /*fe00*/  STL [R1+0x1e0], R6 ;  /* 0x0001e00601007387 */ /* 0x000fe20000100800 */
[----:B------:R-:W-:-:S03]  /*fe10*/  LEA.HI.X R0, R233, R69, R71, 0x2, P3 ;  /* 0x00000045e9007211 */ /* 0x000fc600018f1447 */
[----:B------:R-:W-:Y:S04]  /*fe20*/  STL [R1+0x1e8], R2 ;  /* 0x0001e80201007387 */ /* 0x000fe80000100800 */
[----:B------:R1:W-:Y:S04]  /*fe30*/  STL [R1+0x1f0], R0 ;  /* 0x0001f00001007387 */ /* 0x0003e80000100800 */
[----:B------:R-:W4:Y:S04]  /*fe40*/  LDL.LU R221, [R1+0x3b0] ;  /* 0x0003b00001dd7983 */ /* 0x000f280000300800 */
[----:B------:R-:W4:Y:S01]  /*fe50*/  LDL.LU R222, [R1+0x3b4] ;  /* 0x0003b40001de7983 */ /* 0x000f220000300800 */
[----:B-1----:R-:W-:-:S05]  /*fe60*/  LEA R0, P0, R224, R68, 0x2 ;  /* 0x00000044e0007211 */ /* 0x002fca00078010ff */
[----:B------:R1:W-:Y:S04]  /*fe70*/  STL [R1+0x1c8], R0 ;  /* 0x0001c80001007387 */ /* 0x0003e80000100800 */
[----:B------:R-:W4:Y:S04]  /*fe80*/  LDL.LU R223, [R1+0x3b8] ;  /* 0x0003b80001df7983 */ /* 0x000f280000300800 */
[----:B------:R-:W4:Y:S01]  /*fe90*/  LDL.LU R233, [R1+0x3bc] ;  /* 0x0003bc0001e97983 */ /* 0x000f220000300800 */
        /* <DEDUP_REMOVED lines=18> */
[----:B------:R-:W4:Y:S04]  /*ffc0*/  LDL.LU R224, [R1+0x3c0] ;  /* 0x0003c00001e07983 */ /* 0x000f280000300800 */
[----:B------:R-:W4:Y:S01]  /*ffd0*/  LDL.LU R225, [R1+0x3c4] ;  /* 0x0003c40001e17983 */ /* 0x000f220000300800 */
[----:B---3--:R-:W-:-:S05]  /*ffe0*/  LEA R0, P0, R218, R68, 0x2 ;  /* 0x00000044da007211 */ /* 0x008fca00078010ff */
[----:B------:R1:W-:Y:S01]  /*fff0*/  STL [R1+0x1f4], R0 ;  /* 0x0001f40001007387 */ /* 0x0003e20000100800 */
[----:B------:R-:W-:-:S03]  /*10000*/  SHF.R.S32.HI R74, RZ, 0x1f, R218 ;  /* 0x0000001fff4a7819 */ /* 0x000fc600000114da */
[----:B------:R-:W3:Y:S01]  /*10010*/  LDL.LU R226, [R1+0x3c8] ;  /* 0x0003c80001e27983 */ /* 0x000ee20000300800 */
[----:B--2---:R-:W-:-:S03]  /*10020*/  SHF.R.S32.HI R73, RZ, 0x1f, R219 ;  /* 0x0000001fff497819 */ /* 0x004fc600000114db */
[----:B------:R-:W2:Y:S01]  /*10030*/  LDL.LU R227, [R1+0x3cc] ;  /* 0x0003cc0001e37983 */ /* 0x000ea20000300800 */
[-C--:B-1----:R-:W-:Y:S02]  /*10040*/  LEA R0, P1, R219, R68.reuse, 0x2 ;  /* 0x00000044db007211 */ /* 0x082fe400078210ff */
[-C--:B------:R-:W-:Y:S02]  /*10050*/  LEA R6, P2, R220, R68.reuse, 0x2 ;  /* 0x00000044dc067211 */ /* 0x080fe400078410ff */
[----:B------:R-:W-:Y:S01]  /*10060*/  LEA R2, P3, R232, R68, 0x2 ;  /* 0x00000044e8027211 */ /* 0x000fe200078610ff */
[----:B------:R1:W-:Y:S01]  /*10070*/  STL [R1+0x1fc], R0 ;  /* 0x0001fc0001007387 */ /* 0x0003e20000100800 */
[----:B------:R-:W-:-:S03]  /*10080*/  SHF.R.S32.HI R72, RZ, 0x1f, R220 ;  /* 0x0000001fff487819 */ /* 0x000fc600000114dc */
[----:B------:R1:W-:Y:S02]  /*10090*/  STL [R1+0x204], R6 ;  /* 0x0002040601007387 */ /* 0x0003e40000100800 */
[-C--:B-1----:R-:W-:Y:S02]  /*100a0*/  LEA.HI.X R0, R218, R69.reuse, R74, 0x2, P0 ;  /* 0x00000045da007211 */ /* 0x082fe400000f144a */
[----:B------:R1:W-:Y:S01]  /*100b0*/  STL [R1+0x20c], R2 ;  /* 0x00020c0201007387 */ /* 0x0003e20000100800 */
[----:B------:R-:W-:-:S03]  /*100c0*/  LEA.HI.X R6, R219, R69, R73, 0x2, P1 ;  /* 0x00000045db067211 */ /* 0x000fc600008f1449 */
[----:B------:R1:W-:Y:S01]  /*100d0*/  STL [R1+0x218], R0 ;  /* 0x0002180001007387 */ /* 0x0003e20000100800 */
[----:B------:R-:W-:-:S03]  /*100e0*/  SHF.R.S32.HI R71, RZ, 0x1f, R232 ;  /* 0x0000001fff477819 */ /* 0x000fc600000114e8 */
[----:B------:R-:W-:Y:S01]  /*100f0*/  STL [R1+0x220], R6 ;  /* 0x0002200601007387 */ /* 0x000fe20000100800 */
[----:B-1----:R-:W-:-:S03]  /*10100*/  LEA.HI.X R2, R220, R69, R72, 0x2, P2 ;  /* 0x00000045dc027211 */ /* 0x002fc600010f1448 */
[----:B------:R-:W2:Y:S01]  /*10110*/  LDL.LU R218, [R1+0x3d0] ;  /* 0x0003d00001da7983 */ /* 0x000ea20000300800 */
[----:B------:R-:W-:-:S03]  /*10120*/  LEA.HI.X R0, R232, R69, R71, 0x2, P3 ;  /* 0x00000045e8007211 */ /* 0x000fc600018f1447 */
[----:B------:R4:W-:Y:S04]  /*10130*/  STL [R1+0x228], R2 ;  /* 0x0002280201007387 */ /* 0x0009e80000100800 */
[----:B------:R-:W2:Y:S04]  /*10140*/  LDL.LU R219, [R1+0x3d4] ;  /* 0x0003d40001db7983 */ /* 0x000ea80000300800 */
[----:B------:R1:W-:Y:S04]  /*10150*/  STL [R1+0x230], R0 ;  /* 0x0002300001007387 */ /* 0x0003e80000100800 */
[----:B------:R-:W2:Y:S04]  /*10160*/  LDL.LU R220, [R1+0x3d8] ;  /* 0x0003d80001dc7983 */ /* 0x000ea80000300800 */
[----:B------:R-:W2:Y:S01]  /*10170*/  LDL.LU R232, [R1+0x3dc] ;  /* 0x0003dc0001e87983 */ /* 0x000ea20000300800 */
[----:B----4-:R-:W-:-:S02]  /*10180*/  LEA R2, P0, R221, R68, 0x2 ;  /* 0x00000044dd027211 */ /* 0x010fc400078010ff */
[----:B------:R-:W-:Y:S02]  /*10190*/  SHF.R.S32.HI R74, RZ, 0x1f, R221 ;  /* 0x0000001fff4a7819 */ /* 0x000fe400000114dd */
[----:B-1----:R-:W-:Y:S01]  /*101a0*/  LEA R0, P1, R222, R68, 0x2 ;  /* 0x00000044de007211 */ /* 0x002fe200078210ff */
[----:B------:R1:W-:Y:S01]  /*101b0*/  STL [R1+0x214], R2 ;  /* 0x0002140201007387 */ /* 0x0003e20000100800 */
[----:B------:R-:W-:-:S03]  /*101c0*/  SHF.R.S32.HI R73, RZ, 0x1f, R222 ;  /* 0x0000001fff497819 */ /* 0x000fc600000114de */
[----:B------:R4:W-:Y:S01]  /*101d0*/  STL [R1+0x21c], R0 ;  /* 0x00021c0001007387 */ /* 0x0009e20000100800 */
[-C--:B------:R-:W-:Y:S02]  /*101e0*/  LEA R6, P2, R223, R68.reuse, 0x2 ;  /* 0x00000044df067211 */ /* 0x080fe400078410ff */
[----:B-1----:R-:W-:-:S03]  /*101f0*/  LEA R2, P3, R233, R68, 0x2 ;  /* 0x00000044e9027211 */ /* 0x002fc600078610ff */
[----:B------:R1:W-:Y:S01]  /*10200*/  STL [R1+0x224], R6 ;  /* 0x0002240601007387 */ /* 0x0003e20000100800 */
[----:B----4-:R-:W-:-:S03]  /*10210*/  LEA.HI.X R0, R221, R69, R74, 0x2, P0 ;  /* 0x00000045dd007211 */ /* 0x010fc600000f144a */
[----:B------:R4:W-:Y:S01]  /*10220*/  STL [R1+0x22c], R2 ;  /* 0x00022c0201007387 */ /* 0x0009e20000100800 */
[----:B-1----:R-:W-:-:S03]  /*10230*/  LEA.HI.X R6, R222, R69, R73, 0x2, P1 ;  /* 0x00000045de067211 */ /* 0x002fc600008f1449 */
[----:B------:R1:W-:Y:S04]  /*10240*/  STL [R1+0x238], R0 ;  /* 0x0002380001007387 */ /* 0x0003e80000100800 */
[----:B------:R-:W-:Y:S04]  /*10250*/  STL [R1+0x240], R6 ;  /* 0x0002400601007387 */ /* 0x000fe80000100800 */
[----:B------:R-:W2:Y:S01]  /*10260*/  LDL.LU R221, [R1+0x3e0] ;  /* 0x0003e00001dd7983 */ /* 0x000ea20000300800 */
[----:B------:R-:W-:Y:S02]  /*10270*/  SHF.R.S32.HI R72, RZ, 0x1f, R223 ;  /* 0x0000001fff487819 */ /* 0x000fe400000114df */
[----:B------:R-:W-:-:S02]  /*10280*/  SHF.R.S32.HI R71, RZ, 0x1f, R233 ;  /* 0x0000001fff477819 */ /* 0x000fc400000114e9 */
[-C--:B----4-:R-:W-:Y:S02]  /*10290*/  LEA.HI.X R2, R223, R69.reuse, R72, 0x2, P2 ;  /* 0x00000045df027211 */ /* 0x090fe400010f1448 */
[----:B-1----:R-:W-:-:S03]  /*102a0*/  LEA.HI.X R0, R233, R69, R71, 0x2, P3 ;  /* 0x00000045e9007211 */ /* 0x002fc600018f1447 */
[----:B------:R1:W-:Y:S04]  /*102b0*/  STL [R1+0x248], R2 ;  /* 0x0002480201007387 */ /* 0x0003e80000100800 */
[----:B------:R-:W4:Y:S04]  /*102c0*/  LDL.LU R222, [R1+0x3e4] ;  /* 0x0003e40001de7983 */ /* 0x000f280000300800 */
[----:B------:R1:W-:Y:S02]  /*102d0*/  STL [R1+0x250], R0 ;  /* 0x0002500001007387 */ /* 0x0003e40000100800 */
[----:B-1----:R-:W-:-:S02]  /*102e0*/  LEA R2, P0, R224, R68, 0x2 ;  /* 0x00000044e0027211 */ /* 0x002fc400078010ff */
[----:B------:R-:W4:Y:S01]  /*102f0*/  LDL.LU R223, [R1+0x3e8] ;  /* 0x0003e80001df7983 */ /* 0x000f220000300800 */
[----:B------:R-:W-:-:S03]  /*10300*/  SHF.R.S32.HI R74, RZ, 0x1f, R224 ;  /* 0x0000001fff4a7819 */ /* 0x000fc600000114e0 */
[----:B------:R-:W4:Y:S01]  /*10310*/  LDL.LU R233, [R1+0x3ec] ;  /* 0x0003ec0001e97983 */ /* 0x000f220000300800 */
[----:B------:R-:W-:-:S03]  /*10320*/  LEA R0, P1, R225, R68, 0x2 ;  /* 0x00000044e1007211 */ /* 0x000fc600078210ff */
[----:B------:R-:W-:Y:S01]  /*10330*/  STL [R1+0x234], R2 ;  /* 0x0002340201007387 */ /* 0x000fe20000100800 */
[----:B------:R-:W-:-:S03]  /*10340*/  SHF.R.S32.HI R73, RZ, 0x1f, R225 ;  /* 0x0000001fff497819 */ /* 0x000fc600000114e1 */
[----:B------:R1:W-:Y:S02]  /*10350*/  STL [R1+0x23c], R0 ;  /* 0x00023c0001007387 */ /* 0x0003e40000100800 */
[----:B-1----:R-:W-:Y:S02]  /*10360*/  LEA.HI.X R0, R224, R69, R74, 0x2, P0 ;  /* 0x00000045e0007211 */ /* 0x002fe400000f144a */
[-C--:B---3--:R-:W-:Y:S02]  /*10370*/  LEA R6, P2, R226, R68.reuse, 0x2 ;  /* 0x00000044e2067211 */ /* 0x088fe400078410ff */
[----:B------:R-:W-:Y:S02]  /*10380*/  SHF.R.S32.HI R72, RZ, 0x1f, R226 ;  /* 0x0000001fff487819 */ /* 0x000fe400000114e2 */
[----:B--2---:R-:W-:Y:S01]  /*10390*/  LEA R2, P3, R227, R68, 0x2 ;  /* 0x00000044e3027211 */ /* 0x004fe200078610ff */
[----:B------:R1:W-:Y:S01]  /*103a0*/  STL [R1+0x244], R6 ;  /* 0x0002440601007387 */ /* 0x0003e20000100800 */
[----:B------:R-:W-:-:S03]  /*103b0*/  SHF.R.S32.HI R71, RZ, 0x1f, R227 ;  /* 0x0000001fff477819 */ /* 0x000fc600000114e3 */
[----:B------:R2:W-:Y:S04]  /*103c0*/  STL [R1+0x24c], R2 ;  /* 0x00024c0201007387 */ /* 0x0005e80000100800 */
[----:B------:R3:W-:Y:S01]  /*103d0*/  STL [R1+0x258], R0 ;  /* 0x0002580001007387 */ /* 0x0007e20000100800 */
[-C--:B-1----:R-:W-:Y:S02]  /*103e0*/  LEA.HI.X R6, R225, R69.reuse, R73, 0x2, P1 ;  /* 0x00000045e1067211 */ /* 0x082fe400008f1449 */
[----:B--2---:R-:W-:-:S03]  /*103f0*/  LEA.HI.X R2, R226, R69, R72, 0x2, P2 ;  /* 0x00000045e2027211 */ /* 0x004fc600010f1448 */
[----:B------:R-:W-:Y:S01]  /*10400*/  STL [R1+0x260], R6 ;  /* 0x0002600601007387 */ /* 0x000fe20000100800 */
[----:B---3--:R-:W-:-:S03]  /*10410*/  LEA.HI.X R0, R227, R69, R71, 0x2, P3 ;  /* 0x00000045e3007211 */ /* 0x008fc600018f1447 */
[----:B------:R-:W-:Y:S04]  /*10420*/  STL [R1+0x268], R2 ;  /* 0x0002680201007387 */ /* 0x000fe80000100800 */
[----:B------:R1:W-:Y:S04]  /*10430*/  STL [R1+0x270], R0 ;  /* 0x0002700001007387 */ /* 0x0003e80000100800 */
[----:B------:R-:W2:Y:S04]  /*10440*/  LDL.LU R224, [R1+0x3f0] ;  /* 0x0003f00001e07983 */ /* 0x000ea80000300800 */
[----:B------:R-:W3:Y:S01]  /*10450*/  LDL.LU R225, [R1+0x3f4] ;  /* 0x0003f40001e17983 */ /* 0x000ee20000300800 */
[----:B-1----:R-:W-:-:S02]  /*10460*/  LEA R0, P0, R218, R68, 0x2 ;  /* 0x00000044da007211 */ /* 0x002fc400078010ff */
[----:B------:R-:W-:-:S03]  /*10470*/  SHF.R.S32.HI R74, RZ, 0x1f, R218 ;  /* 0x0000001fff4a7819 */ /* 0x000fc600000114da */
[----:B------:R1:W-:Y:S04]  /*10480*/  STL [R1+0x254], R0 ;  /* 0x0002540001007387 */ /* 0x0003e80000100800 */
[----:B------:R-:W3:Y:S04]  /*10490*/  LDL.LU R226, [R1+0x3f8] ;  /* 0x0003f80001e27983 */ /* 0x000ee80000300800 */
[----:B------:R-:W3:Y:S01]  /*104a0*/  LDL.LU R227, [R1+0x3fc] ;  /* 0x0003fc0001e37983 */ /* 0x000ee20000300800 */
[-C--:B-1----:R-:W-:Y:S02]  /*104b0*/  LEA R0, P1, R219, R68.reuse, 0x2 ;  /* 0x00000044db007211 */ /* 0x082fe400078210ff */
[----:B------:R-:W-:-:S02]  /*104c0*/  LEA R6, P2, R220, R68, 0x2 ;  /* 0x00000044dc067211 */ /* 0x000fc400078410ff */
[----:B------:R-:W-:Y:S01]  /*104d0*/  LEA R2, P3, R232, R68, 0x2 ;  /* 0x00000044e8027211 */ /* 0x000fe200078610ff */
[----:B------:R1:W-:Y:S01]  /*104e0*/  STL [R1+0x25c], R0 ;  /* 0x00025c0001007387 */ /* 0x0003e20000100800 */
[----:B------:R-:W-:Y:S02]  /*104f0*/  SHF.R.S32.HI R73, RZ, 0x1f, R219 ;  /* 0x0000001fff497819 */ /* 0x000fe400000114db */
[----:B------:R-:W-:Y:S01]  /*10500*/  SHF.R.S32.HI R72, RZ, 0x1f, R220 ;  /* 0x0000001fff487819 */ /* 0x000fe200000114dc */
[----:B------:R1:W-:Y:S01]  /*10510*/  STL [R1+0x264], R6 ;  /* 0x0002640601007387 */ /* 0x0003e20000100800 */
[----:B------:R-:W-:Y:S02]  /*10520*/  SHF.R.S32.HI R71, RZ, 0x1f, R232 ;  /* 0x0000001fff477819 */ /* 0x000fe400000114e8 */
[-C--:B-1----:R-:W-:Y:S01]  /*10530*/  LEA.HI.X R0, R218, R69.reuse, R74, 0x2, P0 ;  /* 0x00000045da007211 */ /* 0x082fe200000f144a */
        /* <DEDUP_REMOVED lines=8> */
[----:B------:R-:W3:Y:S04]  /*105c0*/  LDL.LU R232, [R1+0x420] ;  /* 0x0004200001e87983 */ /* 0x000ee80000300800 */
[----:B------:R-:W3:Y:S01]  /*105d0*/  LDL.LU R216, [R1+0x424] ;  /* 0x0004240001d87983 */ /* 0x000ee20000300800 */
[----:B-1----:R-:W-:-:S05]  /*105e0*/  LEA R0, P0, R221, R68, 0x2 ;  /* 0x00000044dd007211 */ /* 0x002fca00078010ff */
[----:B------:R4:W-:Y:S04]  /*105f0*/  STL [R1+0x274], R0 ;  /* 0x0002740001007387 */ /* 0x0009e80000100800 */
[----:B------:R-:W3:Y:S04]  /*10600*/  LDL.LU R217, [R1+0x428] ;  /* 0x0004280001d97983 */ /* 0x000ee80000300800 */
[----:B------:R-:W3:Y:S01]  /*10610*/  LDL.LU R218, [R1+0x42c] ;  /* 0x00042c0001da7983 */ /* 0x000ee20000300800 */
[----:B----4-:R-:W-:Y:S02]  /*10620*/  LEA R0, P1, R222, R68, 0x2 ;  /* 0x00000044de007211 */ /* 0x010fe400078210ff */
[----:B------:R-:W-:-:S02]  /*10630*/  SHF.R.S32.HI R74, RZ, 0x1f, R221 ;  /* 0x0000001fff4a7819 */ /* 0x000fc400000114dd */
[----:B------:R-:W-:Y:S02]  /*10640*/  SHF.R.S32.HI R73, RZ, 0x1f, R222 ;  /* 0x0000001fff497819 */ /* 0x000fe400000114de */
[-C--:B------:R-:W-:Y:S01]  /*10650*/  LEA R6, P2, R223, R68.reuse, 0x2 ;  /* 0x00000044df067211 */ /* 0x080fe200078410ff */
[----:B------:R1:W-:Y:S01]  /*10660*/  STL [R1+0x27c], R0 ;  /* 0x00027c0001007387 */ /* 0x0003e20000100800 */
[----:B------:R-:W-:Y:S02]  /*10670*/  SHF.R.S32.HI R72, RZ, 0x1f, R223 ;  /* 0x0000001fff487819 */ /* 0x000fe400000114df */
[----:B------:R-:W-:Y:S01]  /*10680*/  LEA R2, P3, R233, R68, 0x2 ;  /* 0x00000044e9027211 */ /* 0x000fe200078610ff */
[----:B------:R4:W-:Y:S01]  /*10690*/  STL [R1+0x284], R6 ;  /* 0x0002840601007387 */ /* 0x0009e20000100800 */
[----:B------:R-:W-:-:S03]  /*106a0*/  SHF.R.S32.HI R71, RZ, 0x1f, R233 ;  /* 0x0000001fff477819 */ /* 0x000fc600000114e9 */
[----:B------:R4:W-:Y:S01]  /*106b0*/  STL [R1+0x28c], R2 ;  /* 0x00028c0201007387 */ /* 0x0009e20000100800 */
[-C--:B-1----:R-:W-:Y:S02]  /*106c0*/  LEA.HI.X R0, R221, R69.reuse, R74, 0x2, P0 ;  /* 0x00000045dd007211 */ /* 0x082fe400000f144a */
[----:B----4-:R-:W-:-:S03]  /*106d0*/  LEA.HI.X R6, R222, R69, R73, 0x2, P1 ;  /* 0x00000045de067211 */ /* 0x010fc600008f1449 */
[----:B------:R1:W-:Y:S01]  /*106e0*/  STL [R1+0x298], R0 ;  /* 0x0002980001007387 */ /* 0x0003e20000100800 */
[----:B------:R-:W-:-:S03]  /*106f0*/  LEA.HI.X R2, R223, R69, R72, 0x2, P2 ;  /* 0x00000045df027211 */ /* 0x000fc600010f1448 */
[----:B------:R-:W-:Y:S04]  /*10700*/  STL [R1+0x2a0], R6 ;  /* 0x0002a00601007387 */ /* 0x000fe80000100800 */
[----:B------:R-:W4:Y:S01]  /*10710*/  LDL.LU R219, [R1+0x440] ;  /* 0x0004400001db7983 */ /* 0x000f220000300800 */
[----:B-1----:R-:W-:-:S03]  /*10720*/  LEA.HI.X R0, R233, R69, R71, 0x2, P3 ;  /* 0x00000045e9007211 */ /* 0x002fc600018f1447 */
[----:B------:R2:W-:Y:S04]  /*10730*/  STL [R1+0x2a8], R2 ;  /* 0x0002a80201007387 */ /* 0x0005e80000100800 */
[----:B------:R-:W4:Y:S04]  /*10740*/  LDL.LU R220, [R1+0x444] ;  /* 0x0004440001dc7983 */ /* 0x000f280000300800 */
[----:B------:R3:W-:Y:S04]  /*10750*/  STL [R1+0x2c0], R0 ;  /* 0x0002c00001007387 */ /* 0x0007e80000100800 */
[----:B------:R-:W4:Y:S04]  /*10760*/  LDL.LU R221, [R1+0x448] ;  /* 0x0004480001dd7983 */ /* 0x000f280000300800 */
[----:B------:R-:W4:Y:S01]  /*10770*/  LDL.LU R233, [R1+0x44c] ;  /* 0x00044c0001e97983 */ /* 0x000f220000300800 */
[----:B--2---:R-:W-:-:S02]  /*10780*/  LEA R2, P0, R224, R68, 0x2 ;  /* 0x00000044e0027211 */ /* 0x004fc400078010ff */
[----:B------:R-:W-:Y:S02]  /*10790*/  SHF.R.S32.HI R74, RZ, 0x1f, R224 ;  /* 0x0000001fff4a7819 */ /* 0x000fe400000114e0 */
[----:B---3--:R-:W-:Y:S01]  /*107a0*/  LEA R0, P1, R225, R68, 0x2 ;  /* 0x00000044e1007211 */ /* 0x008fe200078210ff */
[----:B------:R1:W-:Y:S01]  /*107b0*/  STL [R1+0x294], R2 ;  /* 0x0002940201007387 */ /* 0x0003e20000100800 */
[----:B------:R-:W-:-:S03]  /*107c0*/  SHF.R.S32.HI R73, RZ, 0x1f, R225 ;  /* 0x0000001fff497819 */ /* 0x000fc600000114e1 */
[----:B------:R2:W-:Y:S01]  /*107d0*/  STL [R1+0x29c], R0 ;  /* 0x00029c0001007387 */ /* 0x0005e20000100800 */
[-C--:B------:R-:W-:Y:S02]  /*107e0*/  LEA R6, P2, R226, R68.reuse, 0x2 ;  /* 0x00000044e2067211 */ /* 0x080fe400078410ff */
[----:B------:R-:W-:Y:S02]  /*107f0*/  SHF.R.S32.HI R72, RZ, 0x1f, R226 ;  /* 0x0000001fff487819 */ /* 0x000fe400000114e2 */
[----:B-1----:R-:W-:Y:S01]  /*10800*/  LEA R2, P3, R227, R68, 0x2 ;  /* 0x00000044e3027211 */ /* 0x002fe200078610ff */
[----:B------:R1:W-:Y:S01]  /*10810*/  STL [R1+0x2a4], R6 ;  /* 0x0002a40601007387 */ /* 0x0003e20000100800 */
[-C--:B--2---:R-:W-:Y:S02]  /*10820*/  LEA.HI.X R0, R224, R69.reuse, R74, 0x2, P0 ;  /* 0x00000045e0007211 */ /* 0x084fe400000f144a */
[----:B------:R-:W-:Y:S01]  /*10830*/  SHF.R.S32.HI R71, RZ, 0x1f, R227 ;  /* 0x0000001fff477819 */ /* 0x000fe200000114e3 */
[----:B------:R2:W-:Y:S01]  /*10840*/  STL [R1+0x2ac], R2 ;  /* 0x0002ac0201007387 */ /* 0x0005e20000100800 */
[----:B-1----:R-:W-:-:S03]  /*10850*/  LEA.HI.X R6, R225, R69, R73, 0x2, P1 ;  /* 0x00000045e1067211 */ /* 0x002fc600008f1449 */
[----:B------:R1:W-:Y:S01]  /*10860*/  STL [R1+0x2c8], R0 ;  /* 0x0002c80001007387 */ /* 0x0003e20000100800 */
[----:B--2---:R-:W-:-:S03]  /*10870*/  LEA.HI.X R2, R226, R69, R72, 0x2, P2 ;  /* 0x00000045e2027211 */ /* 0x004fc600010f1448 */
[----:B------:R-:W-:Y:S04]  /*10880*/  STL [R1+0x2d0], R6 ;  /* 0x0002d00601007387 */ /* 0x000fe80000100800 */
[----:B------:R-:W2:Y:S01]  /*10890*/  LDL.LU R222, [R1+0x450] ;  /* 0x0004500001de7983 */ /* 0x000ea20000300800 */
[----:B-1----:R-:W-:-:S03]  /*108a0*/  LEA.HI.X R0, R227, R69, R71, 0x2, P3 ;  /* 0x00000045e3007211 */ /* 0x002fc600018f1447 */
[----:B------:R1:W-:Y:S04]  /*108b0*/  STL [R1+0x2d8], R2 ;  /* 0x0002d80201007387 */ /* 0x0003e80000100800 */
[----:B------:R-:W3:Y:S04]  /*108c0*/  LDL.LU R223, [R1+0x454] ;  /* 0x0004540001df7983 */ /* 0x000ee80000300800 */
[----:B------:R1:W-:Y:S04]  /*108d0*/  STL [R1+0x2e0], R0 ;  /* 0x0002e00001007387 */ /* 0x0003e80000100800 */
[----:B------:R-:W3:Y:S04]  /*108e0*/  LDL.LU R224, [R1+0x458] ;  /* 0x0004580001e07983 */ /* 0x000ee80000300800 */
[----:B------:R-:W3:Y:S01]  /*108f0*/  LDL.LU R225, [R1+0x45c] ;  /* 0x00045c0001e17983 */ /* 0x000ee20000300800 */
[----:B-1----:R-:W-:-:S02]  /*10900*/  LEA R2, P0, R232, R68, 0x2 ;  /* 0x00000044e8027211 */ /* 0x002fc400078010ff */
[----:B------:R-:W-:-:S03]  /*10910*/  LEA R0, P1, R216, R68, 0x2 ;  /* 0x00000044d8007211 */ /* 0x000fc600078210ff */
[----:B------:R1:W-:Y:S01]  /*10920*/  STL [R1+0x2c4], R2 ;  /* 0x0002c40201007387 */ /* 0x0003e20000100800 */
[----:B------:R-:W-:-:S03]  /*10930*/  SHF.R.S32.HI R74, RZ, 0x1f, R232 ;  /* 0x0000001fff4a7819 */ /* 0x000fc600000114e8 */
[----:B------:R1:W-:Y:S01]  /*10940*/  STL [R1+0x2cc], R0 ;  /* 0x0002cc0001007387 */ /* 0x0003e20000100800 */
[-C--:B------:R-:W-:Y:S02]  /*10950*/  LEA R6, P2, R217, R68.reuse, 0x2 ;  /* 0x00000044d9067211 */ /* 0x080fe400078410ff */
[----:B-1----:R-:W-:-:S03]  /*10960*/  LEA R2, P3, R218, R68, 0x2 ;  /* 0x00000044da027211 */ /* 0x002fc600078610ff */
[----:B------:R1:W-:Y:S04]  /*10970*/  STL [R1+0x2d4], R6 ;  /* 0x0002d40601007387 */ /* 0x0003e80000100800 */
[----:B------:R-:W3:Y:S01]  /*10980*/  LDL.LU R226, [R1+0x460] ;  /* 0x0004600001e27983 */ /* 0x000ee20000300800 */
[----:B------:R-:W-:-:S03]  /*10990*/  LEA.HI.X R0, R232, R69, R74, 0x2, P0 ;  /* 0x00000045e8007211 */ /* 0x000fc600000f144a */
[----:B------:R1:W-:Y:S04]  /*109a0*/  STL [R1+0x2dc], R2 ;  /* 0x0002dc0201007387 */ /* 0x0003e80000100800 */
[----:B------:R-:W3:Y:S04]  /*109b0*/  LDL.LU R227, [R1+0x464] ;  /* 0x0004640001e37983 */ /* 0x000ee80000300800 */
[----:B------:R1:W-:Y:S04]  /*109c0*/  STL [R1+0x2e8], R0 ;  /* 0x0002e80001007387 */ /* 0x0003e80000100800 */
[----:B------:R-:W3:Y:S01]  /*109d0*/  LDL.LU R232, [R1+0x468] ;  /* 0x0004680001e87983 */ /* 0x000ee20000300800 */
[----:B------:R-:W-:-:S02]  /*109e0*/  SHF.R.S32.HI R73, RZ, 0x1f, R216 ;  /* 0x0000001fff497819 */ /* 0x000fc400000114d8 */
[----:B------:R-:W-:Y:S02]  /*109f0*/  SHF.R.S32.HI R72, RZ, 0x1f, R217 ;  /* 0x0000001fff487819 */ /* 0x000fe400000114d9 */
[----:B------:R-:W-:Y:S02]  /*10a00*/  SHF.R.S32.HI R71, RZ, 0x1f, R218 ;  /* 0x0000001fff477819 */ /* 0x000fe400000114da */
[-C--:B-1----:R-:W-:Y:S02]  /*10a10*/  LEA.HI.X R6, R216, R69.reuse, R73, 0x2, P1 ;  /* 0x00000045d8067211 */ /* 0x082fe400008f1449 */
[-C--:B------:R-:W-:Y:S02]  /*10a20*/  LEA.HI.X R2, R217, R69.reuse, R72, 0x2, P2 ;  /* 0x00000045d9027211 */ /* 0x080fe400010f1448 */
[----:B------:R-:W-:Y:S01]  /*10a30*/  LEA.HI.X R0, R218, R69, R71, 0x2, P3 ;  /* 0x00000045da007211 */ /* 0x000fe200018f1447 */
[----:B------:R-:W-:Y:S04]  /*10a40*/  STL [R1+0x2f0], R6 ;  /* 0x0002f00601007387 */ /* 0x000fe80000100800 */
[----:B------:R1:W-:Y:S01]  /*10a50*/  STL [R1+0x2fc], R2 ;  /* 0x0002fc0201007387 */ /* 0x0003e20000100800 */
[----:B----4-:R-:W-:-:S03]  /*10a60*/  SHF.R.S32.HI R71, RZ, 0x1f, R219 ;  /* 0x0000001fff477819 */ /* 0x010fc600000114db */
[----:B------:R4:W-:Y:S01]  /*10a70*/  STL [R1+0x328], R0 ;  /* 0x0003280001007387 */ /* 0x0009e20000100800 */
[-C--:B-1----:R-:W-:Y:S02]  /*10a80*/  LEA R2, P0, R219, R68.reuse, 0x2 ;  /* 0x00000044db027211 */ /* 0x082fe400078010ff */
[----:B----4-:R-:W-:-:S03]  /*10a90*/  LEA R0, P1, R220, R68, 0x2 ;  /* 0x00000044dc007211 */ /* 0x010fc600078210ff */
[----:B------:R1:W-:Y:S01]  /*10aa0*/  STL [R1+0x2e4], R2 ;  /* 0x0002e40201007387 */ /* 0x0003e20000100800 */
[-C--:B------:R-:W-:Y:S02]  /*10ab0*/  LEA R6, P2, R221, R68.reuse, 0x2 ;  /* 0x00000044dd067211 */ /* 0x080fe400078410ff */
[----:B------:R-:W-:Y:S01]  /*10ac0*/  SHF.R.S32.HI R72, RZ, 0x1f, R220 ;  /* 0x0000001fff487819 */ /* 0x000fe200000114dc */
[----:B------:R4:W-:Y:S01]  /*10ad0*/  STL [R1+0x2ec], R0 ;  /* 0x0002ec0001007387 */ /* 0x0009e20000100800 */
[----:B------:R-:W-:Y:S02]  /*10ae0*/  SHF.R.S32.HI R73, RZ, 0x1f, R221 ;  /* 0x0000001fff497819 */ /* 0x000fe400000114dd */
[----:B------:R-:W-:Y:S02]  /*10af0*/  SHF.R.S32.HI R74, RZ, 0x1f, R233 ;  /* 0x0000001fff4a7819 */ /* 0x000fe400000114e9 */
[----:B-1----:R-:W-:Y:S01]  /*10b00*/  LEA R2, P3, R233, R68, 0x2 ;  /* 0x00000044e9027211 */ /* 0x002fe200078610ff */
[----:B------:R1:W-:Y:S01]  /*10b10*/  STL [R1+0x2f4], R6 ;  /* 0x0002f40601007387 */ /* 0x0003e20000100800 */
[----:B----4-:R-:W-:-:S03]  /*10b20*/  LEA.HI.X R0, R219, R69, R71, 0x2, P0 ;  /* 0x00000045db007211 */ /* 0x010fc600000f1447 */
[----:B------:R4:W-:Y:S04]  /*10b30*/  STL [R1+0x320], R2 ;  /* 0x0003200201007387 */ /* 0x0009e80000100800 */
[----:B------:R4:W-:Y:S01]  /*10b40*/  STL [R1+0x32c], R0 ;  /* 0x00032c0001007387 */ /* 0x0009e20000100800 */
[-C--:B-1----:R-:W-:Y:S02]  /*10b50*/  LEA.HI.X R6, R220, R69.reuse, R72, 0x2, P1 ;  /* 0x00000045dc067211 */ /* 0x082fe400008f1448 */
[----:B----4-:R-:W-:-:S03]  /*10b60*/  LEA.HI.X R2, R221, R69, R73, 0x2, P2 ;  /* 0x00000045dd027211 */ /* 0x010fc600010f1449 */
[----:B------:R-:W-:Y:S01]  /*10b70*/  STL [R1+0x338], R6 ;  /* 0x0003380601007387 */ /* 0x000fe20000100800 */
[----:B------:R-:W-:-:S03]  /*10b80*/  LEA.HI.X R0, R233, R69, R74, 0x2, P3 ;  /* 0x00000045e9007211 */ /* 0x000fc600018f144a */
[----:B------:R-:W4:Y:S04]  /*10b90*/  LDL.LU R233, [R1+0x46c] ;  /* 0x00046c0001e97983 */ /* 0x000f280000300800 */
[----:B------:R2:W-:Y:S04]  /*10ba0*/  STL [R1+0x33c], R2 ;  /* 0x00033c0201007387 */ /* 0x0005e80000100800 */
[----:B------:R3:W-:Y:S01]  /*10bb0*/  STL [R1+0x358], R0 ;  /* 0x0003580001007387 */ /* 0x0007e20000100800 */
[----:B--2---:R-:W-:Y:S02]  /*10bc0*/  LEA R2, P0, R222, R68, 0x2 ;  /* 0x00000044de027211 */ /* 0x004fe400078010ff */
[----:B------:R-:W-:-:S02]  /*10bd0*/  SHF.R.S32.HI R71, RZ, 0x1f, R222 ;  /* 0x0000001fff477819 */ /* 0x000fc400000114de */
[----:B---3--:R-:W-:Y:S01]  /*10be0*/  LEA R0, P1, R223, R68, 0x2 ;  /* 0x00000044df007211 */ /* 0x008fe200078210ff */
[----:B------:R1:W-:Y:S01]  /*10bf0*/  STL [R1+0x2f8], R2 ;  /* 0x0002f80201007387 */ /* 0x0003e20000100800 */
[----:B------:R-:W-:-:S03]  /*10c00*/  SHF.R.S32.HI R72, RZ, 0x1f, R223 ;  /* 0x0000001fff487819 */ /* 0x000fc600000114df */
[----:B------:R2:W-:Y:S01]  /*10c10*/  STL [R1+0x324], R0 ;  /* 0x0003240001007387 */ /* 0x0005e20000100800 */
[-C--:B------:R-:W-:Y:S02]  /*10c20*/  LEA R6, P2, R224, R68.reuse, 0x2 ;  /* 0x00000044e0067211 */ /* 0x080fe400078410ff */
[----:B------:R-:W-:Y:S02]  /*10c30*/  SHF.R.S32.HI R73, RZ, 0x1f, R224 ;  /* 0x0000001fff497819 */ /* 0x000fe400000114e0 */
[----:B-1----:R-:W-:Y:S02]  /*10c40*/  LEA R2, P3, R225, R68, 0x2 ;  /* 0x00000044e1027211 */ /* 0x002fe400078610ff */
[----:B--2---:R-:W-:Y:S01]  /*10c50*/  LEA.HI.X R0, R222, R69, R71, 0x2, P0 ;  /* 0x00000045de007211 */ /* 0x004fe200000f1447 */
        /* <DEDUP_REMOVED lines=8> */
[----:B------:R1:W-:Y:S01]  /*10ce0*/  STL [R1+0x36c], R2 ;  /* 0x00036c0201007387 */ /* 0x0003e20000100800 */
[----:B------:R-:W-:-:S03]  /*10cf0*/  LOP3.LUT R225, R234, 0x60, RZ, 0xc0, !PT ;  /* 0x00000060eae17812 */ /* 0x000fc600078ec0ff */
[----:B------:R2:W-:Y:S01]  /*10d00*/  STL [R1+0x378], R0 ;  /* 0x0003780001007387 */ /* 0x0005e20000100800 */
[----:B------:R-:W-:Y:S01]  /*10d10*/  SHF.R.S32.HI R73, RZ, 0x1f, R226 ;  /* 0x0000001fff497819 */ /* 0x000fe200000114e2 */
[----:B------:R-:W-:Y:S01]  /*10d20*/  IMAD.MOV.U32 R234, RZ, RZ, c[0x0][0x180] ;  /* 0x00006000ffea7624 */ /* 0x000fe200078e00ff */
[-C--:B-1----:R-:W-:Y:S02]  /*10d30*/  LEA R2, P0, R226, R68.reuse, 0x2 ;  /* 0x00000044e2027211 */ /* 0x082fe400078010ff */
[----:B--2---:R-:W-:-:S03]  /*10d40*/  LEA R0, P1, R227, R68, 0x2 ;  /* 0x00000044e3007211 */ /* 0x004fc600078210ff */
[----:B------:R1:W-:Y:S01]  /*10d50*/  STL [R1+0x334], R2 ;  /* 0x0003340201007387 */ /* 0x0003e20000100800 */
[----:B------:R-:W-:-:S03]  /*10d60*/  SHF.R.S32.HI R71, RZ, 0x1f, R227 ;  /* 0x0000001fff477819 */ /* 0x000fc600000114e3 */
[----:B------:R2:W-:Y:S01]  /*10d70*/  STL [R1+0x354], R0 ;  /* 0x0003540001007387 */ /* 0x0005e20000100800 */
[-C--:B------:R-:W-:Y:S02]  /*10d80*/  LEA.HI.X R6, R227, R69.reuse, R71, 0x2, P1 ;  /* 0x00000045e3067211 */ /* 0x080fe400008f1447 */
[----:B------:R-:W-:Y:S02]  /*10d90*/  SHF.R.S32.HI R72, RZ, 0x1f, R232 ;  /* 0x0000001fff487819 */ /* 0x000fe400000114e8 */
[----:B------:R-:W-:Y:S02]  /*10da0*/  IADD3 R234, R234, -0x40, RZ ;  /* 0xffffffc0eaea7810 */ /* 0x000fe40007ffe0ff */
[----:B-1----:R-:W-:Y:S02]  /*10db0*/  LEA R2, P2, R232, R68, 0x2 ;  /* 0x00000044e8027211 */ /* 0x002fe400078410ff */
[-C--:B--2---:R-:W-:Y:S01]  /*10dc0*/  LEA.HI.X R0, R226, R69.reuse, R73, 0x2, P0 ;  /* 0x00000045e2007211 */ /* 0x084fe200000f1449 */
[----:B------:R-:W-:Y:S01]  /*10dd0*/  IMAD R68, R75, 0x4, R225 ;  /* 0x000000044b447824 */ /* 0x000fe200078e02e1 */
[----:B------:R-:W-:-:S03]  /*10de0*/  LEA.HI.X R7, R232, R69, R72, 0x2, P2 ;  /* 0x00000045e8077211 */ /* 0x000fc600010f1448 */
[----:B------:R1:W-:Y:S04]  /*10df0*/  STL [R1+0x370], R0 ;  /* 0x0003700001007387 */ /* 0x0003e80000100800 */
[----:B------:R2:W-:Y:S01]  /*10e00*/  STL [R1+0x374], R6 ;  /* 0x0003740601007387 */ /* 0x0005e20000100800 */
[----:B------:R-:W-:Y:S02]  /*10e10*/  IMAD.MOV.U32 R69, RZ, RZ, 0x1 ;  /* 0x00000001ff457424 */ /* 0x000fe400078e00ff */
[----:B-1----:R-:W-:Y:S02]  /*10e20*/  IMAD.U32 R0, R68, 0x20, R70 ;  /* 0x0000002044007824 */ /* 0x002fe400078e0046 */
[----:B--2---:R-:W-:Y:S01]  /*10e30*/  IMAD.MOV.U32 R6, RZ, RZ, R234 ;  /* 0x000000ffff067224 */ /* 0x004fe200078e00ea */
[----:B------:R-:W-:Y:S01]  /*10e40*/  STL [R1+0x368], R7 ;  /* 0x0003680701007387 */ /* 0x000fe20000100800 */
[----:B------:R-:W-:-:S03]  /*10e50*/  IMAD.MOV.U32 R68, RZ, RZ, -0x1 ;  /* 0xffffffffff447424 */ /* 0x000fc600078e00ff */
[----:B------:R-:W-:Y:S04]  /*10e60*/  STL [R1+0x1d0], R6 ;  /* 0x0001d00601007387 */ /* 0x000fe80000100800 */
[----:B------:R-:W-:Y:S04]  /*10e70*/  STL [R1+0xd1c], R0 ;  /* 0x000d1c0001007387 */ /* 0x000fe80000100800 */
[----:B------:R-:W-:Y:S04]  /*10e80*/  STL [R1+0x910], RZ ;  /* 0x000910ff01007387 */ /* 0x000fe80000100800 */
[----:B------:R-:W-:Y:S04]  /*10e90*/  STL [R1+0x904], R69 ;  /* 0x0009044501007387 */ /* 0x000fe80000100800 */
[----:B------:R-:W-:Y:S04]  /*10ea0*/  STL [R1+0x400], RZ ;  /* 0x000400ff01007387 */ /* 0x000fe80000100800 */
[----:B------:R-:W-:Y:S04]  /*10eb0*/  STL [R1+0x900], R68 ;  /* 0x0009004401007387 */ /* 0x000fe80000100800 */
[----:B------:R-:W-:Y:S04]  /*10ec0*/  STL [R1+0x404], RZ ;  /* 0x000404ff01007387 */ /* 0x000fe80000100800 */
        /* <DEDUP_REMOVED lines=62> */
[----:B------:R-:W-:Y:S04]  /*112b0*/  STL [R1], RZ ;  /* 0x000000ff01007387 */ /* 0x000fe80000100800 */
        /* <DEDUP_REMOVED lines=232> */
[----:B------:R-:W-:Y:S01]  /*12140*/  STL [R1+0x864], RZ ;  /* 0x000864ff01007387 */ /* 0x000fe20000100800 */
[----:B------:R-:W-:-:S03]  /*12150*/  IMAD.SHL.U32 R64, R235, 0x20, RZ ;  /* 0x00000020eb407824 */ /* 0x000fc600078e00ff */
[----:B------:R-:W-:Y:S04]  /*12160*/  STL [R1+0x868], RZ ;  /* 0x000868ff01007387 */ /* 0x000fe80000100800 */
[----:B------:R-:W-:Y:S04]  /*12170*/  STL [R1+0x86c], RZ ;  /* 0x00086cff01007387 */ /* 0x000fe80000100800 */
[----:B------:R-:W-:Y:S04]  /*12180*/  STL [R1+0x850], RZ ;  /* 0x000850ff01007387 */ /* 0x000fe80000100800 */
[----:B------:R-:W-:Y:S01]  /*12190*/  STL [R1+0x854], RZ ;  /* 0x000854ff01007387 */ /* 0x000fe20000100800 */
[----:B------:R-:W-:-:S03]  /*121a0*/  SHF.L.U64.HI R3, R4, 0x2, R3 ;  /* 0x0000000204037819 */ /* 0x000fc60000010203 */
[----:B------:R-:W-:Y:S01]  /*121b0*/  STL [R1+0x858], RZ ;  /* 0x000858ff01007387 */ /* 0x000fe20000100800 */
[----:B----4-:R-:W-:-:S03]  /*121c0*/  LEA R4, P0, R64, R233, 0x3 ;  /* 0x000000e940047211 */ /* 0x010fc600078018ff */
[----:B------:R-:W-:Y:S01]  /*121d0*/  STL [R1+0x85c], RZ ;  /* 0x00085cff01007387 */ /* 0x000fe20000100800 */
[----:B------:R-:W-:-:S03]  /*121e0*/  SHF.R.S32.HI R66, RZ, 0x1f, R64 ;  /* 0x0000001fff427819 */ /* 0x000fc60000011440 */
[----:B------:R-:W-:Y:S04]  /*121f0*/  STL [R1+0x840], RZ ;  /* 0x000840ff01007387 */ /* 0x000fe80000100800 */
[----:B------:R-:W-:Y:S04]  /*12200*/  STL [R1+0x844], RZ ;  /* 0x000844ff01007387 */ /* 0x000fe80000100800 */
[----:B------:R-:W-:Y:S01]  /*12210*/  STL [R1+0x848], RZ ;  /* 0x000848ff01007387 */ /* 0x000fe20000100800 */
[----:B------:R-:W-:-:S03]  /*12220*/  LEA.HI.X R5, R64, R5, R66, 0x3, P0 ;  /* 0x0000000540057211 */ /* 0x000fc600000f1c42 */
[----:B------:R-:W-:Y:S01]  /*12230*/  STL [R1+0x84c], RZ ;  /* 0x00084cff01007387 */ /* 0x000fe20000100800 */
[----:B------:R-:W-:-:S03]  /*12240*/  SHF.L.U64.HI R64, R64, 0x2, R66 ;  /* 0x0000000240407819 */ /* 0x000fc60000010242 */
[----:B------:R-:W-:Y:S04]  /*12250*/  STL [R1+0x830], RZ ;  /* 0x000830ff01007387 */ /* 0x000fe80000100800 */
[----:B------:R-:W-:Y:S01]  /*12260*/  STL [R1+0x834], RZ ;  /* 0x000834ff01007387 */ /* 0x000fe20000100800 */
[----:B------:R-:W-:-:S03]  /*12270*/  IMAD R60, R235, 0x1f, RZ ;  /* 0x0000001feb3c7824 */ /* 0x000fc600078e02ff */
[----:B------:R-:W-:Y:S01]  /*12280*/  STL [R1+0x838], RZ ;  /* 0x000838ff01007387 */ /* 0x000fe20000100800 */
[----:B------:R-:W-:-:S03]  /*12290*/  IADD3 R4, P0, R4, c[0x0][0x160], RZ ;  /* 0x0000580004047a10 */ /* 0x000fc60007f1e0ff */
[----:B------:R-:W-:Y:S01]  /*122a0*/  STL [R1+0x83c], RZ ;  /* 0x00083cff01007387 */ /* 0x000fe20000100800 */
[----:B------:R-:W-:-:S03]  /*122b0*/  IMAD.MOV.U32 R234, RZ, RZ, c[0x0][0x188] ;  /* 0x00006200ffea7624 */ /* 0x000fc600078e00ff */
[----:B------:R-:W-:Y:S01]  /*122c0*/  STL [R1+0x2b0], RZ ;  /* 0x0002b0ff01007387 */ /* 0x000fe20000100800 */
[----:B------:R-:W-:-:S03]  /*122d0*/  IMAD R53, R235, 0x1d, RZ ;  /* 0x0000001deb357824 */ /* 0x000fc600078e02ff */
[----:B------:R-:W-:Y:S04]  /*122e0*/  STL [R1+0x2b4], RZ ;  /* 0x0002b4ff01007387 */ /* 0x000fe80000100800 */
[----:B------:R-:W-:Y:S01]  /*122f0*/  STL [R1+0x2b8], RZ ;  /* 0x0002b8ff01007387 */ /* 0x000fe20000100800 */
[----:B------:R-:W-:-:S03]  /*12300*/  IMAD R234, R234, 0x1e, RZ ;  /* 0x0000001eeaea7824 */ /* 0x000fc600078e02ff */
[----:B------:R-:W-:Y:S01]  /*12310*/  STL [R1+0x2bc], RZ ;  /* 0x0002bcff01007387 */ /* 0x000fe20000100800 */
[----:B------:R-:W-:Y:S01]  /*12320*/  SHF.R.S32.HI R62, RZ, 0x1f, R60 ;  /* 0x0000001fff3e7819 */ /* 0x000fe2000001143c */
[C---:B------:R-:W-:Y:S02]  /*12330*/  IMAD R58, R235.reuse, 0x1c, RZ ;  /* 0x0000001ceb3a7824 */ /* 0x040fe400078e02ff */
[----:B------:R-:W2:Y:S01]  /*12340*/  LDL.LU R66, [R1+0xec0] ;  /* 0x000ec00001427983 */ /* 0x000ea20000300800 */
[----:B------:R-:W-:-:S03]  /*12350*/  IMAD R54, R235, 0x1b, RZ ;  /* 0x0000001beb367824 */ /* 0x000fc600078e02ff */
[----:B------:R-:W3:Y:S01]  /*12360*/  LDL.LU R64, [R1+0xebc] ;  /* 0x000ebc0001407983 */ /* 0x000ee20000300800 */
[----:B------:R-:W-:-:S03]  /*12370*/  SHF.R.S32.HI R55, RZ, 0x1f, R53 ;  /* 0x0000001fff377819 */ /* 0x000fc60000011435 */
[----:B------:R1:W-:Y:S01]  /*12380*/  STL [R1+0x1dc], R4 ;  /* 0x0001dc0401007387 */ /* 0x0003e20000100800 */
[C---:B------:R-:W-:Y:S01]  /*12390*/  IMAD R49, R235.reuse, 0x1a, RZ ;  /* 0x0000001aeb317824 */ /* 0x040fe200078e02ff */
[----:B------:R-:W-:Y:S01]  /*123a0*/  SHF.L.U64.HI R60, R60, 0x2, R62 ;  /* 0x000000023c3c7819 */ /* 0x000fe2000001023e */
[C---:B------:R-:W-:Y:S01]  /*123b0*/  IMAD R45, R235.reuse, 0x19, RZ ;  /* 0x00000019eb2d7824 */ /* 0x040fe200078e02ff */
[----:B------:R-:W-:Y:S02]  /*123c0*/  SHF.R.S32.HI R57, RZ, 0x1f, R234 ;  /* 0x0000001fff397819 */ /* 0x000fe400000114ea */
[----:B------:R-:W-:Y:S01]  /*123d0*/  SHF.R.S32.HI R51, RZ, 0x1f, R58 ;  /* 0x0000001fff337819 */ /* 0x000fe2000001143a */
[----:B-1----:R-:W-:Y:S01]  /*123e0*/  IMAD.MOV.U32 R4, RZ, RZ, c[0x0][0x188] ;  /* 0x00006200ff047624 */ /* 0x002fe200078e00ff */
[----:B------:R-:W-:Y:S01]  /*123f0*/  SHF.R.S32.HI R56, RZ, 0x1f, R54 ;  /* 0x0000001fff387819 */ /* 0x000fe20000011436 */
[----:B------:R-:W-:Y:S01]  /*12400*/  IMAD R50, R235, 0x18, RZ ;  /* 0x00000018eb327824 */ /* 0x000fe200078e02ff */
[----:B------:R-:W-:Y:S01]  /*12410*/  SHF.L.U64.HI R53, R53, 0x2, R55 ;  /* 0x0000000235357819 */ /* 0x000fe20000010237 */
[----:B------:R-:W-:Y:S01]  /*12420*/  IMAD R4, R4, 0x1e, RZ ;  /* 0x0000001e04047824 */ /* 0x000fe200078e02ff */
[----:B------:R-:W-:Y:S01]  /*12430*/  SHF.R.S32.HI R52, RZ, 0x1f, R49 ;  /* 0x0000001fff347819 */ /* 0x000fe20000011431 */
[----:B------:R-:W-:Y:S01]  /*12440*/  IMAD.MOV.U32 R234, RZ, RZ, c[0x0][0x188] ;  /* 0x00006200ffea7624 */ /* 0x000fe200078e00ff */
[----:B------:R-:W4:Y:S01]  /*12450*/  LDL.LU R62, [R1+0xeb8] ;  /* 0x000eb800013e7983 */ /* 0x000f220000300800 */
[----:B------:R-:W-:Y:S01]  /*12460*/  SHF.L.U64.HI R58, R58, 0x2, R51 ;  /* 0x000000023a3a7819 */ /* 0x000fe20000010233 */
[----:B------:R-:W-:Y:S01]  /*12470*/  IMAD R44, R235, 0x16, RZ ;  /* 0x00000016eb2c7824 */ /* 0x000fe200078e02ff */
[----:B------:R-:W-:Y:S01]  /*12480*/  SHF.L.U64.HI R4, R4, 0x2, R57 ;  /* 0x0000000204047819 */ /* 0x000fe20000010239 */
[----:B------:R-:W2:Y:S01]  /*12490*/  LDL.LU R60, [R1+0xeb4] ;  /* 0x000eb400013c7983 */ /* 0x000ea20000300800 */
[----:B------:R-:W-:-:S02]  /*124a0*/  SHF.R.S32.HI R47, RZ, 0x1f, R45 ;  /* 0x0000001fff2f7819 */ /* 0x000fc4000001142d */
[----:B------:R-:W-:Y:S01]  /*124b0*/  SHF.L.U64.HI R54, R54, 0x2, R56 ;  /* 0x0000000236367819 */ /* 0x000fe20000010238 */
[----:B------:R-:W2:Y:S01]  /*124c0*/  LDL.LU R57, [R1+0xeb0] ;  /* 0x000eb00001397983 */ /* 0x000ea20000300800 */
[----:B------:R-:W-:Y:S01]  /*124d0*/  IMAD R234, R234, 0x17, RZ ;  /* 0x00000017eaea7824 */ /* 0x000fe200078e02ff */
[----:B------:R-:W-:Y:S01]  /*124e0*/  SHF.R.S32.HI R43, RZ, 0x1f, R50 ;  /* 0x0000001fff2b7819 */ /* 0x000fe20000011432 */
[----:B------:R-:W-:Y:S01]  /*124f0*/  IMAD R39, R235, 0x15, RZ ;  /* 0x00000015eb277824 */ /* 0x000fe200078e02ff */
[----:B------:R-:W2:Y:S01]  /*12500*/  LDL.LU R55, [R1+0xeac] ;  /* 0x000eac0001377983 */ /* 0x000ea20000300800 */
[----:B------:R-:W-:Y:S01]  /*12510*/  SHF.L.U64.HI R49, R49, 0x2, R52 ;  /* 0x0000000231317819 */ /* 0x000fe20000010234 */
[----:B------:R-:W-:Y:S02]  /*12520*/  IMAD.MOV.U32 R4, RZ, RZ, c[0x0][0x188] ;  /* 0x00006200ff047624 */ /* 0x000fe400078e00ff */
[----:B------:R-:W2:Y:S01]  /*12530*/  LDL.LU R53, [R1+0xea8] ;  /* 0x000ea80001357983 */ /* 0x000ea20000300800 */
[----:B------:R-:W-:Y:S01]  /*12540*/  IMAD R35, R235, 0x14, RZ ;  /* 0x00000014eb237824 */ /* 0x000fe200078e02ff */
[----:B------:R-:W-:-:S02]  /*12550*/  SHF.L.U64.HI R45, R45, 0x2, R47 ;  /* 0x000000022d2d7819 */ /* 0x000fc4000001022f */
[----:B------:R-:W2:Y:S01]  /*12560*/  LDL.LU R51, [R1+0xea4] ;  /* 0x000ea40001337983 */ /* 0x000ea20000300800 */
[----:B------:R-:W-:Y:S01]  /*12570*/  SHF.R.S32.HI R46, RZ, 0x1f, R44 ;  /* 0x0000001fff2e7819 */ /* 0x000fe2000001142c */
[C---:B------:R-:W-:Y:S02]  /*12580*/  IMAD R40, R235.reuse, 0x13, RZ ;  /* 0x00000013eb287824 */ /* 0x040fe400078e02ff */
[----:B------:R-:W2:Y:S01]  /*12590*/  LDL.LU R58, [R1+0xea0] ;  /* 0x000ea000013a7983 */ /* 0x000ea20000300800 */
[----:B------:R-:W-:Y:S01]  /*125a0*/  SHF.L.U64.HI R50, R50, 0x2, R43 ;  /* 0x0000000232327819 */ /* 0x000fe2000001022b */
[----:B------:R-:W-:Y:S02]  /*125b0*/  IMAD R4, R4, 0x17, RZ ;  /* 0x0000001704047824 */ /* 0x000fe400078e02ff */
[----:B------:R-:W2:Y:S01]  /*125c0*/  LDL.LU R56, [R1+0xe9c] ;  /* 0x000e9c0001387983 */ /* 0x000ea20000300800 */
[----:B------:R-:W-:Y:S01]  /*125d0*/  SHF.R.S32.HI R48, RZ, 0x1f, R234 ;  /* 0x0000001fff307819 */ /* 0x000fe200000114ea */
[----:B------:R-:W-:Y:S01]  /*125e0*/  IMAD R36, R235, 0x12, RZ ;  /* 0x00000012eb247824 */ /* 0x000fe200078e02ff */
[----:B------:R-:W-:Y:S01]  /*125f0*/  SHF.R.S32.HI R41, RZ, 0x1f, R39 ;  /* 0x0000001fff297819 */ /* 0x000fe20000011427 */
[----:B------:R-:W2:Y:S01]  /*12600*/  LDL.LU R54, [R1+0xe98] ;  /* 0x000e980001367983 */ /* 0x000ea20000300800 */
[----:B------:R-:W-:-:S03]  /*12610*/  SHF.R.S32.HI R37, RZ, 0x1f, R35 ;  /* 0x0000001fff257819 */ /* 0x000fc60000011423 */
[----:B------:R-:W2:Y:S01]  /*12620*/  LDL.LU R52, [R1+0xe94] ;  /* 0x000e940001347983 */ /* 0x000ea20000300800 */
[----:B------:R-:W-:Y:S01]  /*12630*/  SHF.L.U64.HI R44, R44, 0x2, R46 ;  /* 0x000000022c2c7819 */ /* 0x000fe2000001022e */
[----:B------:R-:W-:Y:S02]  /*12640*/  IMAD R31, R235, 0x11, RZ ;  /* 0x00000011eb1f7824 */ /* 0x000fe400078e02ff */
[----:B------:R-:W2:Y:S01]  /*12650*/  LDL.LU R49, [R1+0xe90] ;  /* 0x000e900001317983 */ /* 0x000ea20000300800 */
[----:B------:R-:W-:Y:S01]  /*12660*/  IMAD.MOV.U32 R234, RZ, RZ, c[0x0][0x188] ;  /* 0x00006200ffea7624 */ /* 0x000fe200078e00ff */
[----:B------:R-:W-:Y:S02]  /*12670*/  SHF.R.S32.HI R42, RZ, 0x1f, R40 ;  /* 0x0000001fff2a7819 */ /* 0x000fe40000011428 */
[----:B------:R-:W2:Y:S01]  /*12680*/  LDL.LU R47, [R1+0xe8c] ;  /* 0x000e8c00012f7983 */ /* 0x000ea20000300800 */
[----:B------:R-:W-:-:S03]  /*12690*/  SHF.L.U64.HI R39, R39, 0x2, R41 ;  /* 0x0000000227277819 */ /* 0x000fc60000010229 */
[----:B------:R-:W2:Y:S01]  /*126a0*/  LDL.LU R45, [R1+0xe88] ;  /* 0x000e8800012d7983 */ /* 0x000ea20000300800 */
[----:B------:R-:W-:Y:S01]  /*126b0*/  SHF.L.U64.HI R4, R4, 0x2, R48 ;  /* 0x0000000204047819 */ /* 0x000fe20000010230 */
[----:B------:R-:W-:Y:S02]  /*126c0*/  IMAD R34, R235, 0xf, RZ ;  /* 0x0000000feb227824 */ /* 0x000fe400078e02ff */
[----:B------:R-:W2:Y:S01]  /*126d0*/  LDL.LU R43, [R1+0xe84] ;  /* 0x000e8400012b7983 */ /* 0x000ea20000300800 */
[----:B------:R-:W-:Y:S02]  /*126e0*/  SHF.R.S32.HI R38, RZ, 0x1f, R36 ;  /* 0x0000001fff267819 */ /* 0x000fe40000011424 */
[----:B------:R-:W-:Y:S01]  /*126f0*/  SHF.L.U64.HI R35, R35, 0x2, R37 ;  /* 0x0000000223237819 */ /* 0x000fe20000010225 */
[----:B------:R-:W2:Y:S01]  /*12700*/  LDL.LU R50, [R1+0xe80] ;  /* 0x000e800001327983 */ /* 0x000ea20000300800 */
[----:B------:R-:W-:Y:S01]  /*12710*/  IMAD.SHL.U32 R234, R234, 0x10, RZ ;  /* 0x00000010eaea7824 */ /* 0x000fe200078e00ff */
[----:B------:R-:W-:-:S02]  /*12720*/  SHF.R.S32.HI R33, RZ, 0x1f, R31 ;  /* 0x0000001fff217819 */ /* 0x000fc4000001141f */
[----:B------:R-:W2:Y:S01]  /*12730*/  LDL.LU R48, [R1+0xe7c] ;  /* 0x000e7c0001307983 */ /* 0x000ea20000300800 */
[C---:B------:R-:W-:Y:S01]  /*12740*/  IMAD R30, R235.reuse, 0xe, RZ ;  /* 0x0000000eeb1e7824 */ /* 0x040fe200078e02ff */
[----:B------:R-:W-:Y:S02]  /*12750*/  SHF.L.U64.HI R40, R40, 0x2, R42 ;  /* 0x0000000228287819 */ /* 0x000fe4000001022a */
[----:B------:R-:W2:Y:S01]  /*12760*/  LDL.LU R46, [R1+0xe78] ;  /* 0x000e7800012e7983 */ /* 0x000ea20000300800 */
[----:B------:R-:W-:Y:S01]  /*12770*/  IMAD.MOV.U32 R4, RZ, RZ, c[0x0][0x188] ;  /* 0x00006200ff047624 */ /* 0x000fe200078e00ff */
[----:B------:R-:W-:Y:S02]  /*12780*/  SHF.L.U64.HI R36, R36, 0x2, R38 ;  /* 0x0000000224247819 */ /* 0x000fe40000010226 */
[----:B------:R-:W2:Y:S01]  /*12790*/  LDL.LU R44, [R1+0xe74] ;  /* 0x000e7400012c7983 */ /* 0x000ea20000300800 */
[----:B------:R-:W-:Y:S01]  /*127a0*/  IMAD R25, R235, 0xd, RZ ;  /* 0x0000000deb197824 */ /* 0x000fe200078e02ff */
[----:B------:R-:W-:-:S02]  /*127b0*/  SHF.R.S32.HI R27, RZ, 0x1f, R34 ;  /* 0x0000001fff1b7819 */ /* 0x000fc40000011422 */
[----:B------:R-:W2:Y:S01]  /*127c0*/  LDL.LU R41, [R1+0xe70] ;  /* 0x000e700001297983 */ /* 0x000ea20000300800 */
[----:B------:R-:W-:Y:S01]  /*127d0*/  IMAD R21, R235, 0xc, RZ ;  /* 0x0000000ceb157824 */ /* 0x000fe200078e02ff */
[----:B------:R-:W-:Y:S02]  /*127e0*/  SHF.L.U64.HI R31, R31, 0x2, R33 ;  /* 0x000000021f1f7819 */ /* 0x000fe40000010221 */
[----:B------:R-:W2:Y:S01]  /*127f0*/  LDL.LU R39, [R1+0xe6c] ;  /* 0x000e6c0001277983 */ /* 0x000ea20000300800 */
[----:B------:R-:W-:Y:S01]  /*12800*/  SHF.R.S32.HI R29, RZ, 0x1f, R234 ;  /* 0x0000001fff1d7819 */ /* 0x000fe200000114ea */
[----:B------:R-:W-:Y:S02]  /*12810*/  IMAD.SHL.U32 R4, R4, 0x10, RZ ;  /* 0x0000001004047824 */ /* 0x000fe400078e00ff */
[----:B------:R-:W2:Y:S01]  /*12820*/  LDL.LU R37, [R1+0xe68] ;  /* 0x000e680001257983 */ /* 0x000ea20000300800 */
[----:B------:R-:W-:Y:S01]  /*12830*/  SHF.R.S32.HI R32, RZ, 0x1f, R30 ;  /* 0x0000001fff207819 */ /* 0x000fe2000001141e */
[----:B------:R-:W-:-:S02]  /*12840*/  IMAD R26, R235, 0xb, RZ ;  /* 0x0000000beb1a7824 */ /* 0x000fc400078e02ff */
        /* <DEDUP_REMOVED lines=12> */
[----:B------:R-:W-:Y:S02]  /*12910*/  IMAD.SHL.U32 R15, R235, 0x8, RZ ;  /* 0x00000008eb0f7824 */ /* 0x000fe400078e00ff */
[----:B------:R-:W2:Y:S01]  /*12920*/  LDL.LU R33, [R1+0xe50] ;  /* 0x000e500001217983 */ /* 0x000ea20000300800 */
[----:B------:R-:W-:Y:S02]  /*12930*/  SHF.R.S32.HI R19, RZ, 0x1f, R26 ;  /* 0x0000001fff137819 */ /* 0x000fe4000001141a */
[----:B------:R-:W-:Y:S01]  /*12940*/  SHF.L.U64.HI R25, R25, 0x2, R28 ;  /* 0x0000000219197819 */ /* 0x000fe2000001021c */
[----:B------:R-:W2:Y:S01]  /*12950*/  LDL.LU R31, [R1+0xe4c] ;  /* 0x000e4c00011f7983 */ /* 0x000ea20000300800 */
[----:B------:R-:W-:Y:S01]  /*12960*/  IMAD R234, R234, 0x9, RZ ;  /* 0x00000009eaea7824 */ /* 0x000fe200078e02ff */
[----:B------:R-:W-:-:S02]  /*12970*/  SHF.R.S32.HI R24, RZ, 0x1f, R22 ;  /* 0x0000001fff187819 */ /* 0x000fc40000011416 */
[----:B------:R-:W2:Y:S01]  /*12980*/  LDL.LU R29, [R1+0xe48] ;  /* 0x000e4800011d7983 */ /* 0x000ea20000300800 */
[----:B------:R-:W-:Y:S01]  /*12990*/  IMAD R11, R235, 0x7, RZ ;  /* 0x00000007eb0b7824 */ /* 0x000fe200078e02ff */
        /* <DEDUP_REMOVED lines=8> */
[C---:B------:R-:W-:Y:S01]  /*12a20*/  IMAD R12, R235.reuse, 0x5, RZ ;  /* 0x00000005eb0c7824 */ /* 0x040fe200078e02ff */
[----:B------:R-:W-:Y:S02]  /*12a30*/  SHF.L.U64.HI R22, R22, 0x2, R24 ;  /* 0x0000000216167819 */ /* 0x000fe40000010218 */
[----:B------:R-:W2:Y:S01]  /*12a40*/  LDL.LU R30, [R1+0xe38] ;  /* 0x000e3800011e7983 */ /* 0x000ea20000300800 */
[----:B------:R-:W-:Y:S01]  /*12a50*/  SHF.R.S32.HI R20, RZ, 0x1f, R234 ;  /* 0x0000001fff147819 */ /* 0x000fe200000114ea */
[----:B------:R-:W-:Y:S02]  /*12a60*/  IMAD R4, R4, 0x9, RZ ;  /* 0x0000000904047824 */ /* 0x000fe400078e02ff */
[----:B------:R-:W2:Y:S01]  /*12a70*/  LDL.LU R28, [R1+0xe34] ;  /* 0x000e3400011c7983 */ /* 0x000ea20000300800 */
[----:B------:R-:W-:Y:S01]  /*12a80*/  SHF.R.S32.HI R13, RZ, 0x1f, R11 ;  /* 0x0000001fff0d7819 */ /* 0x000fe2000001140b */
[----:B------:R-:W-:-:S02]  /*12a90*/  IMAD.SHL.U32 R9, R235, 0x4, RZ ;  /* 0x00000004eb097824 */ /* 0x000fc400078e00ff */
[----:B------:R-:W2:Y:S01]  /*12aa0*/  LDL.LU R25, [R1+0xe30] ;  /* 0x000e300001197983 */ /* 0x000ea20000300800 */
[----:B------:R-:W-:-:S03]  /*12ab0*/  SHF.R.S32.HI R18, RZ, 0x1f, R16 ;  /* 0x0000001fff127819 */ /* 0x000fc60000011410 */
[----:B------:R-:W2:Y:S01]  /*12ac0*/  LDL.LU R23, [R1+0xe2c] ;  /* 0x000e2c0001177983 */ /* 0x000ea20000300800 */
[----:B------:R-:W-:Y:S01]  /*12ad0*/  SHF.L.U64.HI R15, R15, 0x2, R17 ;  /* 0x000000020f0f7819 */ /* 0x000fe20000010211 */
[----:B------:R-:W-:Y:S02]  /*12ae0*/  IMAD R7, R235, 0x3, RZ ;  /* 0x00000003eb077824 */ /* 0x000fe400078e02ff */
[----:B------:R-:W2:Y:S01]  /*12af0*/  LDL.LU R21, [R1+0xe28] ;  /* 0x000e280001157983 */ /* 0x000ea20000300800 */
[----:B------:R-:W-:-:S03]  /*12b00*/  SHF.R.S32.HI R14, RZ, 0x1f, R12 ;  /* 0x0000001fff0e7819 */ /* 0x000fc6000001140c */
[----:B------:R-:W2:Y:S01]  /*12b10*/  LDL.LU R19, [R1+0xe24] ;  /* 0x000e240001137983 */ /* 0x000ea20000300800 */
[----:B------:R-:W-:-:S03]  /*12b20*/  SHF.L.U64.HI R11, R11, 0x2, R13 ;  /* 0x000000020b0b7819 */ /* 0x000fc6000001020d */
[----:B------:R-:W2:Y:S01]  /*12b30*/  LDL.LU R26, [R1+0xe20] ;  /* 0x000e2000011a7983 */ /* 0x000ea20000300800 */
[----:B------:R-:W-:-:S03]  /*12b40*/  SHF.L.U64.HI R4, R4, 0x2, R20 ;  /* 0x0000000204047819 */ /* 0x000fc60000010214 */
[----:B------:R-:W2:Y:S01]  /*12b50*/  LDL.LU R24, [R1+0xe1c] ;  /* 0x000e1c0001187983 */ /* 0x000ea20000300800 */
[----:B------:R-:W-:Y:S02]  /*12b60*/  SHF.R.S32.HI R10, RZ, 0x1f, R9 ;  /* 0x0000001fff0a7819 */ /* 0x000fe40000011409 */
[----:B------:R-:W-:Y:S01]  /*12b70*/  SHF.L.U64.HI R16, R16, 0x2, R18 ;  /* 0x0000000210107819 */ /* 0x000fe20000010212 */
[----:B------:R-:W2:Y:S01]  /*12b80*/  LDL.LU R22, [R1+0xe18] ;  /* 0x000e180001167983 */ /* 0x000ea20000300800 */
[----:B------:R-:W-:Y:S01]  /*12b90*/  IMAD.SHL.U32 R235, R235, 0x2, RZ ;  /* 0x00000002ebeb7824 */ /* 0x000fe200078e00ff */
[----:B------:R-:W-:Y:S02]  /*12ba0*/  SHF.R.S32.HI R8, RZ, 0x1f, R7 ;  /* 0x0000001fff087819 */ /* 0x000fe40000011407 */
[----:B------:R-:W2:Y:S01]  /*12bb0*/  LDL.LU R20, [R1+0xe14] ;  /* 0x000e140001147983 */ /* 0x000ea20000300800 */
[----:B------:R-:W-:Y:S01]  /*12bc0*/  SHF.L.U64.HI R12, R12, 0x2, R14 ;  /* 0x000000020c0c7819 */ /* 0x000fe2000001020e */
[----:B------:R-:W-:-:S02]  /*12bd0*/  IMAD.MOV.U32 R4, RZ, RZ, c[0x0][0x188] ;  /* 0x00006200ff047624 */ /* 0x000fc400078e00ff */
[----:B------:R-:W2:Y:S01]  /*12be0*/  LDL.LU R17, [R1+0xe10] ;  /* 0x000e100001117983 */ /* 0x000ea20000300800 */
[----:B------:R-:W-:-:S03]  /*12bf0*/  SHF.L.U64.HI R9, R9, 0x2, R10 ;  /* 0x0000000209097819 */ /* 0x000fc6000001020a */
[----:B------:R-:W2:Y:S01]  /*12c00*/  LDL.LU R15, [R1+0xe0c] ;  /* 0x000e0c00010f7983 */ /* 0x000ea20000300800 */
[----:B------:R-:W-:-:S03]  /*12c10*/  SHF.L.U64.HI R7, R7, 0x2, R8 ;  /* 0x0000000207077819 */ /* 0x000fc60000010208 */
[----:B------:R-:W2:Y:S01]  /*12c20*/  LDL.LU R13, [R1+0xe08] ;  /* 0x000e0800010d7983 */ /* 0x000ea20000300800 */
[----:B------:R-:W-:-:S03]  /*12c30*/  SHF.R.S32.HI R6, RZ, 0x1f, R235 ;  /* 0x0000001fff067819 */ /* 0x000fc600000114eb */
[----:B------:R-:W2:Y:S01]  /*12c40*/  LDL.LU R11, [R1+0xe04] ;  /* 0x000e0400010b7983 */ /* 0x000ea20000300800 */
[----:B------:R-:W-:-:S03]  /*12c50*/  IMAD.SHL.U32 R4, R4, 0x2, RZ ;  /* 0x0000000204047824 */ /* 0x000fc600078e00ff */
[----:B------:R-:W2:Y:S04]  /*12c60*/  LDL.LU R18, [R1+0xe00] ;  /* 0x000e000001127983 */ /* 0x000ea80000300800 */
[----:B------:R-:W2:Y:S04]  /*12c70*/  LDL.LU R16, [R1+0xdfc] ;  /* 0x000dfc0001107983 */ /* 0x000ea80000300800 */
[----:B------:R-:W2:Y:S04]  /*12c80*/  LDL.LU R14, [R1+0xdf8] ;  /* 0x000df800010e7983 */ /* 0x000ea80000300800 */
[----:B------:R-:W2:Y:S01]  /*12c90*/  LDL.LU R12, [R1+0xdf4] ;  /* 0x000df400010c7983 */ /* 0x000ea20000300800 */
[----:B------:R-:W-:-:S03]  /*12ca0*/  SHF.L.U64.HI R4, R4, 0x2, R6 ;  /* 0x0000000204047819 */ /* 0x000fc60000010206 */
[----:B------:R-:W2:Y:S04]  /*12cb0*/  LDL.LU R10, [R1+0xdf0] ;  /* 0x000df000010a7983 */ /* 0x000ea80000300800 */
[----:B------:R-:W2:Y:S04]  /*12cc0*/  LDL.LU R9, [R1+0xdec] ;  /* 0x000dec0001097983 */ /* 0x000ea80000300800 */
[----:B------:R-:W2:Y:S04]  /*12cd0*/  LDL.LU R8, [R1+0xde8] ;  /* 0x000de80001087983 */ /* 0x000ea80000300800 */
[----:B------:R-:W2:Y:S04]  /*12ce0*/  LDL.LU R7, [R1+0xde4] ;  /* 0x000de40001077983 */ /* 0x000ea80000300800 */
[----:B------:R-:W2:Y:S02]  /*12cf0*/  LDL.LU R6, [R1+0xde0] ;  /* 0x000de00001067983 */ /* 0x000ea40000300800 */
[----:B--2---:R-:W-:-:S02]  /*12d00*/  SHF.R.S32.HI R4, RZ, 0x5, R6 ;  /* 0x00000005ff047819 */ /* 0x004fc40000011406 */
[----:B------:R-:W-:Y:S02]  /*12d10*/  IADD3 R6, P4, R7, c[0x0][0x168], RZ ;  /* 0x00005a0007067a10 */ /* 0x000fe40007f9e0ff */
[----:B------:R-:W-:-:S03]  /*12d20*/  IADD3 R7, P5, R8, c[0x0][0x168], RZ ;  /* 0x00005a0008077a10 */ /* 0x000fc60007fbe0ff */
[----:B------:R1:W-:Y:S01]  /*12d30*/  STL [R1+0x91c], R6 ;  /* 0x00091c0601007387 */ /* 0x0003e20000100800 */
[----:B------:R-:W-:-:S03]  /*12d40*/  IADD3 R8, P1, R10, c[0x0][0x168], RZ ;  /* 0x00005a000a087a10 */ /* 0x000fc60007f3e0ff */
[----:B------:R2:W-:Y:S01]  /*12d50*/  STL [R1+0x924], R7 ;  /* 0x0009240701007387 */ /* 0x0005e20000100800 */
[----:B-1----:R-:W-:Y:S02]  /*12d60*/  IADD3 R6, P3, R9, c[0x0][0x168], RZ ;  /* 0x00005a0009067a10 */ /* 0x002fe40007f7e0ff */
[----:B--2---:R-:W-:-:S03]  /*12d70*/  IADD3 R7, P2, R11, c[0x0][0x168], RZ ;  /* 0x00005a000b077a10 */ /* 0x004fc60007f5e0ff */
[----:B------:R1:W-:Y:S04]  /*12d80*/  STL [R1+0x92c], R6 ;  /* 0x00092c0601007387 */ /* 0x0003e80000100800 */
[----:B------:R2:W-:Y:S01]  /*12d90*/  STL [R1+0x934], R8 ;  /* 0x0009340801007387 */ /* 0x0005e20000100800 */
[----:B-1----:R-:W-:-:S03]  /*12da0*/  IADD3.X R6, R12, c[0x0][0x16c], RZ, P4, !PT ;  /* 0x00005b000c067a10 */ /* 0x002fc600027fe4ff */
[----:B------:R1:W-:Y:S01]  /*12db0*/  STL [R1+0x93c], R7 ;  /* 0x00093c0701007387 */ /* 0x0003e20000100800 */
[----:B--2---:R-:W-:-:S03]  /*12dc0*/  IADD3 R8, P4, R13, c[0x0][0x168], RZ ;  /* 0x00005a000d087a10 */ /* 0x004fc60007f9e0ff */
        /* <DEDUP_REMOVED lines=97> */
[----:B----4-:R-:W-:-:S03]  /*133e0*/  IADD3.X R7, R62, c[0x0][0x16c], RZ, P4, !PT ;  /* 0x00005b003e077a10 */ /* 0x010fc600027fe4ff */
[----:B------:R3:W-:Y:S01]  /*133f0*/  STL [R1+0xa04], R8 ;  /* 0x000a040801007387 */ /* 0x0007e20000100800 */
[----:B-1----:R-:W-:-:S03]  /*13400*/  IADD3 R6, P4, R63, c[0x0][0x168], RZ ;  /* 0x00005a003f067a10 */ /* 0x002fc60007f9e0ff */
[----:B------:R1:W-:Y:S01]  /*13410*/  STL [R1+0x9e0], R7 ;  /* 0x0009e00701007387 */ /* 0x0003e20000100800 */
[----:B---3--:R-:W-:-:S03]  /*13420*/  IADD3.X R8, R64, c[0x0][0x16c], RZ, P5, !PT ;  /* 0x00005b0040087a10 */ /* 0x008fc60002ffe4ff */
[----:B------:R2:W-:Y:S01]  /*13430*/  STL [R1+0xa0c], R6 ;  /* 0x000a0c0601007387 */ /* 0x0005e20000100800 */
[----:B-1----:R-:W-:-:S03]  /*13440*/  IADD3 R7, P5, R65, c[0x0][0x168], RZ ;  /* 0x00005a0041077a10 */ /* 0x002fc60007fbe0ff */
[----:B------:R1:W-:Y:S01]  /*13450*/  STL [R1+0x9e8], R8 ;  /* 0x0009e80801007387 */ /* 0x0003e20000100800 */
[----:B--2---:R-:W-:-:S03]  /*13460*/  IADD3.X R6, R66, c[0x0][0x16c], RZ, P3, !PT ;  /* 0x00005b0042067a10 */ /* 0x004fc60001ffe4ff */
        /* <DEDUP_REMOVED lines=18> */
[----:B------:R-:W3:Y:S04]  /*13590*/  LDL.LU R11, [R1+0xa0] ;  /* 0x0000a000010b7983 */ /* 0x000ee80000300800 */
[----:B------:R1:W-:Y:S04]  /*135a0*/  STL [R1+0xa10], R7 ;  /* 0x000a100701007387 */ /* 0x0003e80000100800 */
[----:B------:R-:W4:Y:S04]  /*135b0*/  LDL.LU R10, [R1+0xa4] ;  /* 0x0000a400010a7983 */ /* 0x000f280000300800 */
[----:B------:R1:W-:Y:S04]  /*135c0*/  STL [R1+0xa3c], R6 ;  /* 0x000a3c0601007387 */ /* 0x0003e80000100800 */
[----:B------:R-:W4:Y:S04]  /*135d0*/  LDL.LU R9, [R1+0xa8] ;  /* 0x0000a80001097983 */ /* 0x000f280000300800 */
[----:B--2---:R-:W4:Y:S04]  /*135e0*/  LDL.LU R8, [R1+0xac] ;  /* 0x0000ac0001087983 */ /* 0x004f280000300800 */
[----:B-1----:R-:W4:Y:S01]  /*135f0*/  LDL.LU R7, [R1+0xc0] ;  /* 0x0000c00001077983 */ /* 0x002f220000300800 */
[----:B------:R-:W-:-:S02]  /*13600*/  IADD3.X R6, R148, c[0x0][0x16c], RZ, P3, !PT ;  /* 0x00005b0094067a10 */ /* 0x000fc40001ffe4ff */
[----:B------:R-:W-:Y:S02]  /*13610*/  IADD3 R12, P3, R149, c[0x0][0x168], RZ ;  /* 0x00005a00950c7a10 */ /* 0x000fe40007f7e0ff */
[----:B------:R-:W-:Y:S01]  /*13620*/  IADD3.X R13, R150, c[0x0][0x16c], RZ, P1, !PT ;  /* 0x00005b00960d7a10 */ /* 0x000fe20000ffe4ff */
[----:B------:R1:W-:Y:S04]  /*13630*/  STL [R1+0xa18], R6 ;  /* 0x000a180601007387 */ /* 0x0003e80000100800 */
[----:B------:R1:W-:Y:S02]  /*13640*/  STL [R1+0xa44], R12 ;  /* 0x000a440c01007387 */ /* 0x0003e40000100800 */
[----:B-1----:R-:W-:Y:S02]  /*13650*/  IADD3 R6, P1, R151, c[0x0][0x168], RZ ;  /* 0x00005a0097067a10 */ /* 0x002fe40007f3e0ff */
[----:B------:R1:W-:Y:S01]  /*13660*/  STL [R1+0xa20], R13 ;  /* 0x000a200d01007387 */ /* 0x0003e20000100800 */
[----:B------:R-:W-:-:S03]  /*13670*/  IADD3.X R12, R156, c[0x0][0x16c], RZ, P2, !PT ;  /* 0x00005b009c0c7a10 */ /* 0x000fc600017fe4ff */
[----:B------:R1:W-:Y:S04]  /*13680*/  STL [R1+0xa4c], R6 ;  /* 0x000a4c0601007387 */ /* 0x0003e80000100800 */
[----:B------:R1:W-:Y:S02]  /*13690*/  STL [R1+0xa28], R12 ;  /* 0x000a280c01007387 */ /* 0x0003e40000100800 */
[----:B-1----:R-:W-:Y:S02]  /*136a0*/  IADD3 R13, P2, R157, c[0x0][0x168], RZ ;  /* 0x00005a009d0d7a10 */ /* 0x002fe40007f5e0ff */
[----:B------:R-:W-:-:S03]  /*136b0*/  IADD3.X R6, R158, c[0x0][0x16c], RZ, P4, !PT ;  /* 0x00005b009e067a10 */ /* 0x000fc600027fe4ff */
[----:B------:R1:W-:Y:S01]  /*136c0*/  STL [R1+0xa54], R13 ;  /* 0x000a540d01007387 */ /* 0x0003e20000100800 */
[----:B------:R-:W-:-:S03]  /*136d0*/  IADD3 R12, P4, R159, c[0x0][0x168], RZ ;  /* 0x00005a009f0c7a10 */ /* 0x000fc60007f9e0ff */
[----:B------:R1:W-:Y:S04]  /*136e0*/  STL [R1+0xa30], R6 ;  /* 0x000a300601007387 */ /* 0x0003e80000100800 */
[----:B------:R1:W-:Y:S02]  /*136f0*/  STL [R1+0xa5c], R12 ;  /* 0x000a5c0c01007387 */ /* 0x0003e40000100800 */
[----:B-1----:R-:W-:Y:S02]  /*13700*/  IADD3.X R13, R160, c[0x0][0x16c], RZ, P5, !PT ;  /* 0x00005b00a00d7a10 */ /* 0x002fe40002ffe4ff */
[----:B------:R-:W-:-:S03]  /*13710*/  IADD3 R6, P5, R161, c[0x0][0x168], RZ ;  /* 0x00005a00a1067a10 */ /* 0x000fc60007fbe0ff */
        /* <DEDUP_REMOVED lines=26> */
[----:B------:R1:W-:Y:S02]  /*138c0*/  STL [R1+0xa94], R6 ;  /* 0x000a940601007387 */ /* 0x0003e40000100800 */
[----:B-1----:R-:W-:Y:S02]  /*138d0*/  IADD3 R13, P1, R239, c[0x0][0x168], RZ ;  /* 0x00005a00ef0d7a10 */ /* 0x002fe40007f3e0ff */
[----:B------:R-:W2:Y:S04]  /*138e0*/  LDL.LU R6, [R1+0xc4] ;  /* 0x0000c40001067983 */ /* 0x000ea80000300800 */
[----:B------:R1:W-:Y:S04]  /*138f0*/  STL [R1+0xa70], R12 ;  /* 0x000a700c01007387 */ /* 0x0003e80000100800 */
[----:B------:R3:W-:Y:S01]  /*13900*/  STL [R1+0xa9c], R13 ;  /* 0x000a9c0d01007387 */ /* 0x0007e20000100800 */
[----:B-1----:R-:W-:-:S05]  /*13910*/  IADD3.X R12, R252, c[0x0][0x16c], RZ, P2, !PT ;  /* 0x00005b00fc0c7a10 */ /* 0x002fca00017fe4ff */
[----:B------:R-:W-:Y:S01]  /*13920*/  STL [R1+0xa78], R12 ;  /* 0x000a780c01007387 */ /* 0x000fe20000100800 */
[----:B---3--:R-:W-:Y:S02]  /*13930*/  IADD3 R11, P2, R11, c[0x0][0x168], RZ ;  /* 0x00005a000b0b7a10 */ /* 0x008fe40007f5e0ff */
[----:B----4-:R-:W-:-:S03]  /*13940*/  IADD3.X R10, R10, c[0x0][0x16c], RZ, P4, !PT ;  /* 0x00005b000a0a7a10 */ /* 0x010fc600027fe4ff */
[----:B------:R-:W-:Y:S01]  /*13950*/  STL [R1+0xaa4], R11 ;  /* 0x000aa40b01007387 */ /* 0x000fe20000100800 */
[----:B------:R-:W-:-:S03]  /*13960*/  IADD3 R9, P4, R9, c[0x0][0x168], RZ ;  /* 0x00005a0009097a10 */ /* 0x000fc60007f9e0ff */
[----:B------:R-:W-:Y:S01]  /*13970*/  STL [R1+0xa80], R10 ;  /* 0x000a800a01007387 */ /* 0x000fe20000100800 */
[----:B------:R-:W-:-:S03]  /*13980*/  IADD3.X R8, R8, c[0x0][0x16c], RZ, P5, !PT ;  /* 0x00005b0008087a10 */ /* 0x000fc60002ffe4ff */
[----:B------:R-:W-:Y:S01]  /*13990*/  STL [R1+0xaac], R9 ;  /* 0x000aac0901007387 */ /* 0x000fe20000100800 */
[----:B------:R-:W-:-:S03]  /*139a0*/  IADD3 R7, P5, R7, c[0x0][0x168], RZ ;  /* 0x00005a0007077a10 */ /* 0x000fc60007fbe0ff */
[----:B------:R-:W3:Y:S04]  /*139b0*/  LDL.LU R35, [R1+0xc8] ;  /* 0x0000c80001237983 */ /* 0x000ee80000300800 */
[----:B------:R-:W-:Y:S04]  /*139c0*/  STL [R1+0xa88], R8 ;  /* 0x000a880801007387 */ /* 0x000fe80000100800 */
[----:B------:R-:W4:Y:S04]  /*139d0*/  LDL.LU R34, [R1+0xcc] ;  /* 0x0000cc0001227983 */ /* 0x000f280000300800 */
[----:B------:R1:W-:Y:S04]  /*139e0*/  STL [R1+0xab4], R7 ;  /* 0x000ab40701007387 */ /* 0x0003e80000100800 */
[----:B------:R-:W4:Y:S04]  /*139f0*/  LDL.LU R33, [R1+0xd0] ;  /* 0x0000d00001217983 */ /* 0x000f280000300800 */
        /* <DEDUP_REMOVED lines=20> */
[----:B-1----:R-:W4:Y:S04]  /*13b40*/  LDL.LU R7, [R1+0x124] ;  /* 0x0001240001077983 */ /* 0x002f280000300800 */
[----:B------:R-:W4:Y:S04]  /*13b50*/  LDL.LU R12, [R1+0x128] ;  /* 0x00012800010c7983 */ /* 0x000f280000300800 */
[----:B------:R-:W4:Y:S01]  /*13b60*/  LDL.LU R11, [R1+0x12c] ;  /* 0x00012c00010b7983 */ /* 0x000f220000300800 */
[----:B--2---:R-:W-:-:S05]  /*13b70*/  IADD3.X R6, R6, c[0x0][0x16c], RZ, P3, !PT ;  /* 0x00005b0006067a10 */ /* 0x004fca0001ffe4ff */
[----:B------:R1:W-:Y:S04]  /*13b80*/  STL [R1+0xa90], R6 ;  /* 0x000a900601007387 */ /* 0x0003e80000100800 */
[----:B------:R-:W2:Y:S04]  /*13b90*/  LDL.LU R10, [R1+0x130] ;  /* 0x00013000010a7983 */ /* 0x000ea80000300800 */
[----:B------:R-:W2:Y:S04]  /*13ba0*/  LDL.LU R9, [R1+0x134] ;  /* 0x0001340001097983 */ /* 0x000ea80000300800 */
[----:B------:R-:W2:Y:S04]  /*13bb0*/  LDL.LU R8, [R1+0x138] ;  /* 0x0001380001087983 */ /* 0x000ea80000300800 */
[----:B-1----:R-:W2:Y:S01]  /*13bc0*/  LDL.LU R6, [R1+0x13c] ;  /* 0x00013c0001067983 */ /* 0x002ea20000300800 */
[----:B---3--:R-:W-:-:S02]  /*13bd0*/  IADD3 R36, P3, R35, c[0x0][0x168], RZ ;  /* 0x00005a0023247a10 */ /* 0x008fc40007f7e0ff */
[----:B----4-:R-:W-:-:S03]  /*13be0*/  IADD3.X R35, R34, c[0x0][0x16c], RZ, P1, !PT ;  /* 0x00005b0022237a10 */ /* 0x010fc60000ffe4ff */
[----:B------:R-:W-:Y:S01]  /*13bf0*/  STL [R1+0xabc], R36 ;  /* 0x000abc2401007387 */ /* 0x000fe20000100800 */
[----:B------:R-:W-:-:S03]  /*13c00*/  IADD3 R34, P1, R33, c[0x0][0x168], RZ ;  /* 0x00005a0021227a10 */ /* 0x000fc60007f3e0ff */
[----:B------:R1:W-:Y:S01]  /*13c10*/  STL [R1+0xa98], R35 ;  /* 0x000a982301007387 */ /* 0x0003e20000100800 */
[----:B------:R-:W-:-:S03]  /*13c20*/  IADD3.X R33, R32, c[0x0][0x16c], RZ, P2, !PT ;  /* 0x00005b0020217a10 */ /* 0x000fc600017fe4ff */
[----:B------:R3:W-:Y:S01]  /*13c30*/  STL [R1+0xac4], R34 ;  /* 0x000ac42201007387 */ /* 0x0007e20000100800 */
        /* <DEDUP_REMOVED lines=39> */
[----:B------:R-:W4:Y:S01]  /*13eb0*/  LDL.LU R7, [R1+0x140] ;  /* 0x0001400001077983 */ /* 0x000f220000300800 */
[----:B------:R-:W-:-:S03]  /*13ec0*/  IADD3 R12, P2, R12, c[0x0][0x168], RZ ;  /* 0x00005a000c0c7a10 */ /* 0x000fc60007f5e0ff */
[----:B------:R1:W-:Y:S01]  /*13ed0*/  STL [R1+0xb14], R14 ;  /* 0x000b140e01007387 */ /* 0x0003e20000100800 */
[----:B------:R-:W-:-:S03]  /*13ee0*/  IADD3.X R11, R11, c[0x0][0x16c], RZ, P4, !PT ;  /* 0x00005b000b0b7a10 */ /* 0x000fc600027fe4ff */
[----:B------:R1:W-:Y:S04]  /*13ef0*/  STL [R1+0xaf0], R13 ;  /* 0x000af00d01007387 */ /* 0x0003e80000100800 */
[----:B------:R-:W-:Y:S04]  /*13f00*/  STL [R1+0xb1c], R12 ;  /* 0x000b1c0c01007387 */ /* 0x000fe80000100800 */
[----:B------:R-:W-:Y:S01]  /*13f10*/  STL [R1+0xaf8], R11 ;  /* 0x000af80b01007387 */ /* 0x000fe20000100800 */
[----:B--2---:R-:W-:Y:S02]  /*13f20*/  IADD3 R10, P4, R10, c[0x0][0x168], RZ ;  /* 0x00005a000a0a7a10 */ /* 0x004fe40007f9e0ff */
[----:B------:R-:W-:-:S03]  /*13f30*/  IADD3.X R9, R9, c[0x0][0x16c], RZ, P5, !PT ;  /* 0x00005b0009097a10 */ /* 0x000fc60002ffe4ff */
[----:B------:R-:W-:Y:S01]  /*13f40*/  STL [R1+0xb24], R10 ;  /* 0x000b240a01007387 */ /* 0x000fe20000100800 */
[----:B------:R-:W-:-:S03]  /*13f50*/  IADD3 R8, P5, R8, c[0x0][0x168], RZ ;  /* 0x00005a0008087a10 */ /* 0x000fc60007fbe0ff */
[----:B------:R-:W-:Y:S01]  /*13f60*/  STL [R1+0xb00], R9 ;  /* 0x000b000901007387 */ /* 0x000fe20000100800 */
[----:B------:R-:W-:-:S03]  /*13f70*/  IADD3.X R6, R6, c[0x0][0x16c], RZ, P3, !PT ;  /* 0x00005b0006067a10 */ /* 0x000fc60001ffe4ff */
[----:B-1----:R-:W2:Y:S04]  /*13f80*/  LDL.LU R35, [R1+0x144] ;  /* 0x0001440001237983 */ /* 0x002ea80000300800 */
[----:B------:R-:W-:Y:S04]  /*13f90*/  STL [R1+0xb2c], R8 ;  /* 0x000b2c0801007387 */ /* 0x000fe80000100800 */
[----:B---3--:R-:W3:Y:S04]  /*13fa0*/  LDL.LU R34, [R1+0x148] ;  /* 0x0001480001227983 */ /* 0x008ee80000300800 */
[----:B------:R1:W-:Y:S04]  /*13fb0*/  STL [R1+0xb08], R6 ;  /* 0x000b080601007387 */ /* 0x0003e80000100800 */
[----:B------:R-:W3:Y:S04]  /*13fc0*/  LDL.LU R33, [R1+0x14c] ;  /* 0x00014c0001217983 */ /* 0x000ee80000300800 */
        /* <DEDUP_REMOVED lines=20> */
[----:B-1----:R-:W3:Y:S04]  /*14110*/  LDL.LU R6, [R1+0x1a0] ;  /* 0x0001a00001067983 */ /* 0x002ee80000300800 */
[----:B------:R-:W3:Y:S04]  /*14120*/  LDL.LU R12, [R1+0x1a4] ;  /* 0x0001a400010c7983 */ /* 0x000ee80000300800 */
[----:B------:R-:W3:Y:S01]  /*14130*/  LDL.LU R11, [R1+0x1a8] ;  /* 0x0001a800010b7983 */ /* 0x000ee20000300800 */
[----:B----4-:R-:W-:-:S05]  /*14140*/  IADD3 R7, P3, R7, c[0x0][0x168], RZ ;  /* 0x00005a0007077a10 */ /* 0x010fca0007f7e0ff */
[----:B------:R1:W-:Y:S04]  /*14150*/  STL [R1+0xb34], R7 ;  /* 0x000b340701007387 */ /* 0x0003e80000100800 */
[----:B------:R-:W4:Y:S04]  /*14160*/  LDL.LU R10, [R1+0x1ac] ;  /* 0x0001ac00010a7983 */ /* 0x000f280000300800 */
[----:B------:R-:W4:Y:S04]  /*14170*/  LDL.LU R9, [R1+0x1b0] ;  /* 0x0001b00001097983 */ /* 0x000f280000300800 */
[----:B------:R-:W4:Y:S04]  /*14180*/  LDL.LU R8, [R1+0x1b4] ;  /* 0x0001b40001087983 */ /* 0x000f280000300800 */
[----:B-1----:R-:W4:Y:S01]  /*14190*/  LDL.LU R7, [R1+0x1b8] ;  /* 0x0001b80001077983 */ /* 0x002f220000300800 */
[----:B--2---:R-:W-:-:S02]  /*141a0*/  IADD3.X R36, R35, c[0x0][0x16c], RZ, P1, !PT ;  /* 0x00005b0023247a10 */ /* 0x004fc40000ffe4ff */
[----:B---3--:R-:W-:-:S03]  /*141b0*/  IADD3 R35, P1, R34, c[0x0][0x168], RZ ;  /* 0x00005a0022237a10 */ /* 0x008fc60007f3e0ff */
[----:B------:R-:W-:Y:S01]  /*141c0*/  STL [R1+0xb10], R36 ;  /* 0x000b102401007387 */ /* 0x000fe20000100800 */
        /* <DEDUP_REMOVED lines=43> */
[----:B------:R-:W3:Y:S01]  /*14480*/  LDL.LU R6, [R1+0x1bc] ;  /* 0x0001bc0001067983 */ /* 0x000ee20000300800 */
[----:B------:R-:W-:-:S03]  /*14490*/  IADD3.X R12, R12, c[0x0][0x16c], RZ, P4, !PT ;  /* 0x00005b000c0c7a10 */ /* 0x000fc600027fe4ff */
[----:B------:R1:W-:Y:S01]  /*144a0*/  STL [R1+0xb68], R14 ;  /* 0x000b680e01007387 */ /* 0x0003e20000100800 */
[----:B------:R-:W-:-:S03]  /*144b0*/  IADD3 R11, P4, R11, c[0x0][0x168], RZ ;  /* 0x00005a000b0b7a10 */ /* 0x000fc60007f9e0ff */
[----:B------:R1:W-:Y:S04]  /*144c0*/  STL [R1+0xb94], R13 ;  /* 0x000b940d01007387 */ /* 0x0003e80000100800 */
[----:B------:R-:W-:Y:S04]  /*144d0*/  STL [R1+0xb70], R12 ;  /* 0x000b700c01007387 */ /* 0x000fe80000100800 */
[----:B------:R-:W-:Y:S01]  /*144e0*/  STL [R1+0xb9c], R11 ;  /* 0x000b9c0b01007387 */ /* 0x000fe20000100800 */
[----:B----4-:R-:W-:Y:S02]  /*144f0*/  IADD3.X R10, R10, c[0x0][0x16c], RZ, P5, !PT ;  /* 0x00005b000a0a7a10 */ /* 0x010fe40002ffe4ff */
[----:B------:R-:W-:-:S03]  /*14500*/  IADD3 R9, P5, R9, c[0x0][0x168], RZ ;  /* 0x00005a0009097a10 */ /* 0x000fc60007fbe0ff */
[----:B------:R-:W-:Y:S01]  /*14510*/  STL [R1+0xb78], R10 ;  /* 0x000b780a01007387 */ /* 0x000fe20000100800 */
[----:B------:R-:W-:-:S03]  /*14520*/  IADD3.X R8, R8, c[0x0][0x16c], RZ, P3, !PT ;  /* 0x00005b0008087a10 */ /* 0x000fc60001ffe4ff */
[----:B------:R-:W-:Y:S01]  /*14530*/  STL [R1+0xba4], R9 ;  /* 0x000ba40901007387 */ /* 0x000fe20000100800 */
[----:B------:R-:W-:-:S03]  /*14540*/  IADD3 R7, P3, R7, c[0x0][0x168], RZ ;  /* 0x00005a0007077a10 */ /* 0x000fc60007f7e0ff */
[----:B-1----:R-:W4:Y:S04]  /*14550*/  LDL.LU R35, [R1+0x1c0] ;  /* 0x0001c00001237983 */ /* 0x002f280000300800 */
[----:B------:R-:W-:Y:S04]  /*14560*/  STL [R1+0xb80], R8 ;  /* 0x000b800801007387 */ /* 0x000fe80000100800 */
[----:B--2---:R-:W2:Y:S04]  /*14570*/  LDL.LU R34, [R1+0x1c4] ;  /* 0x0001c40001227983 */ /* 0x004ea80000300800 */
[----:B------:R1:W-:Y:S04]  /*14580*/  STL [R1+0xbac], R7 ;  /* 0x000bac0701007387 */ /* 0x0003e80000100800 */
[----:B------:R-:W2:Y:S04]  /*14590*/  LDL.LU R33, [R1+0x1c8] ;  /* 0x0001c80001217983 */ /* 0x000ea80000300800 */
        /* <DEDUP_REMOVED lines=20> */
[----:B-1----:R-:W2:Y:S04]  /*146e0*/  LDL.LU R7, [R1+0x228] ;  /* 0x0002280001077983 */ /* 0x002ea80000300800 */
[----:B------:R-:W2:Y:S04]  /*146f0*/  LDL.LU R12, [R1+0x22c] ;  /* 0x00022c00010c7983 */ /* 0x000ea80000300800 */
[----:B------:R-:W2:Y:S01]  /*14700*/  LDL.LU R11, [R1+0x230] ;  /* 0x00023000010b7983 */ /* 0x000ea20000300800 */
[----:B---3--:R-:W-:-:S05]  /*14710*/  IADD3.X R6, R6, c[0x0][0x16c], RZ, P1, !PT ;  /* 0x00005b0006067a10 */ /* 0x008fca0000ffe4ff */
[----:B------:R1:W-:Y:S04]  /*14720*/  STL [R1+0xb88], R6 ;  /* 0x000b880601007387 */ /* 0x0003e80000100800 */
[----:B------:R-:W3:Y:S04]  /*14730*/  LDL.LU R10, [R1+0x234] ;  /* 0x00023400010a7983 */ /* 0x000ee80000300800 */
[----:B------:R-:W3:Y:S04]  /*14740*/  LDL.LU R9, [R1+0x238] ;  /* 0x0002380001097983 */ /* 0x000ee80000300800 */
[----:B------:R-:W3:Y:S04]  /*14750*/  LDL.LU R8, [R1+0x23c] ;  /* 0x00023c0001087983 */ /* 0x000ee80000300800 */
[----:B-1----:R-:W3:Y:S01]  /*14760*/  LDL.LU R6, [R1+0x240] ;  /* 0x0002400001067983 */ /* 0x002ee20000300800 */
[----:B----4-:R-:W-:-:S02]  /*14770*/  IADD3 R36, P1, R35, c[0x0][0x168], RZ ;  /* 0x00005a0023247a10 */ /* 0x010fc40007f3e0ff */
[----:B--2---:R-:W-:-:S03]  /*14780*/  IADD3.X R35, R34, c[0x0][0x16c], RZ, P2, !PT ;  /* 0x00005b0022237a10 */ /* 0x004fc600017fe4ff */
        /* <DEDUP_REMOVED lines=51> */
[----:B---3--:R-:W-:Y:S02]  /*14ac0*/  IADD3 R10, P5, R10, c[0x0][0x168], RZ ;  /* 0x00005a000a0a7a10 */ /* 0x008fe40007fbe0ff */
[----:B------:R-:W-:-:S03]  /*14ad0*/  IADD3.X R9, R9, c[0x0][0x16c], RZ, P3, !PT ;  /* 0x00005b0009097a10 */ /* 0x000fc60001ffe4ff */
[----:B------:R-:W-:Y:S01]  /*14ae0*/  STL [R1+0xc1c], R10 ;  /* 0x000c1c0a01007387 */ /* 0x000fe20000100800 */
[----:B------:R-:W-:-:S03]  /*14af0*/  IADD3 R8, P3, R8, c[0x0][0x168], RZ ;  /* 0x00005a0008087a10 */ /* 0x000fc60007f7e0ff */
[----:B------:R-:W-:Y:S01]  /*14b00*/  STL [R1+0xbf8], R9 ;  /* 0x000bf80901007387 */ /* 0x000fe20000100800 */
[----:B------:R-:W-:-:S03]  /*14b10*/  IADD3.X R6, R6, c[0x0][0x16c], RZ, P1, !PT ;  /* 0x00005b0006067a10 */ /* 0x000fc60000ffe4ff */
[----:B-1----:R-:W3:Y:S04]  /*14b20*/  LDL.LU R35, [R1+0x248] ;  /* 0x0002480001237983 */ /* 0x002ee80000300800 */
        /* <DEDUP_REMOVED lines=27> */
[----:B----4-:R-:W-:-:S05]  /*14ce0*/  IADD3 R7, P1, R7, c[0x0][0x168], RZ ;  /* 0x00005a0007077a10 */ /* 0x010fca0007f3e0ff */
[----:B------:R1:W-:Y:S04]  /*14cf0*/  STL [R1+0xc2c], R7 ;  /* 0x000c2c0701007387 */ /* 0x0003e80000100800 */
[----:B------:R-:W4:Y:S04]  /*14d00*/  LDL.LU R10, [R1+0x2c0] ;  /* 0x0002c000010a7983 */ /* 0x000f280000300800 */
[----:B------:R-:W4:Y:S04]  /*14d10*/  LDL.LU R9, [R1+0x2c4] ;  /* 0x0002c40001097983 */ /* 0x000f280000300800 */
[----:B------:R-:W4:Y:S04]  /*14d20*/  LDL.LU R8, [R1+0x2c8] ;  /* 0x0002c80001087983 */ /* 0x000f280000300800 */
[----:B-1----:R-:W4:Y:S01]  /*14d30*/  LDL.LU R7, [R1+0x2cc] ;  /* 0x0002cc0001077983 */ /* 0x002f220000300800 */
[----:B---3--:R-:W-:-:S02]  /*14d40*/  IADD3.X R36, R35, c[0x0][0x16c], RZ, P2, !PT ;  /* 0x00005b0023247a10 */ /* 0x008fc400017fe4ff */
[----:B--2---:R-:W-:-:S03]  /*14d50*/  IADD3 R35, P2, R34, c[0x0][0x168], RZ ;  /* 0x00005a0022237a10 */ /* 0x004fc60007f5e0ff */
        /* <DEDUP_REMOVED lines=44> */
[----:B------:R-:W4:Y:S01]  /*15020*/  LDL.LU R6, [R1+0x2d0] ;  /* 0x0002d00001067983 */ /* 0x000f220000300800 */
[----:B------:R-:W-:-:S03]  /*15030*/  IADD3.X R12, R12, c[0x0][0x16c], RZ, P5, !PT ;  /* 0x00005b000c0c7a10 */ /* 0x000fc60002ffe4ff */
[----:B------:R1:W-:Y:S01]  /*15040*/  STL [R1+0xc60], R14 ;  /* 0x000c600e01007387 */ /* 0x0003e20000100800 */
[----:B------:R-:W-:-:S03]  /*15050*/  IADD3 R11, P5, R11, c[0x0][0x168], RZ ;  /* 0x00005a000b0b7a10 */ /* 0x000fc60007fbe0ff */
[----:B------:R1:W-:Y:S04]  /*15060*/  STL [R1+0xc8c], R13 ;  /* 0x000c8c0d01007387 */ /* 0x0003e80000100800 */
[----:B------:R1:W-:Y:S04]  /*15070*/  STL [R1+0xc68], R12 ;  /* 0x000c680c01007387 */ /* 0x0003e80000100800 */
[----:B------:R1:W-:Y:S01]  /*15080*/  STL [R1+0xc94], R11 ;  /* 0x000c940b01007387 */ /* 0x0003e20000100800 */
[----:B----4-:R-:W-:Y:S02]  /*15090*/  IADD3.X R10, R10, c[0x0][0x16c], RZ, P3, !PT ;  /* 0x00005b000a0a7a10 */ /* 0x010fe40001ffe4ff */
[----:B------:R-:W-:-:S03]  /*150a0*/  IADD3 R9, P3, R9, c[0x0][0x168], RZ ;  /* 0x00005a0009097a10 */ /* 0x000fc60007f7e0ff */
[----:B------:R4:W-:Y:S01]  /*150b0*/  STL [R1+0xc70], R10 ;  /* 0x000c700a01007387 */ /* 0x0009e20000100800 */
[----:B------:R-:W-:-:S03]  /*150c0*/  IADD3.X R8, R8, c[0x0][0x16c], RZ, P1, !PT ;  /* 0x00005b0008087a10 */ /* 0x000fc60000ffe4ff */
[----:B------:R2:W-:Y:S01]  /*150d0*/  STL [R1+0xc9c], R9 ;  /* 0x000c9c0901007387 */ /* 0x0005e20000100800 */
[----:B------:R-:W-:-:S03]  /*150e0*/  IADD3 R7, P1, R7, c[0x0][0x168], RZ ;  /* 0x00005a0007077a10 */ /* 0x000fc60007f3e0ff */
[----:B-1----:R-:W3:Y:S04]  /*150f0*/  LDL.LU R35, [R1+0x2d4] ;  /* 0x0002d40001237983 */ /* 0x002ee80000300800 */
[----:B------:R1:W-:Y:S04]  /*15100*/  STL [R1+0xc78], R8 ;  /* 0x000c780801007387 */ /* 0x0003e80000100800 */
        /* <DEDUP_REMOVED lines=25> */
[----:B----4-:R-:W4:Y:S01]  /*152a0*/  LDL.LU R10, [R1+0x37c] ;  /* 0x00037c00010a7983 */ /* 0x010f220000300800 */
[----:B------:R-:W-:-:S05]  /*152b0*/  IADD3.X R6, R6, c[0x0][0x16c], RZ, P2, !PT ;  /* 0x00005b0006067a10 */ /* 0x000fca00017fe4ff */
[----:B------:R1:W-:Y:S04]  /*152c0*/  STL [R1+0xc80], R6 ;  /* 0x000c800601007387 */ /* 0x0003e80000100800 */
[----:B------:R-:W4:Y:S04]  /*152d0*/  LDL.LU R9, [R1+0x378] ;  /* 0x0003780001097983 */ /* 0x000f280000300800 */
[----:B-1----:R-:W4:Y:S04]  /*152e0*/  LDL.LU R8, [R1+0x370] ;  /* 0x0003700001087983 */ /* 0x002f280000300800 */
[----:B------:R-:W4:Y:S04]  /*152f0*/  LDL.LU R7, [R1+0x374] ;  /* 0x0003740001077983 */ /* 0x000f280000300800 */
[----:B------:R-:W4:Y:S01]  /*15300*/  LDL.LU R6, [R1+0x368] ;  /* 0x0003680001067983 */ /* 0x000f220000300800 */
[----:B---3--:R-:W-:-:S02]  /*15310*/  IADD3 R36, P2, R35, c[0x0][0x168], RZ ;  /* 0x00005a0023247a10 */ /* 0x008fc40007f5e0ff */
[----:B--2---:R-:W-:-:S03]  /*15320*/  IADD3.X R35, R34, c[0x0][0x16c], RZ, P4, !PT ;  /* 0x00005b0022237a10 */ /* 0x004fc600027fe4ff */
[----:B------:R-:W-:Y:S01]  /*15330*/  STL [R1+0xcac], R36 ;  /* 0x000cac2401007387 */ /* 0x000fe20000100800 */
[----:B------:R-:W-:-:S03]  /*15340*/  IADD3 R34, P4, R33, c[0x0][0x168], RZ ;  /* 0x00005a0021227a10 */ /* 0x000fc60007f9e0ff */
[----:B------:R-:W-:Y:S01]  /*15350*/  STL [R1+0xc88], R35 ;  /* 0x000c882301007387 */ /* 0x000fe20000100800 */
[----:B------:R-:W-:-:S03]  /*15360*/  IADD3.X R33, R32, c[0x0][0x16c], RZ, P5, !PT ;  /* 0x00005b0020217a10 */ /* 0x000fc60002ffe4ff */
        /* <DEDUP_REMOVED lines=42> */
[----:B------:R-:W2:Y:S04]  /*15610*/  LDL.LU R2, [R1+0xddc] ;  /* 0x000ddc0001027983 */ /* 0x000ea80000300800 */
[----:B------:R1:W-:Y:S04]  /*15620*/  STL [R1+0xce0], R12 ;  /* 0x000ce00c01007387 */ /* 0x0003e80000100800 */
[----:B------:R-:W-:Y:S01]  /*15630*/  STL [R1+0xd0c], R13 ;  /* 0x000d0c0d01007387 */ /* 0x000fe20000100800 */
[----:B-1----:R-:W-:Y:S02]  /*15640*/  IADD3.X R12, R11, c[0x0][0x16c], RZ, P3, !PT ;  /* 0x00005b000b0c7a10 */ /* 0x002fe40001ffe4ff */
[----:B----4-:R-:W-:-:S03]  /*15650*/  IADD3 R11, P3, R10, c[0x0][0x168], RZ ;  /* 0x00005a000a0b7a10 */ /* 0x010fc60007f7e0ff */
[----:B------:R-:W-:Y:S01]  /*15660*/  STL [R1+0xce8], R12 ;  /* 0x000ce80c01007387 */ /* 0x000fe20000100800 */
[----:B------:R-:W-:-:S03]  /*15670*/  IADD3.X R10, R9, c[0x0][0x16c], RZ, P1, !PT ;  /* 0x00005b00090a7a10 */ /* 0x000fc60000ffe4ff */
[----:B------:R-:W-:Y:S01]  /*15680*/  STL [R1+0xd14], R11 ;  /* 0x000d140b01007387 */ /* 0x000fe20000100800 */
[----:B------:R-:W-:-:S03]  /*15690*/  IADD3.X R9, R8, c[0x0][0x16c], RZ, P2, !PT ;  /* 0x00005b0008097a10 */ /* 0x000fc600017fe4ff */
[----:B------:R-:W-:Y:S01]  /*156a0*/  STL [R1+0xcf0], R10 ;  /* 0x000cf00a01007387 */ /* 0x000fe20000100800 */
[----:B------:R-:W-:-:S03]  /*156b0*/  IADD3.X R8, R7, c[0x0][0x16c], RZ, P4, !PT ;  /* 0x00005b0007087a10 */ /* 0x000fc600027fe4ff */
[----:B------:R-:W-:Y:S01]  /*156c0*/  STL [R1+0xcf8], R9 ;  /* 0x000cf80901007387 */ /* 0x000fe20000100800 */
[----:B------:R-:W-:-:S03]  /*156d0*/  IADD3.X R7, R6, c[0x0][0x16c], RZ, P5, !PT ;  /* 0x00005b0006077a10 */ /* 0x000fc60002ffe4ff */
[----:B------:R-:W-:Y:S01]  /*156e0*/  STL [R1+0xd00], R8 ;  /* 0x000d000801007387 */ /* 0x000fe20000100800 */
[----:B------:R-:W-:Y:S02]  /*156f0*/  IADD3.X R5, R5, c[0x0][0x164], RZ, P0, !PT ;  /* 0x0000590005057a10 */ /* 0x000fe400007fe4ff */
[----:B--2---:R-:W-:Y:S02]  /*15700*/  IADD3.X R6, R2, c[0x0][0x16c], RZ, P3, !PT ;  /* 0x00005b0002067a10 */ /* 0x004fe40001ffe4ff */
[----:B------:R1:W5:Y:S04]  /*15710*/  LDL.LU R2, [R1+0xdd8] ;  /* 0x000dd80001027983 */ /* 0x0003680000300800 */
[----:B------:R-:W-:Y:S04]  /*15720*/  STL [R1+0xd08], R7 ;  /* 0x000d080701007387 */ /* 0x000fe80000100800 */
[----:B------:R2:W-:Y:S04]  /*15730*/  STL [R1+0xd10], R6 ;  /* 0x000d100601007387 */ /* 0x0005e80000100800 */
[----:B------:R-:W-:Y:S04]  /*15740*/  STL [R1+0x2a0], RZ ;  /* 0x0002a0ff01007387 */ /* 0x000fe80000100800 */
[----:B------:R3:W-:Y:S04]  /*15750*/  STL [R1+0x1d8], R5 ;  /* 0x0001d80501007387 */ /* 0x0007e80000100800 */
        /* <DEDUP_REMOVED lines=11> */
[----:B--2---:R-:W3:Y:S04]  /*15810*/  LDL R6, [R1+0xd18] ;  /* 0x000d180001067983 */ /* 0x004ee80000100800 */
        /* <DEDUP_REMOVED lines=108> */
[----:B---3--:R-:W-:-:S02]  /*15ee0*/  LOP3.LUT R5, R6, 0x20, RZ, 0x3c, !PT ;  /* 0x0000002006057812 */ /* 0x008fc400078e3cff */
[----:B------:R-:W-:Y:S02]  /*15ef0*/  IADD3 R5, R4, -0x2, RZ ;  /* 0xfffffffe04057810 */ /* 0x000fe40007ffe0ff */
[----:B------:R-:W-:Y:S02]  /*15f00*/  LOP3.LUT R4, R0, 0x40, RZ, 0x3c, !PT ;  /* 0x0000004000047812 */ /* 0x000fe400078e3cff */
[----:B------:R1:W5:Y:S04]  /*15f10*/  LDL.LU R0, [R1+0xdd4] ;  /* 0x000dd40001007983 */ /* 0x0003680000300800 */
[----:B------:R1:W-:Y:S01]  /*15f20*/  STL [R1+0xdc0], R4 ;  /* 0x000dc00401007387 */ /* 0x0003e20000100800 */
[C---:B------:R-:W-:Y:S02]  /*15f30*/  LOP3.LUT R7, R6.reuse, 0x40, RZ, 0x3c, !PT ;  /* 0x0000004006077812 */ /* 0x040fe400078e3cff */
[----:B------:R-:W-:-:S02]  /*15f40*/  LOP3.LUT R6, R6, 0x60, RZ, 0x3c, !PT ;  /* 0x0000006006067812 */ /* 0x000fc400078e3cff */
.L_x_1:
[----:B-1----:R-:W2:Y:S01]  /*15f50*/  LDL.LU R4, [R1+0x900] ;  /* 0x0009000001047983 */ /* 0x002ea20000300800 */
[----:B------:R-:W-:-:S04]  /*15f60*/  DEPBAR.LE SB0, 0x2 ;  /* 0x000080800000791a */ /* 0x000fc80000000000 */
[----:B------:R-:W3:Y:S04]  /*15f70*/  LDL R9, [R1+0xd1c] ;  /* 0x000d1c0001097983 */ /* 0x000ee80000100800 */
[----:B------:R-:W1:Y:S04]  /*15f80*/  S2R R7, SR_TID.X ;  /* 0x0000000000077919 */ /* 0x000e680000002100 */
[----:B-----5:R4:W-:Y:S04]  /*15f90*/  STL [R1+0x107c], R0 ;  /* 0x00107c0001007387 */ /* 0x0209e80000100800 */
[----:B------:R-:W-:Y:S04]  /*15fa0*/  STL [R1+0x1078], R2 ;  /* 0x0010780201007387 */ /* 0x000fe80000100800 */
[----:B------:R1:W-:Y:S02]  /*15fb0*/  STL [R1+0x1064], R3 ;  /* 0x0010640301007387 */ /* 0x0003e40000100800 */
[----:B-1----:R-:W-:-:S02]  /*15fc0*/  LOP3.LUT R6, R7, 0x1c, RZ, 0xc0, !PT ;  /* 0x0000001c07067812 */ /* 0x002fc400078ec0ff */
[C---:B------:R-:W-:Y:S02]  /*15fd0*/  LOP3.LUT R5, R7.reuse, 0x3, RZ, 0xc0, !PT ;  /* 0x0000000307057812 */ /* 0x040fe400078ec0ff */
[C---:B------:R-:W-:Y:S02]  /*15fe0*/  LOP3.LUT R10, R7.reuse, 0x1c, RZ, 0xc0, !PT ;  /* 0x0000001c070a7812 */ /* 0x040fe400078ec0ff */
[----:B------:R-:W-:Y:S01]  /*15ff0*/  LOP3.LUT R8, R7, 0x3, RZ, 0xc0, !PT ;  /* 0x0000000307087812 */ /* 0x000fe200078ec0ff */
[----:B------:R-:W-:-:S04]  /*16000*/  IMAD R5, R5, 0x220, R6 ;  /* 0x0000022005057824 */ /* 0x000fc800078e0206 */
[----:B------:R-:W-:Y:S01]  /*16010*/  IMAD R8, R8, 0x220, R10 ;  /* 0x0000022008087824 */ /* 0x000fe200078e020a */
[----:B------:R-:W-:Y:S01]  /*16020*/  LOP3.LUT R5, R5, 0x20, RZ, 0x3c, !PT ;  /* 0x0000002005057812 */ /* 0x000fe200078e3cff */
[----:B------:R-:W-:Y:S01]  /*16030*/  BAR.SYNC.DEFER_BLOCKING 0x0 ;  /* 0x0000000000007b1d */ /* 0x000fe20000010000 */
[----:B--2---:R-:W-:-:S04]  /*16040*/  IADD3 R4, R4, 0x1, RZ ;  /* 0x0000000104047810 */ /* 0x004fc80007ffe0ff */
[----:B------:R-:W-:-:S04]  /*16050*/  ISETP.GT.AND P0, PT, R4, 0x1, PT ;  /* 0x000000010400780c */ /* 0x000fc80003f04270 */
[----:B----4-:R-:W-:-:S05]  /*16060*/  SEL R0, R4, RZ, !P0 ;  /* 0x000000ff04007207 */ /* 0x010fca0004000000 */
[C---:B------:R-:W-:Y:S01]  /*16070*/  IMAD R12, R0.reuse, 0x4000, R8 ;  /* 0x00004000000c7824 */ /* 0x040fe200078e0208 */
[C---:B------:R-:W-:Y:S01]  /*16080*/  LOP3.LUT R8, R7.reuse, 0x1c, RZ, 0xc0, !PT ;  /* 0x0000001c07087812 */ /* 0x040fe200078ec0ff */
[C---:B------:R-:W-:Y:S01]  /*16090*/  IMAD R3, R0.reuse, 0x4000, R5 ;  /* 0x0000400000037824 */ /* 0x040fe200078e0205 */
[C---:B------:R-:W-:Y:S01]  /*160a0*/  LOP3.LUT R5, R7.reuse, 0x3, RZ, 0xc0, !PT ;  /* 0x0000000307057812 */ /* 0x040fe200078ec0ff */
[----:B------:R1:W-:Y:S01]  /*160b0*/  STL [R1+0x900], R0 ;  /* 0x0009000001007387 */ /* 0x0003e20000100800 */
[----:B------:R-:W-:Y:S01]  /*160c0*/  LOP3.LUT R7, R7, 0x3, RZ, 0xc0, !PT ;  /* 0x0000000307077812 */ /* 0x000fe200078ec0ff */
[----:B---3--:R-:W-:Y:S02]  /*160d0*/  IMAD R252, R0, 0x10000, R9 ;  /* 0x0001000000fc7824 */ /* 0x008fe400078e0209 */
[----:B------:R-:W-:Y:S01]  /*160e0*/  STL [R1+0x8fc], R12 ;  /* 0x0008fc0c01007387 */ /* 0x000fe20000100800 */
[----:B------:R-:W-:Y:S02]  /*160f0*/  IMAD R5, R5, 0x220, R6 ;  /* 0x0000022005057824 */ /* 0x000fe400078e0206 */
[----:B------:R-:W-:Y:S01]  /*16100*/  IMAD R7, R7, 0x220, R8 ;  /* 0x0000022007077824 */ /* 0x000fe200078e0208 */
[----:B------:R-:W-:Y:S02]  /*16110*/  STL [R1+0x8f0], R3 ;  /* 0x0008f00301007387 */ /* 0x000fe40000100800 */
[----:B------:R-:W-:-:S02]  /*16120*/  LOP3.LUT R5, R5, 0x60, RZ, 0x3c, !PT ;  /* 0x0000006005057812 */ /* 0x000fc400078e3cff */
[----:B------:R-:W2:Y:S01]  /*16130*/  LDL.LU.64 R8, [R1+0x400] ;  /* 0x0004000001087983 */ /* 0x000ea20000300a00 */
[----:B------:R-:W-:-:S03]  /*16140*/  LOP3.LUT R7, R7, 0x40, RZ, 0x3c, !PT ;  /* 0x0000004007077812 */ /* 0x000fc600078e3cff */
[----:B------:R-:W2:Y:S02]  /*16150*/  LDL.LU.64 R10, [R1+0x408] ;  /* 0x00040800010a7983 */ /* 0x000ea40000300a00 */
[C---:B------:R-:W-:Y:S02]  /*16160*/  IMAD R2, R0.reuse, 0x4000, R7 ;  /* 0x0000400000027824 */ /* 0x040fe400078e0207 */
[----:B-1----:R-:W-:Y:S01]  /*16170*/  IMAD R0, R0, 0x4000, R5 ;  /* 0x0000400000007824 */ /* 0x002fe200078e0205 */
[----:B------:R-:W-:Y:S04]  /*16180*/  LDS R160, [R12+0x20000] ;  /* 0x020000000ca07984 */ /* 0x000fe80000000800 */
[----:B------:R-:W-:Y:S04]  /*16190*/  STL [R1+0x8f4], R2 ;  /* 0x0008f40201007387 */ /* 0x000fe80000100800 */
[----:B------:R-:W3:Y:S04]  /*161a0*/  LDL.LU.64 R4, [R1+0x500] ;  /* 0x0005000001047983 */ /* 0x000ee80000300a00 */
[----:B------:R-:W-:Y:S04]  /*161b0*/  STL [R1+0x8f8], R0 ;  /* 0x0008f80001007387 */ /* 0x000fe80000100800 */
[----:B------:R-:W3:Y:S04]  /*161c0*/  LDL.LU.64 R6, [R1+0x508] ;  /* 0x0005080001067983 */ /* 0x000ee80000300a00 */
[----:B------:R-:W-:Y:S04]  /*161d0*/  LDS R162, [R12+0x20800] ;  /* 0x020800000ca27984 */ /* 0x000fe80000000800 */
[----:B------:R-:W-:Y:S04]  /*161e0*/  LDS R161, [R3+0x20000] ;  /* 0x0200000003a17984 */ /* 0x000fe80000000800 */
[----:B------:R-:W-:Y:S04]  /*161f0*/  LDS R163, [R3+0x20800] ;  /* 0x0208000003a37984 */ /* 0x000fe80000000800 */
[----:B------:R-:W-:Y:S04]  /*16200*/  LDSM.16.M88.4 R64, [R252] ;  /* 0x00000000fc40783b */ /* 0x000fe80000000200 */
[----:B------:R-:W-:Y:S04]  /*16210*/  LDS R156, [R2+0x20000] ;  /* 0x02000000029c7984 */ /* 0x000fe80000000800 */
[----:B------:R-:W-:Y:S04]  /*16220*/  LDS R158, [R2+0x20800] ;  /* 0x02080000029e7984 */ /* 0x000fe80000000800 */
[----:B------:R-:W-:Y:S04]  /*16230*/  LDS R157, [R0+0x20000] ;  /* 0x02000000009d7984 */ /* 0x000fe80000000800 */
[----:B------:R-:W-:Y:S04]  /*16240*/  LDS R159, [R0+0x20800] ;  /* 0x02080000009f7984 */ /* 0x000fe80000000800 */
[----:B------:R-:W-:Y:S04]  /*16250*/  LDSM.16.M88.4 R60, [R252+0x1000] ;  /* 0x00100000fc3c783b */ /* 0x000fe80000000200 */
[----:B------:R-:W-:Y:S04]  /*16260*/  LDS R148, [R12+0x20080] ;  /* 0x020080000c947984 */ /* 0x000fe80000000800 */
[----:B------:R-:W-:Y:S04]  /*16270*/  LDS R150, [R12+0x20880] ;  /* 0x020880000c967984 */ /* 0x000fe80000000800 */
[----:B------:R-:W-:Y:S04]  /*16280*/  LDS R149, [R3+0x20080] ;  /* 0x0200800003957984 */ /* 0x000fe80000000800 */
[----:B------:R-:W1:Y:S04]  /*16290*/  LDS R151, [R3+0x20880] ;  /* 0x0208800003977984 */ /* 0x000e680000000800 */
[----:B------:R-:W-:Y:S04]  /*162a0*/  LDS R140, [R2+0x20080] ;  /* 0x02008000028c7984 */ /* 0x000fe80000000800 */
[----:B------:R-:W-:Y:S04]  /*162b0*/  LDS R142, [R2+0x20880] ;  /* 0x02088000028e7984 */ /* 0x000fe80000000800 */
[----:B------:R-:W-:Y:S04]  /*162c0*/  LDS R141, [R0+0x20080] ;  /* 0x02008000008d7984 */ /* 0x000fe80000000800 */
[----:B------:R-:W4:Y:S04]  /*162d0*/  LDS R143, [R0+0x20880] ;  /* 0x02088000008f7984 */ /* 0x000f280000000800 */
[----:B------:R-:W-:Y:S04]  /*162e0*/  LDS R184, [R12+0x20100] ;  /* 0x020100000cb87984 */ /* 0x000fe80000000800 */
[----:B------:R-:W-:Y:S04]  /*162f0*/  LDS R186, [R12+0x20900] ;  /* 0x020900000cba7984 */ /* 0x000fe80000000800 */
[----:B------:R-:W-:Y:S04]  /*16300*/  LDS R228, [R12+0x20180] ;  /* 0x020180000ce47984 */ /* 0x000fe80000000800 */
[----:B------:R2:W-:Y:S04]  /*16310*/  LDS R230, [R12+0x20980] ;  /* 0x020980000ce67984 */ /* 0x0005e80000000800 */
[----:B------:R-:W-:Y:S04]  /*16320*/  LDS R185, [R3+0x20100] ;  /* 0x0201000003b97984 */ /* 0x000fe80000000800 */
[----:B------:R-:W2:Y:S01]  /*16330*/  LDS R187, [R3+0x20900] ;  /* 0x0209000003bb7984 */ /* 0x000ea20000000800 */
[-C--:B-1----:R-:W-:Y:S03]  /*16340*/  HMMA.1688.F32.TF32 R16, R148, R64.reuse, R244 ;  /* 0x000000409410723c */ /* 0x082fe600000810f4 */
[----:B------:R-:W-:Y:S04]  /*16350*/  STL [R1+0x13c8], R66 ;  /* 0x0013c84201007387 */ /* 0x000fe80000100800 */
[----:B------:R-:W-:Y:S04]  /*16360*/  STL [R1+0x13c4], R67 ;  /* 0x0013c44301007387 */ /* 0x000fe80000100800 */
[----:B------:R-:W-:Y:S04]  /*16370*/  STL [R1+0x13bc], R62 ;  /* 0x0013bc3e01007387 */ /* 0x000fe80000100800 */
[----:B------:R-:W-:Y:S04]  /*16380*/  STL [R1+0x13b8], R63 ;  /* 0x0013b83f01007387 */ /* 0x000fe80000100800 */
[----:B------:R-:W-:Y:S04]  /*16390*/  LDS R144, [R2+0x20100] ;  /* 0x0201000002907984 */ /* 0x000fe80000000800 */
[----:B------:R-:W-:Y:S04]  /*163a0*/  LDS R146, [R2+0x20900] ;  /* 0x0209000002927984 */ /* 0x000fe80000000800 */
[----:B------:R-:W-:Y:S04]  /*163b0*/  LDS R145, [R0+0x20100] ;  /* 0x0201000000917984 */ /* 0x000fe80000000800 */
[----:B------:R-:W1:Y:S04]  /*163c0*/  LDS R147, [R0+0x20900] ;  /* 0x0209000000937984 */ /* 0x000e680000000800 */
[----:B------:R-:W-:Y:S04]  /*163d0*/  LDS R229, [R3+0x20180] ;  /* 0x0201800003e57984 */ /* 0x000fe80000000800 */
[----:B------:R-:W-:Y:S04]  /*163e0*/  LDS R231, [R3+0x20980] ;  /* 0x0209800003e77984 */ /* 0x000fe80000000800 */
[----:B------:R-:W-:Y:S04]  /*163f0*/  LDS R236, [R2+0x20180] ;  /* 0x0201800002ec7984 */ /* 0x000fe80000000800 */
[----:B------:R-:W-:Y:S04]  /*16400*/  LDS R238, [R2+0x20980] ;  /* 0x0209800002ee7984 */ /* 0x000fe80000000800 */
[----:B------:R-:W-:Y:S04]  /*16410*/  LDS R237, [R0+0x20180] ;  /* 0x0201800000ed7984 */ /* 0x000fe80000000800 */
[----:B------:R-:W1:Y:S04]  /*16420*/  LDS R239, [R0+0x20980] ;  /* 0x0209800000ef7984 */ /* 0x000e680000000800 */
[----:B------:R-:W1:Y:S04]  /*16430*/  LDSM.16.M88.4 R56, [R252+0x2000] ;  /* 0x00200000fc38783b */ /* 0x000e680000000200 */
[----:B------:R-:W1:Y:S04]  /*16440*/  LDSM.16.M88.4 R52, [R252+0x3000] ;  /* 0x00300000fc34783b */ /* 0x000e680000000200 */
[----:B------:R-:W1:Y:S04]  /*16450*/  LDSM.16.M88.4 R48, [R252+0x4000] ;  /* 0x00400000fc30783b */ /* 0x000e680000000200 */
[----:B------:R-:W1:Y:S04]  /*16460*/  LDSM.16.M88.4 R44, [R252+0x5000] ;  /* 0x00500000fc2c783b */ /* 0x000e680000000200 */
[----:B------:R-:W1:Y:S04]  /*16470*/  LDSM.16.M88.4 R40, [R252+0x6000] ;  /* 0x00600000fc28783b */ /* 0x000e680000000200 */
[----:B------:R-:W1:Y:S04]  /*16480*/  LDSM.16.M88.4 R32, [R252+0x8000] ;  /* 0x00800000fc20783b */ /* 0x000e680000000200 */
[----:B------:R-:W-:Y:S01]  /*16490*/  LDSM.16.M88.4 R36, [R252+0x7000] ;  /* 0x00700000fc24783b */ /* 0x000fe20000000200 */
[-C--:B--2---:R-:W-:Y:S08]  /*164a0*/  HMMA.1688.F32.TF32 R12, R160, R64.reuse, R8 ;  /* 0x00000040a00c723c */ /* 0x084ff00000081008 */
[-C--:B------:R-:W-:Y:S11]  /*164b0*/  HMMA.1688.F32.TF32 R8, R156, R64.reuse, R176 ;  /* 0x000000409c08723c */ /* 0x080ff600000810b0 */
[----:B------:R-:W-:Y:S04]  /*164c0*/  @!UPT UIADD3 URZ, URZ, URZ, URZ ;  /* 0x0000003f3f3ff290 */ /* 0x000fe8000fffe03f */
[----:B------:R-:W-:Y:S04]  /*164d0*/  STL.64 [R1+0x3c0], R12 ;  /* 0x0003c00c01007387 */ /* 0x000fe80000100a00 */
[----:B------:R4:W-:Y:S02]  /*164e0*/  STL.64 [R1+0x3c8], R14 ;  /* 0x0003c80e01007387 */ /* 0x0009e40000100a00 */
[-C--:B----4-:R-:W-:Y:S02]  /*164f0*/  HMMA.1688.F32.TF32 R12, R140, R64.reuse, R212 ;  /* 0x000000408c0c723c */ /* 0x090fe400000810d4 */
[----:B------:R-:W-:Y:S04]  /*16500*/  STL.64 [R1+0x4e0], R8 ;  /* 0x0004e00801007387 */ /* 0x000fe80000100a00 */
[----:B------:R2:W-:Y:S04]  /*16510*/  STL.64 [R1+0x4e8], R10 ;  /* 0x0004e80a01007387 */ /* 0x0005e80000100a00 */
[----:B------:R4:W-:Y:S04]  /*16520*/  STL.64 [R1+0x350], R16 ;  /* 0x0003501001007387 */ /* 0x0009e80000100a00 */
[----:B------:R1:W-:Y:S01]  /*16530*/  STL.64 [R1+0x358], R18 ;  /* 0x0003581201007387 */ /* 0x0003e20000100a00 */
[-C--:B--2---:R-:W-:Y:S03]  /*16540*/  HMMA.1688.F32.TF32 R8, R184, R64.reuse, R240 ;  /* 0x00000040b808723c */ /* 0x084fe600000810f0 */
[----:B----4-:R-:W2:Y:S05]  /*16550*/  LDL.LU.64 R16, [R1+0x5c0] ;  /* 0x0005c00001107983 */ /* 0x010eaa0000300a00 */
[----:B------:R4:W-:Y:S04]  /*16560*/  STL.64 [R1+0x550], R12 ;  /* 0x0005500c01007387 */ /* 0x0009e80000100a00 */
[----:B------:R3:W-:Y:S04]  /*16570*/  STL.64 [R1+0x558], R14 ;  /* 0x0005580e01007387 */ /* 0x0007e80000100a00 */
[----:B-1----:R-:W2:Y:S07]  /*16580*/  LDL.LU.64 R18, [R1+0x5c8] ;  /* 0x0005c80001127983 */ /* 0x002eae0000300a00 */
[----:B------:R-:W-:Y:S04]  /*16590*/  STL.64 [R1+0x3d0], R8 ;  /* 0x0003d00801007387 */ /* 0x000fe80000100a00 */
[----:B------:R1:W-:Y:S04]  /*165a0*/  STL.64 [R1+0x3d8], R10 ;  /* 0x0003d80a01007387 */ /* 0x0003e80000100a00 */
[----:B----4-:R-:W4:Y:S04]  /*165b0*/  LDL.LU.64 R12, [R1] ;  /* 0x00000000010c7983 */ /* 0x010f280000300a00 */
[----:B---3--:R-:W4:Y:S01]  /*165c0*/  LDL.LU.64 R14, [R1+0x8] ;  /* 0x00000800010e7983 */ /* 0x008f220000300a00 */
[-C--:B-1----:R-:W-:Y:S08]  /*165d0*/  HMMA.1688.F32.TF32 R8, R144, R64.reuse, R196 ;  /* 0x000000409008723c */ /* 0x082ff000000810c4 */
[----:B------:R-:W-:Y:S11]  /*165e0*/  HMMA.1688.F32.TF32 R20, R236, R64, R216 ;  /* 0x00000040ec14723c */ /* 0x000ff600000810d8 */
[----:B------:R-:W-:Y:S04]  /*165f0*/  @!UPT UIADD3 URZ, URZ, URZ, URZ ;  /* 0x0000003f3f3ff290 */ /* 0x000fe8000fffe03f */
[----:B------:R-:W-:Y:S04]  /*16600*/  STL.64 [R1+0x5b0], R8 ;  /* 0x0005b00801007387 */ /* 0x000fe80000100a00 */
[----:B------:R1:W-:Y:S01]  /*16610*/  STL.64 [R1+0x5b8], R10 ;  /* 0x0005b80a01007387 */ /* 0x0003e20000100a00 */
[----:B------:R-:W-:Y:S08]  /*16620*/  HMMA.1688.F32.TF32 R4, R160, R60, R4 ;  /* 0x0000003ca004723c */ /* 0x000ff00000081004 */
[----:B-1----:R-:W-:Y:S11]  /*16630*/  HMMA.1688.F32.TF32 R8, R228, R64, R88 ;  /* 0x00000040e408723c */ /* 0x002ff60000081058 */
[----:B------:R-:W-:Y:S11]  /*16640*/  @!UPT UIADD3 URZ, URZ, URZ, URZ ;  /* 0x0000003f3f3ff290 */ /* 0x000ff6000fffe03f */
[----:B------:R-:W-:Y:S01]  /*16650*/  @!UPT UIADD3 URZ, URZ, URZ, URZ ;  /* 0x0000003f3f3ff290 */ /* 0x000fe2000fffe03f */
[----:B------:R1:W-:Y:S04]  /*16660*/  STL.64 [R1+0x400], R8 ;  /* 0x0004000801007387 */ /* 0x0003e80000100a00 */
[----:B------:R3:W-:Y:S04]  /*16670*/  STL.64 [R1+0x408], R10 ;  /* 0x0004080a01007387 */ /* 0x0007e80000100a00 */
[----:B-1----:R-:W4:Y:S04]  /*16680*/  LDL.LU.64 R8, [R1+0x600] ;  /* 0x0006000001087983 */ /* 0x002f280000300a00 */
[----:B------:R-:W-:Y:S04]  /*16690*/  STL.64 [R1+0x5f0], R20 ;  /* 0x0005f01401007387 */ /* 0x000fe80000100a00 */
[----:B------:R-:W-:Y:S04]  /*166a0*/  STL.64 [R1+0x5f8], R22 ;  /* 0x0005f81601007387 */ /* 0x000fe80000100a00 */
[----:B---3--:R-:W3:Y:S04]  /*166b0*/  LDL.LU.64 R10, [R1+0x608] ;  /* 0x00060800010a7983 */ /* 0x008ee80000300a00 */
[----:B------:R1:W-:Y:S04]  /*166c0*/  STL.64 [R1+0x260], R4 ;  /* 0x0002600401007387 */ /* 0x0003e80000100a00 */
[----:B------:R1:W-:Y:S04]  /*166d0*/  STL.64 [R1+0x268], R6 ;  /* 0x0002680601007387 */ /* 0x0003e80000100a00 */
[----:B-1----:R-:W3:Y:S04]  /*166e0*/  LDL.LU.64 R4, [R1+0x10] ;  /* 0x0000100001047983 */ /* 0x002ee80000300a00 */
[----:B------:R-:W3:Y:S01]  /*166f0*/  LDL.LU.64 R6, [R1+0x18] ;  /* 0x0000180001067983 */ /* 0x000ee20000300a00 */
[-C--:B------:R-:W-:Y:S08]  /*16700*/  HMMA.1688.F32.TF32 R20, R156, R60.reuse, R172 ;  /* 0x0000003c9c14723c */ /* 0x080ff000000810ac */
[-C--:B------:R-:W-:Y:S08]  /*16710*/  HMMA.1688.F32.TF32 R28, R148, R60.reuse, R248 ;  /* 0x0000003c941c723c */ /* 0x080ff000000810f8 */
[-C--:B------:R-:W-:Y:S07]  /*16720*/  HMMA.1688.F32.TF32 R24, R140, R60.reuse, R208 ;  /* 0x0000003c8c18723c */ /* 0x080fee00000810d0 */
[----:B------:R-:W-:Y:S04]  /*16730*/  STL.64 [R1+0x460], R20 ;  /* 0x0004601401007387 */ /* 0x000fe80000100a00 */
[----:B------:R1:W-:Y:S02]  /*16740*/  STL.64 [R1+0x468], R22 ;  /* 0x0004681601007387 */ /* 0x0003e40000100a00 */
[-C--:B-1----:R-:W-:Y:S02]  /*16750*/  HMMA.1688.F32.TF32 R20, R184, R60.reuse, R68 ;  /* 0x0000003cb814723c */ /* 0x082fe40000081044 */
[----:B------:R-:W-:Y:S04]  /*16760*/  STL.64 [R1+0x2d0], R28 ;  /* 0x0002d01c01007387 */ /* 0x000fe80000100a00 */
[----:B------:R1:W-:Y:S02]  /*16770*/  STL.64 [R1+0x2d8], R30 ;  /* 0x0002d81e01007387 */ /* 0x0003e40000100a00 */
[----:B-1----:R-:W-:Y:S11]  /*16780*/  HMMA.1688.F32.TF32 R28, R144, R60, R192 ;  /* 0x0000003c901c723c */ /* 0x002ff600000810c0 */
[----:B------:R-:W-:Y:S04]  /*16790*/  @!UPT UIADD3 URZ, URZ, URZ, URZ ;  /* 0x0000003f3f3ff290 */ /* 0x000fe8000fffe03f */
[----:B------:R-:W-:Y:S01]  /*167a0*/  STL.64 [R1+0x2e0], R20 ;  /* 0x0002e01401007387 */ /* 0x000fe20000100a00 */
[----:B------:R-:W-:-:S03]  /*167b0*/  IMAD.MOV.U32 R65, RZ, RZ, R23 ;  /* 0x000000ffff417224 */ /* 0x000fc600078e0017 */
[----:B------:R-:W-:Y:S04]  /*167c0*/  STL.64 [R1+0x530], R24 ;  /* 0x0005301801007387 */ /* 0x000fe80000100a00 */
[----:B------:R1:W-:Y:S04]  /*167d0*/  STL.64 [R1+0x538], R26 ;  /* 0x0005381a01007387 */ /* 0x0003e80000100a00 */
[----:B------:R1:W-:Y:S02]  /*167e0*/  STL [R1+0x2e8], R22 ;  /* 0x0002e81601007387 */ /* 0x0003e40000100800 */
[-C--:B-1----:R-:W-:Y:S08]  /*167f0*/  HMMA.1688.F32.TF32 R24, R228, R60.reuse, R152 ;  /* 0x0000003ce418723c */ /* 0x082ff00000081098 */
[----:B------:R-:W-:Y:S01]  /*16800*/  HMMA.1688.F32.TF32 R20, R236, R60, R220 ;  /* 0x0000003cec14723c */ /* 0x000fe200000810dc */
[----:B------:R-:W-:Y:S04]  /*16810*/  STL [R1+0x1338], R65 ;  /* 0x0013384101007387 */ /* 0x000fe80000100800 */
[----:B------:R-:W-:Y:S04]  /*16820*/  STL.64 [R1+0x590], R28 ;  /* 0x0005901c01007387 */ /* 0x000fe80000100a00 */
[----:B------:R-:W-:Y:S04]  /*16830*/  STL.64 [R1+0x598], R30 ;  /* 0x0005981e01007387 */ /* 0x000fe80000100a00 */
[----:B------:R-:W1:Y:S04]  /*16840*/  LDSM.16.M88.4 R28, [R252+0x9000] ;  /* 0x00900000fc1c783b */ /* 0x000e680000000200 */
[----:B------:R-:W-:Y:S04]  /*16850*/  STL.64 [R1+0x330], R24 ;  /* 0x0003301801007387 */ /* 0x000fe80000100a00 */
[----:B------:R1:W-:Y:S04]  /*16860*/  STL.64 [R1+0x338], R26 ;  /* 0x0003381a01007387 */ /* 0x0003e80000100a00 */
[----:B------:R-:W-:Y:S04]  /*16870*/  STL.64 [R1+0x5e0], R20 ;  /* 0x0005e01401007387 */ /* 0x000fe80000100a00 */
[----:B------:R4:W-:Y:S01]  /*16880*/  STL.64 [R1+0x5e8], R22 ;  /* 0x0005e81601007387 */ /* 0x0009e20000100a00 */
[-C--:B-1----:R-:W-:Y:S08]  /*16890*/  HMMA.1688.F32.TF32 R24, R156, R56.reuse, R168 ;  /* 0x000000389c18723c */ /* 0x082ff000000810a8 */
[-C--:B--2---:R-:W-:Y:S08]  /*168a0*/  HMMA.1688.F32.TF32 R16, R160, R56.reuse, R16 ;  /* 0x00000038a010723c */ /* 0x084ff00000081010 */
[-C--:B----4-:R-:W-:Y:S11]  /*168b0*/  HMMA.1688.F32.TF32 R20, R148, R56.reuse, R12 ;  /* 0x000000389414723c */ /* 0x090ff6000008100c */
[----:B------:R-:W-:Y:S04]  /*168c0*/  @!UPT UIADD3 URZ, URZ, URZ, URZ ;  /* 0x0000003f3f3ff290 */ /* 0x000fe8000fffe03f */
[----:B------:R-:W-:Y:S04]  /*168d0*/  STL.64 [R1+0x180], R16 ;  /* 0x0001801001007387 */ /* 0x000fe80000100a00 */
[----:B------:R1:W-:Y:S01]  /*168e0*/  STL.64 [R1+0x188], R18 ;  /* 0x0001881201007387 */ /* 0x0003e20000100a00 */
[-C--:B------:R-:W-:Y:S08]  /*168f0*/  HMMA.1688.F32.TF32 R12, R184, R56.reuse, R72 ;  /* 0x00000038b80c723c */ /* 0x080ff00000081048 */
[----:B-1----:R-:W-:Y:S01]  /*16900*/  HMMA.1688.F32.TF32 R16, R140, R56, R204 ;  /* 0x000000388c10723c */ /* 0x002fe200000810cc */
[----:B------:R-:W-:Y:S04]  /*16910*/  STL.64 [R1+0x3f0], R24 ;  /* 0x0003f01801007387 */ /* 0x000fe80000100a00 */
[----:B------:R-:W-:Y:S04]  /*16920*/  STL.64 [R1+0x3f8], R26 ;  /* 0x0003f81a01007387 */ /* 0x000fe80000100a00 */
[----:B------:R-:W-:Y:S04]  /*16930*/  STL.64 [R1+0x150], R20 ;  /* 0x0001501401007387 */ /* 0x000fe80000100a00 */
[----:B------:R1:W-:Y:S03]  /*16940*/  STL.64 [R1+0x158], R22 ;  /* 0x0001581601007387 */ /* 0x0003e60000100a00 */
[----:B------:R-:W-:-:S02]  /*16950*/  IMAD.MOV.U32 R65, RZ, RZ, R14 ;  /* 0x000000ffff417224 */ /* 0x000fc400078e000e */
[----:B------:R-:W-:Y:S01]  /*16960*/  IMAD.MOV.U32 R61, RZ, RZ, R15 ;  /* 0x000000ffff3d7224 */ /* 0x000fe200078e000f */
[----:B------:R-:W2:Y:S04]  /*16970*/  LDSM.16.M88.4 R24, [R252+0xa000] ;  /* 0x00a00000fc18783b */ /* 0x000ea80000000200 */
[----:B------:R-:W-:Y:S01]  /*16980*/  STL.64 [R1+0x520], R16 ;  /* 0x0005201001007387 */ /* 0x000fe20000100a00 */
[-C--:B-1----:R-:W-:Y:S03]  /*16990*/  HMMA.1688.F32.TF32 R20, R144, R56.reuse, R188 ;  /* 0x000000389014723c */ /* 0x082fe600000810bc */
[----:B------:R-:W-:Y:S04]  /*169a0*/  STL.64 [R1+0x528], R18 ;  /* 0x0005281201007387 */ /* 0x000fe80000100a00 */
[----:B------:R1:W-:Y:S02]  /*169b0*/  STL.64 [R1+0x1a0], R12 ;  /* 0x0001a00c01007387 */ /* 0x0003e40000100a00 */
[-C--:B-1----:R-:W-:Y:S02]  /*169c0*/  HMMA.1688.F32.TF32 R12, R228, R56.reuse, R80 ;  /* 0x00000038e40c723c */ /* 0x082fe40000081050 */
[----:B------:R-:W-:Y:S04]  /*169d0*/  STL [R1+0x1340], R61 ;  /* 0x0013403d01007387 */ /* 0x000fe80000100800 */
[----:B------:R-:W-:Y:S08]  /*169e0*/  STL [R1+0x133c], R65 ;  /* 0x00133c4101007387 */ /* 0x000ff00000100800 */
[----:B------:R-:W-:Y:S01]  /*169f0*/  STL.64 [R1+0x570], R20 ;  /* 0x0005701401007387 */ /* 0x000fe20000100a00 */
[----:B------:R-:W-:Y:S03]  /*16a00*/  HMMA.1688.F32.TF32 R16, R236, R56, R224 ;  /* 0x00000038ec10723c */ /* 0x000fe600000810e0 */
[----:B------:R-:W-:Y:S04]  /*16a10*/  STL.64 [R1+0x578], R22 ;  /* 0x0005781601007387 */ /* 0x000fe80000100a00 */
[----:B------:R-:W-:Y:S04]  /*16a20*/  STL.64 [R1+0x13b0], R58 ;  /* 0x0013b03a01007387 */ /* 0x000fe80000100a00 */
[----:B------:R-:W1:Y:S04]  /*16a30*/  LDSM.16.M88.4 R20, [R252+0xb000] ;  /* 0x00b00000fc14783b */ /* 0x000e680000000200 */
[----:B------:R-:W-:Y:S04]  /*16a40*/  STL.64 [R1+0x2c0], R12 ;  /* 0x0002c00c01007387 */ /* 0x000fe80000100a00 */
[----:B------:R3:W-:Y:S02]  /*16a50*/  STL.64 [R1+0x2c8], R14 ;  /* 0x0002c80e01007387 */ /* 0x0007e40000100a00 */
[-C--:B---3--:R-:W-:Y:S08]  /*16a60*/  HMMA.1688.F32.TF32 R12, R160, R52.reuse, R8 ;  /* 0x00000034a00c723c */ /* 0x088ff00000081008 */
[-C--:B------:R-:W-:Y:S08]  /*16a70*/  HMMA.1688.F32.TF32 R4, R148, R52.reuse, R4 ;  /* 0x000000349404723c */ /* 0x080ff00000081004 */
[----:B------:R-:W-:Y:S01]  /*16a80*/  HMMA.1688.F32.TF32 R8, R156, R52, R164 ;  /* 0x000000349c08723c */ /* 0x000fe200000810a4 */
[----:B------:R-:W-:Y:S04]  /*16a90*/  STL.64 [R1+0x5d0], R16 ;  /* 0x0005d01001007387 */ /* 0x000fe80000100a00 */
[----:B------:R-:W-:Y:S04]  /*16aa0*/  STL.64 [R1+0x5d8], R18 ;  /* 0x0005d81201007387 */ /* 0x000fe80000100a00 */
[----:B------:R-:W-:Y:S04]  /*16ab0*/  STL.64 [R1+0xc0], R12 ;  /* 0x0000c00c01007387 */ /* 0x000fe80000100a00 */
[----:B------:R-:W-:Y:S03]  /*16ac0*/  STL.64 [R1+0xc8], R14 ;  /* 0x0000c80e01007387 */ /* 0x000fe60000100a00 */
[----:B------:R-:W-:Y:S01]  /*16ad0*/  IMAD.MOV.U32 R65, RZ, RZ, R7 ;  /* 0x000000ffff417224 */ /* 0x000fe200078e0007 */
[----:B------:R-:W3:Y:S01]  /*16ae0*/  LDSM.16.M88.4 R16, [R252+0xc000] ;  /* 0x00c00000fc10783b */ /* 0x000ee20000000200 */
[----:B------:R-:W-:-:S05]  /*16af0*/  IMAD.MOV.U32 R61, RZ, RZ, R6 ;  /* 0x000000ffff3d7224 */ /* 0x000fca00078e0006 */
[----:B------:R-:W-:Y:S04]  /*16b00*/  STL.64 [R1+0x320], R8 ;  /* 0x0003200801007387 */ /* 0x000fe80000100a00 */
[----:B------:R-:W-:Y:S04]  /*16b10*/  STL.64 [R1+0x328], R10 ;  /* 0x0003280a01007387 */ /* 0x000fe80000100a00 */
[----:B------:R4:W-:Y:S04]  /*16b20*/  STL.64 [R1+0xa0], R4 ;  /* 0x0000a00401007387 */ /* 0x0009e80000100a00 */
[----:B------:R1:W-:Y:S04]  /*16b30*/  STL [R1+0x13cc], R65 ;  /* 0x0013cc4101007387 */ /* 0x0003e80000100800 */
[----:B------:R-:W-:Y:S01]  /*16b40*/  STL [R1+0x13c0], R61 ;  /* 0x0013c03d01007387 */ /* 0x000fe20000100800 */
[-C--:B----4-:R-:W-:Y:S03]  /*16b50*/  HMMA.1688.F32.TF32 R4, R140, R52.reuse, R200 ;  /* 0x000000348c04723c */ /* 0x090fe600000810c8 */
[----:B-1----:R-:W4:Y:S04]  /*16b60*/  LDL.LU.64 R64, [R1+0x30] ;  /* 0x0000300001407983 */ /* 0x002f280000300a00 */
[----:B------:R-:W4:Y:S01]  /*16b70*/  LDL.LU.64 R66, [R1+0x38] ;  /* 0x0000380001427983 */ /* 0x000f220000300a00 */
[-C--:B------:R-:W-:Y:S08]  /*16b80*/  HMMA.1688.F32.TF32 R12, R144, R52.reuse, R180 ;  /* 0x00000034900c723c */ /* 0x080ff000000810b4 */
[-C--:B------:R-:W-:Y:S07]  /*16b90*/  HMMA.1688.F32.TF32 R8, R228, R52.reuse, R84 ;  /* 0x00000034e408723c */ /* 0x080fee0000081054 */
[----:B------:R-:W-:Y:S04]  /*16ba0*/  STL.64 [R1+0x500], R4 ;  /* 0x0005000401007387 */ /* 0x000fe80000100a00 */
[----:B------:R1:W-:Y:S04]  /*16bb0*/  STL.64 [R1+0x508], R6 ;  /* 0x0005080601007387 */ /* 0x0003e80000100a00 */
[----:B------:R-:W2:Y:S04]  /*16bc0*/  LDL.LU.64 R56, [R1+0x20] ;  /* 0x0000200001387983 */ /* 0x000ea80000300a00 */
[----:B------:R-:W2:Y:S01]  /*16bd0*/  LDL.LU.64 R58, [R1+0x28] ;  /* 0x00002800013a7983 */ /* 0x000ea20000300a00 */
[-C--:B-1----:R-:W-:Y:S11]  /*16be0*/  HMMA.1688.F32.TF32 R4, R184, R52.reuse, R76 ;  /* 0x00000034b804723c */ /* 0x082ff6000008104c */
[----:B------:R-:W-:Y:S11]  /*16bf0*/  @!UPT UIADD3 URZ, URZ, URZ, URZ ;  /* 0x0000003f3f3ff290 */ /* 0x000ff6000fffe03f */
[----:B------:R-:W-:Y:S01]  /*16c00*/  @!UPT UIADD3 URZ, URZ, URZ, URZ ;  /* 0x0000003f3f3ff290 */ /* 0x000fe2000fffe03f */
[----:B------:R-:W-:Y:S04]  /*16c10*/  STL.64 [R1+0xd0], R4 ;  /* 0x0000d00401007387 */ /* 0x000fe80000100a00 */
[----:B------:R1:W-:Y:S04]  /*16c20*/  STL.64 [R1+0xd8], R6 ;  /* 0x0000d80601007387 */ /* 0x0003e80000100a00 */
[----:B------:R-:W-:Y:S04]  /*16c30*/  STL.64 [R1+0x540], R12 ;  /* 0x0005400c01007387 */ /* 0x000fe80000100a00 */
[----:B------:R-:W-:Y:S04]  /*16c40*/  STL.64 [R1+0x548], R14 ;  /* 0x0005480e01007387 */ /* 0x000fe80000100a00 */
[----:B------:R-:W3:Y:S04]  /*16c50*/  LDL.LU.64 R60, [R1+0x6a0] ;  /* 0x0006a000013c7983 */ /* 0x000ee80000300a00 */
[----:B------:R-:W-:Y:S04]  /*16c60*/  STL.64 [R1+0xe0], R8 ;  /* 0x0000e00801007387 */ /* 0x000fe80000100a00 */
[----:B------:R-:W-:Y:S04]  /*16c70*/  STL.64 [R1+0xe8], R10 ;  /* 0x0000e80a01007387 */ /* 0x000fe80000100a00 */
[----:B------:R-:W3:Y:S01]  /*16c80*/  LDL.LU.64 R62, [R1+0x6a8] ;  /* 0x0006a800013e7983 */ /* 0x000ee20000300a00 */
[----:B-1----:R-:W-:Y:S03]  /*16c90*/  HMMA.1688.F32.TF32 R4, R236, R52, R232 ;  /* 0x00000034ec04723c */ /* 0x002fe600000810e8 */
[----:B------:R-:W1:Y:S04]  /*16ca0*/  LDSM.16.M88.4 R12, [R252+0xd000] ;  /* 0x00d00000fc0c783b */ /* 0x000e680000000200 */
[----:B------:R-:W1:Y:S11]  /*16cb0*/  LDSM.16.M88.4 R8, [R252+0xe000] ;  /* 0x00e00000fc08783b */ /* 0x000e760000000200 */
[----:B------:R-:W-:Y:S05]  /*16cc0*/  @!UPT UIADD3 URZ, URZ, URZ, URZ ;  /* 0x0000003f3f3ff290 */ /* 0x000fea000fffe03f */
[----:B------:R-:W-:Y:S04]  /*16cd0*/  STL.64 [R1+0x5a0], R4 ;  /* 0x0005a00401007387 */ /* 0x000fe80000100a00 */
[----:B------:R-:W-:Y:S04]  /*16ce0*/  STL.64 [R1+0x5a8], R6 ;  /* 0x0005a80601007387 */ /* 0x000fe80000100a00 */
[----:B------:R-:W3:Y:S04]  /*16cf0*/  LDL.LU.64 R152, [R1+0x690] ;  /* 0x0006900001987983 */ /* 0x000ee80000300a00 */
[----:B------:R-:W3:Y:S04]  /*16d00*/  LDL.LU.64 R154, [R1+0x698] ;  /* 0x00069800019a7983 */ /* 0x000ee80000300a00 */
[----:B------:R-:W3:Y:S04]  /*16d10*/  LDL.LU.64 R88, [R1+0x680] ;  /* 0x0006800001587983 */ /* 0x000ee80000300a00 */
[----:B------:R-:W3:Y:S04]  /*16d20*/  LDL.LU.64 R90, [R1+0x688] ;  /* 0x00068800015a7983 */ /* 0x000ee80000300a00 */
[----:B------:R4:W-:Y:S04]  /*16d30*/  STL.64 [R1+0x13a8], R54 ;  /* 0x0013a83601007387 */ /* 0x0009e80000100a00 */
[----:B------:R-:W-:Y:S04]  /*16d40*/  STL [R1+0x13d4], R50 ;  /* 0x0013d43201007387 */ /* 0x000fe80000100800 */
[----:B------:R-:W-:Y:S04]  /*16d50*/  STL [R1+0x13d0], R51 ;  /* 0x0013d03301007387 */ /* 0x000fe80000100800 */
[----:B------:R-:W-:Y:S04]  /*16d60*/  STL [R1+0x13dc], R46 ;  /* 0x0013dc2e01007387 */ /* 0x000fe80000100800 */
[----:B------:R-:W-:Y:S04]  /*16d70*/  STL [R1+0x13d8], R47 ;  /* 0x0013d82f01007387 */ /* 0x000fe80000100800 */
[----:B------:R-:W-:Y:S04]  /*16d80*/  STL [R1+0x13e0], R43 ;  /* 0x0013e02b01007387 */ /* 0x000fe80000100800 */
[----:B------:R-:W3:Y:S04]  /*16d90*/  LDL.LU.64 R84, [R1+0x670] ;  /* 0x0006700001547983 */ /* 0x000ee80000300a00 */
[----:B------:R-:W3:Y:S04]  /*16da0*/  LDL.LU.64 R86, [R1+0x678] ;  /* 0x0006780001567983 */ /* 0x000ee80000300a00 */
[----:B------:R-:W1:Y:S01]  /*16db0*/  LDSM.16.M88.4 R4, [R252+0xf000] ;  /* 0x00f00000fc04783b */ /* 0x000e620000000200 */
[C---:B----4-:R-:W-:Y:S11]  /*16dc0*/  HMMA.1688.F32.TF32 R52, R160.reuse, R48, R64 ;  /* 0x00000030a034723c */ /* 0x050ff60000081040 */
[----:B------:R-:W-:Y:S11]  /*16dd0*/  @!UPT UIADD3 URZ, URZ, URZ, URZ ;  /* 0x0000003f3f3ff290 */ /* 0x000ff6000fffe03f */
[----:B------:R-:W-:Y:S01]  /*16de0*/  @!UPT UIADD3 URZ, URZ, URZ, URZ ;  /* 0x0000003f3f3ff290 */ /* 0x000fe2000fffe03f */
[----:B------:R-:W-:Y:S04]  /*16df0*/  STL.64 [R1+0x30], R52 ;  /* 0x0000303401007387 */ /* 0x000fe80000100a00 */
[----:B------:R2:W-:Y:S04]  /*16e00*/  STL.64 [R1+0x38], R54 ;  /* 0x0000383601007387 */ /* 0x0005e80000100a00 */
[----:B------:R-:W4:Y:S04]  /*16e10*/  LDL.LU.64 R80, [R1+0x660] ;  /* 0x0006600001507983 */ /* 0x000f280000300a00 */
[----:B------:R-:W4:Y:S01]  /*16e20*/  LDL.LU.64 R82, [R1+0x668] ;  /* 0x0006680001527983 */ /* 0x000f220000300a00 */
[----:B--2---:R-:W-:Y:S03]  /*16e30*/  HMMA.1688.F32.TF32 R52, R160, R44, R56 ;  /* 0x0000002ca034723c */ /* 0x004fe60000081038 */
[----:B------:R-:W2:Y:S04]  /*16e40*/  LDL.LU.64 R72, [R1+0x650] ;  /* 0x0006500001487983 */ /* 0x000ea80000300a00 */
[----:B------:R-:W2:Y:S04]  /*16e50*/  LDL.LU.64 R74, [R1+0x658] ;  /* 0x00065800014a7983 */ /* 0x000ea80000300a00 */
[----:B------:R-:W2:Y:S04]  /*16e60*/  LDL.LU.64 R76, [R1+0x640] ;  /* 0x00064000014c7983 */ /* 0x000ea80000300a00 */
[----:B------:R-:W2:Y:S04]  /*16e70*/  LDL.LU.64 R78, [R1+0x648] ;  /* 0x00064800014e7983 */ /* 0x000ea80000300a00 */
[----:B------:R-:W1:Y:S04]  /*16e80*/  LDL.LU.64 R68, [R1+0x630] ;  /* 0x0006300001447983 */ /* 0x000e680000300a00 */
[----:B------:R-:W1:Y:S01]  /*16e90*/  LDL.LU.64 R70, [R1+0x638] ;  /* 0x0006380001467983 */ /* 0x000e620000300a00 */
[----:B------:R-:W-:-:S03]  /*16ea0*/  IMAD.MOV.U32 R51, RZ, RZ, R52 ;  /* 0x000000ffff337224 */ /* 0x000fc600078e0034 */
[----:B------:R-:W2:Y:S01]  /*16eb0*/  LDL.LU.64 R56, [R1+0x620] ;  /* 0x0006200001387983 */ /* 0x000ea20000300a00 */
[----:B------:R-:W-:Y:S02]  /*16ec0*/  IMAD.MOV.U32 R65, RZ, RZ, R53 ;  /* 0x000000ffff417224 */ /* 0x000fe400078e0035 */
[----:B------:R-:W-:Y:S01]  /*16ed0*/  IMAD.MOV.U32 R66, RZ, RZ, R54 ;  /* 0x000000ffff427224 */ /* 0x000fe200078e0036 */
[----:B------:R-:W2:Y:S01]  /*16ee0*/  LDL.LU.64 R58, [R1+0x628] ;  /* 0x00062800013a7983 */ /* 0x000ea20000300a00 */
[----:B------:R-:W-:Y:S02]  /*16ef0*/  IMAD.MOV.U32 R67, RZ, RZ, R55 ;  /* 0x000000ffff437224 */ /* 0x000fe400078e0037 */
[----:B---3--:R-:W-:Y:S11]  /*16f00*/  HMMA.1688.F32.TF32 R52, R160, R40, R60 ;  /* 0x00000028a034723c */ /* 0x008ff6000008103c */
[----:B------:R-:W-:Y:S11]  /*16f10*/  @!UPT UIADD3 URZ, URZ, URZ, URZ ;  /* 0x0000003f3f3ff290 */ /* 0x000ff6000fffe03f */
[----:B------:R-:W-:Y:S02]  /*16f20*/  @!UPT UIADD3 URZ, URZ, URZ, URZ ;  /* 0x0000003f3f3ff290 */ /* 0x000fe4000fffe03f */
[----:B------:R-:W-:Y:S02]  /*16f30*/  IMAD.MOV.U32 R61, RZ, RZ, R52 ;  /* 0x000000ffff3d7224 */ /* 0x000fe400078e0034 */
[----:B------:R-:W-:Y:S02]  /*16f40*/  IMAD.MOV.U32 R62, RZ, RZ, R53 ;  /* 0x000000ffff3e7224 */ /* 0x000fe400078e0035 */
[----:B------:R-:W-:Y:S01]  /*16f50*/  IMAD.MOV.U32 R63, RZ, RZ, R54 ;  /* 0x000000ffff3f7224 */ /* 0x000fe200078e0036 */
[----:B------:R-:W3:Y:S01]  /*16f60*/  LDL.LU.64 R52, [R1+0x610] ;  /* 0x0006100001347983 */ /* 0x000ee20000300a00 */
[----:B------:R-:W-:-:S03]  /*16f70*/  IMAD.MOV.U32 R3, RZ, RZ, R55 ;  /* 0x000000ffff037224 */ /* 0x000fc600078e0037 */
[----:B------:R-:W3:Y:S01]  /*16f80*/  LDL.LU.64 R54, [R1+0x618] ;  /* 0x0006180001367983 */ /* 0x000ee20000300a00 */
[C---:B------:R-:W-:Y:S08]  /*16f90*/  HMMA.1688.F32.TF32 R248, R160.reuse, R32, R88 ;  /* 0x00000020a0f8723c */ /* 0x040ff00000081058 */
[C---:B------:R-:W-:Y:S11]  /*16fa0*/  HMMA.1688.F32.TF32 R244, R160.reuse, R28, R84 ;  /* 0x0000001ca0f4723c */ /* 0x040ff60000081054 */
[----:B------:R-:W-:Y:S04]  /*16fb0*/  @!UPT UIADD3 URZ, URZ, URZ, URZ ;  /* 0x0000003f3f3ff290 */ /* 0x000fe8000fffe03f */
[----:B------:R-:W-:Y:S04]  /*16fc0*/  STL.64 [R1+0x1350], R250 ;  /* 0x001350fa01007387 */ /* 0x000fe80000100a00 */
[----:B------:R-:W-:Y:S04]  /*16fd0*/  STL.64 [R1+0x1348], R248 ;  /* 0x001348f801007387 */ /* 0x000fe80000100a00 */
[----:B------:R-:W-:Y:S04]  /*16fe0*/  STL.64 [R1+0x1360], R246 ;  /* 0x001360f601007387 */ /* 0x000fe80000100a00 */
[----:B------:R-:W-:Y:S01]  /*16ff0*/  STL.64 [R1+0x1358], R244 ;  /* 0x001358f401007387 */ /* 0x000fe20000100a00 */
[C---:B------:R-:W-:Y:S11]  /*17000*/  HMMA.1688.F32.TF32 R152, R160.reuse, R36, R152 ;  /* 0x00000024a098723c */ /* 0x040ff60000081098 */
[----:B------:R-:W-:Y:S11]  /*17010*/  @!UPT UIADD3 URZ, URZ, URZ, URZ ;  /* 0x0000003f3f3ff290 */ /* 0x000ff6000fffe03f */
[----:B------:R-:W-:Y:S02]  /*17020*/  @!UPT UIADD3 URZ, URZ, URZ, URZ ;  /* 0x0000003f3f3ff290 */ /* 0x000fe4000fffe03f */
[----:B------:R-:W-:Y:S02]  /*17030*/  IMAD.MOV.U32 R43, RZ, RZ, R152 ;  /* 0x000000ffff2b7224 */ /* 0x000fe400078e0098 */
[----:B------:R-:W-:Y:S02]  /*17040*/  IMAD.MOV.U32 R46, RZ, RZ, R153 ;  /* 0x000000ffff2e7224 */ /* 0x000fe400078e0099 */
[----:B------:R-:W-:Y:S02]  /*17050*/  IMAD.MOV.U32 R47, RZ, RZ, R154 ;  /* 0x000000ffff2f7224 */ /* 0x000fe400078e009a */
[----:B------:R-:W-:Y:S01]  /*17060*/  IMAD.MOV.U32 R50, RZ, RZ, R155 ;  /* 0x000000ffff327224 */ /* 0x000fe200078e009b */
[C---:B----4-:R-:W-:Y:S08]  /*17070*/  HMMA.1688.F32.TF32 R240, R160.reuse, R24, R80 ;  /* 0x00000018a0f0723c */ /* 0x050ff00000081050 */
[C---:B--2---:R-:W-:Y:S08]  /*17080*/  HMMA.1688.F32.TF32 R72, R160.reuse, R20, R72 ;  /* 0x00000014a048723c */ /* 0x044ff00000081048 */
[C---:B------:R-:W-:Y:S08]  /*17090*/  HMMA.1688.F32.TF32 R76, R160.reuse, R16, R76 ;  /* 0x00000010a04c723c */ /* 0x040ff0000008104c */
[C---:B-1----:R-:W-:Y:S08]  /*170a0*/  HMMA.1688.F32.TF32 R80, R160.reuse, R12, R68 ;  /* 0x0000000ca050723c */ /* 0x042ff00000081044 */
[----:B------:R-:W-:Y:S08]  /*170b0*/  HMMA.1688.F32.TF32 R84, R160, R8, R56 ;  /* 0x00000008a054723c */ /* 0x000ff00000081038 */
[----:B------:R-:W-:Y:S01]  /*170c0*/  HMMA.1688.F32.TF32 R56, R156, R48, R92 ;  /* 0x000000309c38723c */ /* 0x000fe2000008105c */
[----:B------:R-:W-:Y:S04]  /*170d0*/  STL.64 [R1+0x1370], R242 ;  /* 0x001370f201007387 */ /* 0x000fe80000100a00 */
[----:B------:R-:W-:Y:S04]  /*170e0*/  STL.64 [R1+0x1368], R240 ;  /* 0x001368f001007387 */ /* 0x000fe80000100a00 */
[----:B------:R-:W-:Y:S04]  /*170f0*/  STL.64 [R1+0x1380], R74 ;  /* 0x0013804a01007387 */ /* 0x000fe80000100a00 */
[----:B------:R-:W-:Y:S04]  /*17100*/  STL.64 [R1+0x1378], R72 ;  /* 0x0013784801007387 */ /* 0x000fe80000100a00 */
[----:B------:R-:W-:Y:S04]  /*17110*/  STL.64 [R1+0x1390], R78 ;  /* 0x0013904e01007387 */ /* 0x000fe80000100a00 */
[----:B------:R-:W-:Y:S01]  /*17120*/  STL.64 [R1+0x1388], R76 ;  /* 0x0013884c01007387 */ /* 0x000fe20000100a00 */
[----:B---3--:R-:W-:Y:S08]  /*17130*/  HMMA.1688.F32.TF32 R88, R160, R4, R52 ;  /* 0x00000004a058723c */ /* 0x008ff00000081034 */
[C---:B------:R-:W-:Y:S01]  /*17140*/  HMMA.1688.F32.TF32 R52, R156.reuse, R44, R136 ;  /* 0x0000002c9c34723c */ /* 0x040fe20000081088 */
[----:B------:R-:W-:Y:S04]  /*17150*/  STL.64 [R1+0x13a0], R82 ;  /* 0x0013a05201007387 */ /* 0x000fe80000100a00 */
[----:B------:R-:W-:Y:S04]  /*17160*/  STL.64 [R1+0x1398], R80 ;  /* 0x0013985001007387 */ /* 0x000fe80000100a00 */
[----:B------:R-:W-:Y:S01]  /*17170*/  STL.64 [R1+0x13f0], R86 ;  /* 0x0013f05601007387 */ /* 0x000fe20000100a00 */
[C---:B------:R-:W-:Y:S03]  /*17180*/  HMMA.1688.F32.TF32 R68, R156.reuse, R40, R96 ;  /* 0x000000289c44723c */ /* 0x040fe60000081060 */
[----:B------:R-:W-:Y:S04]  /*17190*/  STL.64 [R1+0x13e8], R84 ;  /* 0x0013e85401007387 */ /* 0x000fe80000100a00 */
[----:B------:R-:W-:Y:S04]  /*171a0*/  STL.64 [R1+0x1400], R90 ;  /* 0x0014005a01007387 */ /* 0x000fe80000100a00 */
[----:B------:R-:W-:Y:S04]  /*171b0*/  STL.64 [R1+0x13f8], R88 ;  /* 0x0013f85801007387 */ /* 0x000fe80000100a00 */
[----:B------:R-:W-:Y:S04]  /*171c0*/  STL.64 [R1+0x200], R56 ;  /* 0x0002003801007387 */ /* 0x000fe80000100a00 */
[----:B------:R1:W-:Y:S04]  /*171d0*/  STL.64 [R1+0x208], R58 ;  /* 0x0002083a01007387 */ /* 0x0003e80000100a00 */
[----:B------:R-:W-:Y:S04]  /*171e0*/  STL.64 [R1+0x1e0], R52 ;  /* 0x0001e03401007387 */ /* 0x000fe80000100a00 */
[----:B------:R2:W-:Y:S01]  /*171f0*/  STL.64 [R1+0x1e8], R54 ;  /* 0x0001e83601007387 */ /* 0x0005e20000100a00 */
[C---:B-1----:R-:W-:Y:S08]  /*17200*/  HMMA.1688.F32.TF32 R56, R156.reuse, R36, R100 ;  /* 0x000000249c38723c */ /* 0x042ff00000081064 */
[C---:B--2---:R-:W-:Y:S01]  /*17210*/  HMMA.1688.F32.TF32 R52, R156.reuse, R32, R104 ;  /* 0x000000209c34723c */ /* 0x044fe20000081068 */
[----:B------:R-:W-:Y:S04]  /*17220*/  STL.64 [R1+0x1c0], R68 ;  /* 0x0001c04401007387 */ /* 0x000fe80000100a00 */
[----:B------:R1:W-:Y:S10]  /*17230*/  STL.64 [R1+0x1c8], R70 ;  /* 0x0001c84601007387 */ /* 0x0003f40000100a00 */
[----:B------:R-:W-:Y:S01]  /*17240*/  STL.64 [R1+0x1b0], R56 ;  /* 0x0001b03801007387 */ /* 0x000fe20000100a00 */
[C---:B-1----:R-:W-:Y:S03]  /*17250*/  HMMA.1688.F32.TF32 R68, R156.reuse, R28, R108 ;  /* 0x0000001c9c44723c */ /* 0x042fe6000008106c */
[----:B------:R1:W-:Y:S04]  /*17260*/  STL.64 [R1+0x1b8], R58 ;  /* 0x0001b83a01007387 */ /* 0x0003e80000100a00 */
[----:B------:R-:W-:Y:S04]  /*17270*/  STL.64 [R1+0x170], R52 ;  /* 0x0001703401007387 */ /* 0x000fe80000100a00 */
[----:B------:R2:W-:Y:S01]  /*17280*/  STL.64 [R1+0x178], R54 ;  /* 0x0001783601007387 */ /* 0x0005e20000100a00 */
[C---:B-1----:R-:W-:Y:S08]  /*17290*/  HMMA.1688.F32.TF32 R56, R156.reuse, R24, R112 ;  /* 0x000000189c38723c */ /* 0x042ff00000081070 */
[C---:B--2---:R-:W-:Y:S03]  /*172a0*/  HMMA.1688.F32.TF32 R52, R156.reuse, R20, R132 ;  /* 0x000000149c34723c */ /* 0x044fe60000081084 */
[----:B------:R1:W-:Y:S04]  /*172b0*/  STL.64 [R1+0x160], R68 ;  /* 0x0001604401007387 */ /* 0x0003e80000100a00 */
[----:B------:R2:W-:Y:S04]  /*172c0*/  STL.64 [R1+0x168], R70 ;  /* 0x0001684601007387 */ /* 0x0005e80000100a00 */
[----:B-1----:R-:W3:Y:S04]  /*172d0*/  LDL.LU.64 R68, [R1+0x760] ;  /* 0x0007600001447983 */ /* 0x002ee80000300a00 */
[----:B------:R1:W-:Y:S04]  /*172e0*/  STL.64 [R1+0x140], R56 ;  /* 0x0001403801007387 */ /* 0x0003e80000100a00 */
[----:B------:R4:W-:Y:S04]  /*172f0*/  STL.64 [R1+0x148], R58 ;  /* 0x0001483a01007387 */ /* 0x0009e80000100a00 */
[----:B--2---:R-:W3:Y:S04]  /*17300*/  LDL.LU.64 R70, [R1+0x768] ;  /* 0x0007680001467983 */ /* 0x004ee80000300a00 */
[----:B------:R2:W-:Y:S04]  /*17310*/  STL.64 [R1+0x130], R52 ;  /* 0x0001303401007387 */ /* 0x0005e80000100a00 */
[----:B------:R1:W-:Y:S04]  /*17320*/  STL.64 [R1+0x138], R54 ;  /* 0x0001383601007387 */ /* 0x0003e80000100a00 */
[----:B------:R-:W3:Y:S04]  /*17330*/  LDL.LU.64 R92, [R1+0x750] ;  /* 0x00075000015c7983 */ /* 0x000ee80000300a00 */
        /* <DEDUP_REMOVED lines=25> */
[----:B-1----:R-:W3:Y:S04]  /*174d0*/  LDL.LU.64 R56, [R1+0x310] ;  /* 0x0003100001387983 */ /* 0x002ee80000300a00 */
[----:B----4-:R-:W4:Y:S04]  /*174e0*/  LDL.LU.64 R58, [R1+0x318] ;  /* 0x00031800013a7983 */ /* 0x010f280000300a00 */
[----:B--2---:R-:W2:Y:S04]  /*174f0*/  LDL.LU.64 R52, [R1+0x340] ;  /* 0x0003400001347983 */ /* 0x004ea80000300a00 */
[----:B------:R-:W2:Y:S01]  /*17500*/  LDL.LU.64 R54, [R1+0x348] ;  /* 0x0003480001367983 */ /* 0x000ea20000300a00 */
[C---:B------:R-:W-:Y:S11]  /*17510*/  HMMA.1688.F32.TF32 R76, R156.reuse, R16, R120 ;  /* 0x000000109c4c723c */ /* 0x040ff60000081078 */
[----:B------:R-:W-:Y:S11]  /*17520*/  @!UPT UIADD3 URZ, URZ, URZ, URZ ;  /* 0x0000003f3f3ff290 */ /* 0x000ff6000fffe03f */
[----:B------:R-:W-:Y:S01]  /*17530*/  @!UPT UIADD3 URZ, URZ, URZ, URZ ;  /* 0x0000003f3f3ff290 */ /* 0x000fe2000fffe03f */
[----:B------:R-:W-:Y:S04]  /*17540*/  STL.64 [R1+0x120], R76 ;  /* 0x0001204c01007387 */ /* 0x000fe80000100a00 */
[----:B------:R1:W-:Y:S01]  /*17550*/  STL.64 [R1+0x128], R78 ;  /* 0x0001284e01007387 */ /* 0x0003e20000100a00 */
[C---:B------:R-:W-:Y:S03]  /*17560*/  HMMA.1688.F32.TF32 R80, R156.reuse, R8, R128 ;  /* 0x000000089c50723c */ /* 0x040fe60000081080 */
[----:B------:R-:W2:Y:S04]  /*17570*/  LDL.LU.64 R88, [R1+0x390] ;  /* 0x0003900001587983 */ /* 0x000ea80000300a00 */
[----:B------:R-:W2:Y:S01]  /*17580*/  LDL.LU.64 R90, [R1+0x398] ;  /* 0x00039800015a7983 */ /* 0x000ea20000300a00 */
[C---:B-1----:R-:W-:Y:S11]  /*17590*/  HMMA.1688.F32.TF32 R76, R156.reuse, R12, R124 ;  /* 0x0000000c9c4c723c */ /* 0x042ff6000008107c */
[----:B------:R-:W-:Y:S11]  /*175a0*/  @!UPT UIADD3 URZ, URZ, URZ, URZ ;  /* 0x0000003f3f3ff290 */ /* 0x000ff6000fffe03f */
[----:B------:R-:W-:Y:S01]  /*175b0*/  @!UPT UIADD3 URZ, URZ, URZ, URZ ;  /* 0x0000003f3f3ff290 */ /* 0x000fe2000fffe03f */
[----:B------:R-:W-:Y:S04]  /*175c0*/  STL.64 [R1+0x110], R76 ;  /* 0x0001104c01007387 */ /* 0x000fe80000100a00 */
[----:B------:R1:W-:Y:S04]  /*175d0*/  STL.64 [R1+0x118], R78 ;  /* 0x0001184e01007387 */ /* 0x0003e80000100a00 */
[----:B------:R-:W2:Y:S01]  /*175e0*/  LDL.LU.64 R84, [R1+0xb0] ;  /* 0x0000b00001547983 */ /* 0x000ea20000300a00 */
[----:B-1----:R-:W-:Y:S03]  /*175f0*/  HMMA.1688.F32.TF32 R76, R156, R4, R116 ;  /* 0x000000049c4c723c */ /* 0x002fe60000081074 */
[----:B------:R1:W-:Y:S04]  /*17600*/  STL.64 [R1+0x100], R80 ;  /* 0x0001005001007387 */ /* 0x0003e80000100a00 */
[----:B------:R1:W-:Y:S04]  /*17610*/  STL.64 [R1+0x108], R82 ;  /* 0x0001085201007387 */ /* 0x0003e80000100a00 */
[----:B------:R-:W2:Y:S11]  /*17620*/  LDL.LU.64 R86, [R1+0xb8] ;  /* 0x0000b80001567983 */ /* 0x000eb60000300a00 */
[----:B------:R-:W-:Y:S01]  /*17630*/  @!UPT UIADD3 URZ, URZ, URZ, URZ ;  /* 0x0000003f3f3ff290 */ /* 0x000fe2000fffe03f */
[----:B------:R1:W-:Y:S04]  /*17640*/  STL.64 [R1+0xf0], R76 ;  /* 0x0000f04c01007387 */ /* 0x0003e80000100a00 */
[----:B------:R1:W-:Y:S04]  /*17650*/  STL.64 [R1+0xf8], R78 ;  /* 0x0000f84e01007387 */ /* 0x0003e80000100a00 */
[----:B-1----:R-:W2:Y:S04]  /*17660*/  LDL.LU.64 R80, [R1+0x90] ;  /* 0x0000900001507983 */ /* 0x002ea80000300a00 */
[----:B------:R-:W2:Y:S04]  /*17670*/  LDL.LU.64 R82, [R1+0x98] ;  /* 0x0000980001527983 */ /* 0x000ea80000300a00 */
[----:B------:R-:W2:Y:S04]  /*17680*/  LDL.LU.64 R76, [R1+0x80] ;  /* 0x00008000014c7983 */ /* 0x000ea80000300a00 */
[----:B------:R-:W2:Y:S01]  /*17690*/  LDL.LU.64 R78, [R1+0x88] ;  /* 0x00008800014e7983 */ /* 0x000ea20000300a00 */
[C---:B---3--:R-:W-:Y:S08]  /*176a0*/  HMMA.1688.F32.TF32 R68, R148.reuse, R48, R68 ;  /* 0x000000309444723c */ /* 0x048ff00000081044 */
[C---:B------:R-:W-:Y:S08]  /*176b0*/  HMMA.1688.F32.TF32 R92, R148.reuse, R44, R92 ;  /* 0x0000002c945c723c */ /* 0x040ff0000008105c */
[C---:B------:R-:W-:Y:S01]  /*176c0*/  HMMA.1688.F32.TF32 R100, R148.reuse, R40, R72 ;  /* 0x000000289464723c */ /* 0x040fe20000081048 */
[----:B------:R-:W3:Y:S04]  /*176d0*/  LDL.LU.64 R72, [R1+0x70] ;  /* 0x0000700001487983 */ /* 0x000ee80000300a00 */
[----:B------:R-:W3:Y:S03]  /*176e0*/  LDL.LU.64 R74, [R1+0x78] ;  /* 0x00007800014a7983 */ /* 0x000ee60000300a00 */
[C---:B------:R-:W-:Y:S08]  /*176f0*/  HMMA.1688.F32.TF32 R104, R148.reuse, R36, R104 ;  /* 0x000000249468723c */ /* 0x040ff00000081068 */
[C---:B------:R-:W-:Y:S08]  /*17700*/  HMMA.1688.F32.TF32 R108, R148.reuse, R32, R108 ;  /* 0x00000020946c723c */ /* 0x040ff0000008106c */
[C---:B------:R-:W-:Y:S08]  /*17710*/  HMMA.1688.F32.TF32 R112, R148.reuse, R28, R112 ;  /* 0x0000001c9470723c */ /* 0x040ff00000081070 */
[C---:B------:R-:W-:Y:S08]  /*17720*/  HMMA.1688.F32.TF32 R116, R148.reuse, R24, R176 ;  /* 0x000000189474723c */ /* 0x040ff000000810b0 */
[C---:B------:R-:W-:Y:S08]  /*17730*/  HMMA.1688.F32.TF32 R120, R148.reuse, R20, R172 ;  /* 0x000000149478723c */ /* 0x040ff000000810ac */
[C---:B------:R-:W-:Y:S08]  /*17740*/  HMMA.1688.F32.TF32 R124, R148.reuse, R16, R168 ;  /* 0x00000010947c723c */ /* 0x040ff000000810a8 */
[C---:B------:R-:W-:Y:S08]  /*17750*/  HMMA.1688.F32.TF32 R128, R148.reuse, R12, R164 ;  /* 0x0000000c9480723c */ /* 0x040ff000000810a4 */
[C---:B------:R-:W-:Y:S08]  /*17760*/  HMMA.1688.F32.TF32 R132, R148.reuse, R8, R160 ;  /* 0x000000089484723c */ /* 0x040ff000000810a0 */
[----:B------:R-:W-:Y:S08]  /*17770*/  HMMA.1688.F32.TF32 R136, R148, R4, R136 ;  /* 0x000000049488723c */ /* 0x000ff00000081088 */
[C---:B------:R-:W-:Y:S08]  /*17780*/  HMMA.1688.F32.TF32 R152, R140.reuse, R48, R152 ;  /* 0x000000308c98723c */ /* 0x040ff00000081098 */
[C---:B------:R-:W-:Y:S08]  /*17790*/  HMMA.1688.F32.TF32 R148, R140.reuse, R44, R96 ;  /* 0x0000002c8c94723c */ /* 0x040ff00000081060 */
[C---:B----4-:R-:W-:Y:S07]  /*177a0*/  HMMA.1688.F32.TF32 R96, R140.reuse, R40, R56 ;  /* 0x000000288c60723c */ /* 0x050fee0000081038 */
[----:B------:R-:W-:Y:S04]  /*177b0*/  STL.64 [R1+0x2f0], R152 ;  /* 0x0002f09801007387 */ /* 0x000fe80000100a00 */
[----:B------:R-:W-:Y:S04]  /*177c0*/  STL.64 [R1+0x2f8], R154 ;  /* 0x0002f89a01007387 */ /* 0x000fe80000100a00 */
[----:B------:R-:W4:Y:S04]  /*177d0*/  LDL.LU.64 R56, [R1+0x60] ;  /* 0x0000600001387983 */ /* 0x000f280000300a00 */
[----:B------:R-:W-:Y:S04]  /*177e0*/  STL.64 [R1+0x300], R148 ;  /* 0x0003009401007387 */ /* 0x000fe80000100a00 */
[----:B------:R-:W-:Y:S04]  /*177f0*/  STL.64 [R1+0x308], R150 ;  /* 0x0003089601007387 */ /* 0x000fe80000100a00 */
[----:B------:R-:W4:Y:S04]  /*17800*/  LDL.LU.64 R58, [R1+0x68] ;  /* 0x00006800013a7983 */ /* 0x000f280000300a00 */
[----:B------:R-:W-:Y:S04]  /*17810*/  STL.64 [R1+0x310], R96 ;  /* 0x0003106001007387 */ /* 0x000fe80000100a00 */
[----:B------:R2:W-:Y:S02]  /*17820*/  STL.64 [R1+0x318], R98 ;  /* 0x0003186201007387 */ /* 0x0005e40000100a00 */
[C---:B--2---:R-:W-:Y:S02]  /*17830*/  HMMA.1688.F32.TF32 R96, R140.reuse, R36, R52 ;  /* 0x000000248c60723c */ /* 0x044fe40000081034 */
[----:B------:R-:W2:Y:S04]  /*17840*/  LDL.LU.64 R52, [R1+0x50] ;  /* 0x0000500001347983 */ /* 0x000ea80000300a00 */
[----:B------:R-:W2:Y:S11]  /*17850*/  LDL.LU.64 R54, [R1+0x58] ;  /* 0x0000580001367983 */ /* 0x000eb60000300a00 */
[----:B------:R-:W-:Y:S06]  /*17860*/  @!UPT UIADD3 URZ, URZ, URZ, URZ ;  /* 0x0000003f3f3ff290 */ /* 0x000fec000fffe03f */
[----:B------:R-:W-:Y:S04]  /*17870*/  STL.64 [R1+0x340], R96 ;  /* 0x0003406001007387 */ /* 0x000fe80000100a00 */
[----:B------:R1:W-:Y:S02]  /*17880*/  STL.64 [R1+0x348], R98 ;  /* 0x0003486201007387 */ /* 0x0003e40000100a00 */
[C---:B-1----:R-:W-:Y:S02]  /*17890*/  HMMA.1688.F32.TF32 R96, R140.reuse, R32, R88 ;  /* 0x000000208c60723c */ /* 0x042fe40000081058 */
[----:B------:R-:W2:Y:S04]  /*178a0*/  LDL.LU.64 R88, [R1+0x40] ;  /* 0x0000400001587983 */ /* 0x000ea80000300a00 */
[----:B------:R-:W2:Y:S02]  /*178b0*/  LDL.LU.64 R90, [R1+0x48] ;  /* 0x00004800015a7983 */ /* 0x000ea40000300a00 */
[C---:B------:R-:W-:Y:S08]  /*178c0*/  HMMA.1688.F32.TF32 R84, R140.reuse, R28, R84 ;  /* 0x0000001c8c54723c */ /* 0x040ff00000081054 */
[C---:B------:R-:W-:Y:S08]  /*178d0*/  HMMA.1688.F32.TF32 R80, R140.reuse, R24, R80 ;  /* 0x000000188c50723c */ /* 0x040ff00000081050 */
[C---:B------:R-:W-:Y:S01]  /*178e0*/  HMMA.1688.F32.TF32 R76, R140.reuse, R20, R76 ;  /* 0x000000148c4c723c */ /* 0x040fe2000008104c */
[----:B------:R-:W-:Y:S04]  /*178f0*/  STL.64 [R1+0x3b0], R96 ;  /* 0x0003b06001007387 */ /* 0x000fe80000100a00 */
[----:B------:R-:W-:Y:S04]  /*17900*/  STL.64 [R1+0x3b8], R98 ;  /* 0x0003b86201007387 */ /* 0x000fe80000100a00 */
[----:B------:R1:W-:Y:S04]  /*17910*/  STL.64 [R1+0x3a0], R84 ;  /* 0x0003a05401007387 */ /* 0x0003e80000100a00 */
[----:B------:R1:W-:Y:S04]  /*17920*/  STL.64 [R1+0x3a8], R86 ;  /* 0x0003a85601007387 */ /* 0x0003e80000100a00 */
[----:B-1----:R-:W2:Y:S04]  /*17930*/  LDL.LU.64 R84, [R1+0x820] ;  /* 0x0008200001547983 */ /* 0x002ea80000300a00 */
[----:B------:R1:W-:Y:S04]  /*17940*/  STL.64 [R1+0x390], R80 ;  /* 0x0003905001007387 */ /* 0x0003e80000100a00 */
[----:B------:R1:W-:Y:S04]  /*17950*/  STL.64 [R1+0x398], R82 ;  /* 0x0003985201007387 */ /* 0x0003e80000100a00 */
[----:B------:R-:W2:Y:S04]  /*17960*/  LDL.LU.64 R86, [R1+0x828] ;  /* 0x0008280001567983 */ /* 0x000ea80000300a00 */
[----:B------:R3:W-:Y:S04]  /*17970*/  STL.64 [R1+0x380], R76 ;  /* 0x0003804c01007387 */ /* 0x0007e80000100a00 */
[----:B------:R3:W-:Y:S04]  /*17980*/  STL.64 [R1+0x388], R78 ;  /* 0x0003884e01007387 */ /* 0x0007e80000100a00 */
[----:B-1----:R-:W2:Y:S04]  /*17990*/  LDL.LU.64 R80, [R1+0x810] ;  /* 0x0008100001507983 */ /* 0x002ea80000300a00 */
[----:B------:R-:W2:Y:S01]  /*179a0*/  LDL.LU.64 R82, [R1+0x818] ;  /* 0x0008180001527983 */ /* 0x000ea20000300a00 */
[C---:B---3--:R-:W-:Y:S11]  /*179b0*/  HMMA.1688.F32.TF32 R72, R140.reuse, R16, R72 ;  /* 0x000000108c48723c */ /* 0x048ff60000081048 */
[----:B------:R-:W-:Y:S11]  /*179c0*/  @!UPT UIADD3 URZ, URZ, URZ, URZ ;  /* 0x0000003f3f3ff290 */ /* 0x000ff6000fffe03f */
[----:B------:R-:W-:Y:S01]  /*179d0*/  @!UPT UIADD3 URZ, URZ, URZ, URZ ;  /* 0x0000003f3f3ff290 */ /* 0x000fe2000fffe03f */
[----:B------:R1:W-:Y:S04]  /*179e0*/  STL.64 [R1+0x370], R72 ;  /* 0x0003704801007387 */ /* 0x0003e80000100a00 */
[----:B------:R3:W-:Y:S04]  /*179f0*/  STL.64 [R1+0x378], R74 ;  /* 0x0003784a01007387 */ /* 0x0007e80000100a00 */
[----:B------:R-:W2:Y:S04]  /*17a00*/  LDL.LU.64 R76, [R1+0x800] ;  /* 0x00080000014c7983 */ /* 0x000ea80000300a00 */
[----:B------:R-:W2:Y:S04]  /*17a10*/  LDL.LU.64 R78, [R1+0x808] ;  /* 0x00080800014e7983 */ /* 0x000ea80000300a00 */
[----:B-1----:R-:W2:Y:S04]  /*17a20*/  LDL.LU.64 R72, [R1+0x7f0] ;  /* 0x0007f00001487983 */ /* 0x002ea80000300a00 */
[----:B---3--:R-:W3:Y:S01]  /*17a30*/  LDL.LU.64 R74, [R1+0x7f8] ;  /* 0x0007f800014a7983 */ /* 0x008ee20000300a00 */
[C---:B----4-:R-:W-:Y:S08]  /*17a40*/  HMMA.1688.F32.TF32 R56, R140.reuse, R12, R56 ;  /* 0x0000000c8c38723c */ /* 0x050ff00000081038 */
[C---:B--2---:R-:W-:Y:S11]  /*17a50*/  HMMA.1688.F32.TF32 R52, R140.reuse, R8, R52 ;  /* 0x000000088c34723c */ /* 0x044ff60000081034 */
[----:B------:R-:W-:Y:S04]  /*17a60*/  @!UPT UIADD3 URZ, URZ, URZ, URZ ;  /* 0x0000003f3f3ff290 */ /* 0x000fe8000fffe03f */
[----:B------:R1:W-:Y:S04]  /*17a70*/  STL.64 [R1+0x360], R56 ;  /* 0x0003603801007387 */ /* 0x0003e80000100a00 */
[----:B------:R2:W-:Y:S04]  /*17a80*/  STL.64 [R1+0x368], R58 ;  /* 0x0003683a01007387 */ /* 0x0005e80000100a00 */
[----:B-1----:R-:W4:Y:S04]  /*17a90*/  LDL.LU.64 R56, [R1+0x7e0] ;  /* 0x0007e00001387983 */ /* 0x002f280000300a00 */
[----:B--2---:R-:W4:Y:S04]  /*17aa0*/  LDL.LU.64 R58, [R1+0x7e8] ;  /* 0x0007e800013a7983 */ /* 0x004f280000300a00 */
[----:B------:R1:W-:Y:S04]  /*17ab0*/  STL.64 [R1+0xb0], R52 ;  /* 0x0000b03401007387 */ /* 0x0003e80000100a00 */
[----:B------:R2:W-:Y:S04]  /*17ac0*/  STL.64 [R1+0xb8], R54 ;  /* 0x0000b83601007387 */ /* 0x0005e80000100a00 */
[----:B-1----:R-:W4:Y:S04]  /*17ad0*/  LDL.LU.64 R52, [R1+0x7d0] ;  /* 0x0007d00001347983 */ /* 0x002f280000300a00 */
[----:B--2---:R-:W2:Y:S01]  /*17ae0*/  LDL.LU.64 R54, [R1+0x7d8] ;  /* 0x0007d80001367983 */ /* 0x004ea20000300a00 */
[----:B------:R-:W-:Y:S03]  /*17af0*/  HMMA.1688.F32.TF32 R88, R140, R4, R88 ;  /* 0x000000048c58723c */ /* 0x000fe60000081058 */
[----:B------:R-:W2:Y:S04]  /*17b00*/  LDL.LU.64 R164, [R1+0x7c0] ;  /* 0x0007c00001a47983 */ /* 0x000ea80000300a00 */
[----:B------:R-:W2:Y:S11]  /*17b10*/  LDL.LU.64 R166, [R1+0x7c8] ;  /* 0x0007c80001a67983 */ /* 0x000eb60000300a00 */
[----:B------:R-:W-:Y:S05]  /*17b20*/  @!UPT UIADD3 URZ, URZ, URZ, URZ ;  /* 0x0000003f3f3ff290 */ /* 0x000fea000fffe03f */
[----:B------:R1:W-:Y:S04]  /*17b30*/  STL.64 [R1+0x90], R88 ;  /* 0x0000905801007387 */ /* 0x0003e80000100a00 */
[----:B------:R1:W-:Y:S04]  /*17b40*/  STL.64 [R1+0x98], R90 ;  /* 0x0000985a01007387 */ /* 0x0003e80000100a00 */
[----:B------:R-:W2:Y:S04]  /*17b50*/  LDL.LU.64 R168, [R1+0x7b0] ;  /* 0x0007b00001a87983 */ /* 0x000ea80000300a00 */
        /* <DEDUP_REMOVED lines=10> */
[----:B------:R-:W2:Y:S01]  /*17c00*/  LDL.LU.64 R194, [R1+0x588] ;  /* 0x0005880001c27983 */ /* 0x000ea20000300a00 */
[C---:B------:R-:W-:Y:S03]  /*17c10*/  HMMA.1688.F32.TF32 R96, R184.reuse, R48, R84 ;  /* 0x00000030b860723c */ /* 0x040fe60000081054 */
[----:B------:R-:W2:Y:S04]  /*17c20*/  LDL.LU.64 R188, [R1+0x410] ;  /* 0x0004100001bc7983 */ /* 0x000ea80000300a00 */
[----:B------:R-:W2:Y:S04]  /*17c30*/  LDL.LU.64 R190, [R1+0x418] ;  /* 0x0004180001be7983 */ /* 0x000ea80000300a00 */
[----:B-1----:R-:W2:Y:S01]  /*17c40*/  LDL.LU.64 R88, [R1+0x510] ;  /* 0x0005100001587983 */ /* 0x002ea20000300a00 */
[C---:B------:R-:W-:Y:S03]  /*17c50*/  HMMA.1688.F32.TF32 R140, R184.reuse, R44, R80 ;  /* 0x0000002cb88c723c */ /* 0x040fe60000081050 */
[----:B------:R-:W2:Y:S04]  /*17c60*/  LDL.LU.64 R90, [R1+0x518] ;  /* 0x00051800015a7983 */ /* 0x000ea80000300a00 */
[----:B------:R-:W2:Y:S04]  /*17c70*/  LDL.LU.64 R84, [R1+0x430] ;  /* 0x0004300001547983 */ /* 0x000ea80000300a00 */
[----:B------:R-:W2:Y:S04]  /*17c80*/  LDL.LU.64 R86, [R1+0x438] ;  /* 0x0004380001567983 */ /* 0x000ea80000300a00 */
[----:B------:R-:W2:Y:S04]  /*17c90*/  LDL.LU.64 R80, [R1+0x4f0] ;  /* 0x0004f00001507983 */ /* 0x000ea80000300a00 */
[----:B------:R-:W2:Y:S01]  /*17ca0*/  LDL.LU.64 R82, [R1+0x4f8] ;  /* 0x0004f80001527983 */ /* 0x000ea20000300a00 */
[C---:B------:R-:W-:Y:S03]  /*17cb0*/  HMMA.1688.F32.TF32 R148, R184.reuse, R40, R76 ;  /* 0x00000028b894723c */ /* 0x040fe6000008104c */
[----:B------:R-:W2:Y:S04]  /*17cc0*/  LDL.LU.64 R76, [R1+0x4d0] ;  /* 0x0004d000014c7983 */ /* 0x000ea80000300a00 */
[----:B------:R-:W2:Y:S01]  /*17cd0*/  LDL.LU.64 R78, [R1+0x4d8] ;  /* 0x0004d800014e7983 */ /* 0x000ea20000300a00 */
[C---:B---3--:R-:W-:Y:S03]  /*17ce0*/  HMMA.1688.F32.TF32 R152, R184.reuse, R36, R72 ;  /* 0x00000024b898723c */ /* 0x048fe60000081048 */
[----:B------:R-:W3:Y:S04]  /*17cf0*/  LDL.LU.64 R72, [R1+0x470] ;  /* 0x0004700001487983 */ /* 0x000ee80000300a00 */
[----:B------:R-:W3:Y:S01]  /*17d00*/  LDL.LU.64 R74, [R1+0x478] ;  /* 0x00047800014a7983 */ /* 0x000ee20000300a00 */
[C---:B----4-:R-:W-:Y:S03]  /*17d10*/  HMMA.1688.F32.TF32 R156, R184.reuse, R32, R56 ;  /* 0x00000020b89c723c */ /* 0x050fe60000081038 */
[----:B------:R-:W4:Y:S04]  /*17d20*/  LDL.LU.64 R56, [R1+0x480] ;  /* 0x0004800001387983 */ /* 0x000f280000300a00 */
[----:B------:R-:W4:Y:S01]  /*17d30*/  LDL.LU.64 R58, [R1+0x488] ;  /* 0x00048800013a7983 */ /* 0x000f220000300a00 */
[C---:B--2---:R-:W-:Y:S03]  /*17d40*/  HMMA.1688.F32.TF32 R160, R184.reuse, R28, R52 ;  /* 0x0000001cb8a0723c */ /* 0x044fe60000081034 */
[----:B------:R-:W2:Y:S04]  /*17d50*/  LDL.LU.64 R52, [R1+0x490] ;  /* 0x0004900001347983 */ /* 0x000ea80000300a00 */
[----:B------:R-:W2:Y:S04]  /*17d60*/  LDL.LU.64 R54, [R1+0x498] ;  /* 0x0004980001367983 */ /* 0x000ea80000300a00 */
[----:B------:R-:W2:Y:S04]  /*17d70*/  LDL R60, [R1+0x8fc] ;  /* 0x0008fc00013c7983 */ /* 0x000ea80000100800 */
[----:B------:R-:W2:Y:S01]  /*17d80*/  LDL R64, [R1+0x8f0] ;  /* 0x0008f00001407983 */ /* 0x000ea20000100800 */
[----:B------:R-:W-:Y:S08]  /*17d90*/  HMMA.1688.F32.TF32 R164, R184, R24, R164 ;  /* 0x00000018b8a4723c */ /* 0x000ff000000810a4 */
[C---:B------:R-:W-:Y:S08]  /*17da0*/  HMMA.1688.F32.TF32 R192, R144.reuse, R48, R192 ;  /* 0x0000003090c0723c */ /* 0x040ff000000810c0 */
[C---:B------:R-:W-:Y:S08]  /*17db0*/  HMMA.1688.F32.TF32 R188, R144.reuse, R44, R188 ;  /* 0x0000002c90bc723c */ /* 0x040ff000000810bc */
[C---:B------:R-:W-:Y:S08]  /*17dc0*/  HMMA.1688.F32.TF32 R88, R144.reuse, R40, R88 ;  /* 0x000000289058723c */ /* 0x040ff00000081058 */
[C---:B------:R-:W-:Y:S08]  /*17dd0*/  HMMA.1688.F32.TF32 R84, R144.reuse, R36, R84 ;  /* 0x000000249054723c */ /* 0x040ff00000081054 */
[C---:B------:R-:W-:Y:S01]  /*17de0*/  HMMA.1688.F32.TF32 R80, R144.reuse, R32, R80 ;  /* 0x000000209050723c */ /* 0x040fe20000081050 */
[----:B------:R-:W-:Y:S04]  /*17df0*/  STL.64 [R1+0x3e0], R192 ;  /* 0x0003e0c001007387 */ /* 0x000fe80000100a00 */
[----:B------:R-:W-:Y:S04]  /*17e00*/  STL.64 [R1+0x3e8], R194 ;  /* 0x0003e8c201007387 */ /* 0x000fe80000100a00 */
[----:B------:R1:W-:Y:S04]  /*17e10*/  STL.64 [R1+0x410], R188 ;  /* 0x000410bc01007387 */ /* 0x0003e80000100a00 */
[----:B------:R1:W-:Y:S04]  /*17e20*/  STL.64 [R1+0x418], R190 ;  /* 0x000418be01007387 */ /* 0x0003e80000100a00 */
[----:B------:R1:W-:Y:S04]  /*17e30*/  STL.64 [R1+0x420], R88 ;  /* 0x0004205801007387 */ /* 0x0003e80000100a00 */
[----:B------:R1:W-:Y:S04]  /*17e40*/  STL.64 [R1+0x428], R90 ;  /* 0x0004285a01007387 */ /* 0x0003e80000100a00 */
[----:B------:R1:W-:Y:S04]  /*17e50*/  STL.64 [R1+0x430], R84 ;  /* 0x0004305401007387 */ /* 0x0003e80000100a00 */
[----:B------:R1:W-:Y:S01]  /*17e60*/  STL.64 [R1+0x438], R86 ;  /* 0x0004385601007387 */ /* 0x0003e20000100a00 */
[C---:B------:R-:W-:Y:S08]  /*17e70*/  HMMA.1688.F32.TF32 R76, R144.reuse, R28, R76 ;  /* 0x0000001c904c723c */ /* 0x040ff0000008104c */
[----:B---3--:R-:W-:Y:S01]  /*17e80*/  HMMA.1688.F32.TF32 R72, R144, R24, R72 ;  /* 0x000000189048723c */ /* 0x008fe20000081048 */
[----:B------:R2:W-:Y:S04]  /*17e90*/  STL.64 [R1+0x440], R80 ;  /* 0x0004405001007387 */ /* 0x0005e80000100a00 */
[----:B------:R1:W-:Y:S10]  /*17ea0*/  STL.64 [R1+0x448], R82 ;  /* 0x0004485201007387 */ /* 0x0003f40000100a00 */
[----:B------:R1:W-:Y:S04]  /*17eb0*/  STL.64 [R1+0x450], R76 ;  /* 0x0004504c01007387 */ /* 0x0003e80000100a00 */
[----:B------:R1:W-:Y:S04]  /*17ec0*/  STL.64 [R1+0x458], R78 ;  /* 0x0004584e01007387 */ /* 0x0003e80000100a00 */
[----:B------:R1:W-:Y:S04]  /*17ed0*/  STL.64 [R1+0x470], R72 ;  /* 0x0004704801007387 */ /* 0x0003e80000100a00 */
[----:B------:R1:W-:Y:S04]  /*17ee0*/  STL.64 [R1+0x478], R74 ;  /* 0x0004784a01007387 */ /* 0x0003e80000100a00 */
[----:B------:R-:W2:Y:S01]  /*17ef0*/  LDL.LU.64 R224, [R1+0x4b0] ;  /* 0x0004b00001e07983 */ /* 0x000ea20000300a00 */
[C---:B------:R-:W-:Y:S08]  /*17f00*/  HMMA.1688.F32.TF32 R168, R184.reuse, R20, R168 ;  /* 0x00000014b8a8723c */ /* 0x040ff000000810a8 */
[C---:B------:R-:W-:Y:S08]  /*17f10*/  HMMA.1688.F32.TF32 R172, R184.reuse, R16, R172 ;  /* 0x00000010b8ac723c */ /* 0x040ff000000810ac */
[C---:B------:R-:W-:Y:S08]  /*17f20*/  HMMA.1688.F32.TF32 R176, R184.reuse, R12, R176 ;  /* 0x0000000cb8b0723c */ /* 0x040ff000000810b0 */
[C---:B------:R-:W-:Y:S08]  /*17f30*/  HMMA.1688.F32.TF32 R180, R184.reuse, R8, R180 ;  /* 0x00000008b8b4723c */ /* 0x040ff000000810b4 */
[----:B------:R-:W-:Y:S08]  /*17f40*/  HMMA.1688.F32.TF32 R184, R184, R4, R196 ;  /* 0x00000004b8b8723c */ /* 0x000ff000000810c4 */
[C---:B----4-:R-:W-:Y:S08]  /*17f50*/  HMMA.1688.F32.TF32 R56, R144.reuse, R20, R56 ;  /* 0x000000149038723c */ /* 0x050ff00000081038 */
[C---:B--2---:R-:W-:Y:S11]  /*17f60*/  HMMA.1688.F32.TF32 R52, R144.reuse, R16, R52 ;  /* 0x000000109034723c */ /* 0x044ff60000081034 */
[----:B------:R-:W-:Y:S04]  /*17f70*/  @!UPT UIADD3 URZ, URZ, URZ, URZ ;  /* 0x0000003f3f3ff290 */ /* 0x000fe8000fffe03f */
[----:B------:R2:W-:Y:S04]  /*17f80*/  STL.64 [R1+0x480], R56 ;  /* 0x0004803801007387 */ /* 0x0005e80000100a00 */
[----:B------:R4:W-:Y:S04]  /*17f90*/  STL.64 [R1+0x488], R58 ;  /* 0x0004883a01007387 */ /* 0x0009e80000100a00 */
[----:B------:R-:W3:Y:S04]  /*17fa0*/  LDL.LU.64 R226, [R1+0x4b8] ;  /* 0x0004b80001e27983 */ /* 0x000ee80000300a00 */
[----:B------:R-:W-:Y:S04]  /*17fb0*/  LDS R232, [R60+0x21000] ;  /* 0x021000003ce87984 */ /* 0x000fe80000000800 */
[----:B------:R-:W-:Y:S04]  /*17fc0*/  LDS R234, [R60+0x21800] ;  /* 0x021800003cea7984 */ /* 0x000fe80000000800 */
[----:B------:R-:W-:Y:S04]  /*17fd0*/  LDS R233, [R64+0x21000] ;  /* 0x0210000040e97984 */ /* 0x000fe80000000800 */
        /* <DEDUP_REMOVED lines=8> */
[----:B-1----:R-:W3:Y:S04]  /*18060*/  LDL.LU.64 R188, [R1+0x8d0] ;  /* 0x0008d00001bc7983 */ /* 0x002ee80000300a00 */
        /* <DEDUP_REMOVED lines=15> */
[----:B--2---:R-:W2:Y:S04]  /*18160*/  LDL.LU.64 R80, [R1+0x850] ;  /* 0x0008500001507983 */ /* 0x004ea80000300a00 */
[----:B------:R-:W2:Y:S04]  /*18170*/  LDL.LU.64 R82, [R1+0x858] ;  /* 0x0008580001527983 */ /* 0x000ea80000300a00 */
[----:B------:R-:W2:Y:S04]  /*18180*/  LDL.LU.64 R76, [R1+0x840] ;  /* 0x00084000014c7983 */ /* 0x000ea80000300a00 */
[----:B------:R-:W2:Y:S04]  /*18190*/  LDL.LU.64 R78, [R1+0x848] ;  /* 0x00084800014e7983 */ /* 0x000ea80000300a00 */
[----:B------:R-:W2:Y:S04]  /*181a0*/  LDL.LU.64 R72, [R1+0x830] ;  /* 0x0008300001487983 */ /* 0x000ea80000300a00 */
[----:B------:R-:W2:Y:S04]  /*181b0*/  LDL.LU.64 R74, [R1+0x838] ;  /* 0x00083800014a7983 */ /* 0x000ea80000300a00 */
[----:B------:R-:W2:Y:S04]  /*181c0*/  LDL.LU.64 R56, [R1+0x2b0] ;  /* 0x0002b00001387983 */ /* 0x000ea80000300a00 */
[----:B----4-:R-:W2:Y:S04]  /*181d0*/  LDL.LU.64 R58, [R1+0x2b8] ;  /* 0x0002b800013a7983 */ /* 0x010ea80000300a00 */
[----:B------:R-:W2:Y:S04]  /*181e0*/  LDL.LU.64 R52, [R1+0x2a0] ;  /* 0x0002a00001347983 */ /* 0x000ea80000300a00 */
[----:B------:R-:W2:Y:S04]  /*181f0*/  LDL.LU.64 R54, [R1+0x2a8] ;  /* 0x0002a80001367983 */ /* 0x000ea80000300a00 */
[----:B------:R-:W1:Y:S01]  /*18200*/  LDS R235, [R64+0x21800] ;  /* 0x0218000040eb7984 */ /* 0x000e620000000800 */
[C---:B---3--:R-:W-:Y:S08]  /*18210*/  HMMA.1688.F32.TF32 R224, R144.reuse, R12, R224 ;  /* 0x0000000c90e0723c */ /* 0x048ff000000810e0 */
[C---:B------:R-:W-:Y:S08]  /*18220*/  HMMA.1688.F32.TF32 R220, R144.reuse, R8, R220 ;  /* 0x0000000890dc723c */ /* 0x040ff000000810dc */
[----:B------:R-:W-:Y:S07]  /*18230*/  HMMA.1688.F32.TF32 R216, R144, R4, R216 ;  /* 0x0000000490d8723c */ /* 0x000fee00000810d8 */
[----:B------:R-:W-:Y:S04]  /*18240*/  STL.64 [R1+0x4b0], R224 ;  /* 0x0004b0e001007387 */ /* 0x000fe80000100a00 */
[----:B------:R-:W-:Y:S01]  /*18250*/  STL.64 [R1+0x4b8], R226 ;  /* 0x0004b8e201007387 */ /* 0x000fe20000100a00 */
[C---:B------:R-:W-:Y:S03]  /*18260*/  HMMA.1688.F32.TF32 R144, R228.reuse, R48, R212 ;  /* 0x00000030e490723c */ /* 0x040fe600000810d4 */
[----:B------:R-:W-:Y:S04]  /*18270*/  STL.64 [R1+0x4c0], R220 ;  /* 0x0004c0dc01007387 */ /* 0x000fe80000100a00 */
[----:B------:R-:W-:Y:S04]  /*18280*/  STL.64 [R1+0x4c8], R222 ;  /* 0x0004c8de01007387 */ /* 0x000fe80000100a00 */
[----:B------:R-:W-:Y:S04]  /*18290*/  STL.64 [R1+0x4a0], R216 ;  /* 0x0004a0d801007387 */ /* 0x000fe80000100a00 */
[----:B------:R3:W-:Y:S01]  /*182a0*/  STL.64 [R1+0x4a8], R218 ;  /* 0x0004a8da01007387 */ /* 0x0007e20000100a00 */
[C---:B------:R-:W-:Y:S08]  /*182b0*/  HMMA.1688.F32.TF32 R188, R228.reuse, R44, R188 ;  /* 0x0000002ce4bc723c */ /* 0x040ff000000810bc */
[C---:B------:R-:W-:Y:S08]  /*182c0*/  HMMA.1688.F32.TF32 R192, R228.reuse, R40, R192 ;  /* 0x00000028e4c0723c */ /* 0x040ff000000810c0 */
[C---:B------:R-:W-:Y:S01]  /*182d0*/  HMMA.1688.F32.TF32 R212, R228.reuse, R20, R88 ;  /* 0x00000014e4d4723c */ /* 0x040fe20000081058 */
[----:B------:R-:W4:Y:S07]  /*182e0*/  LDL.LU.64 R88, [R1+0x290] ;  /* 0x0002900001587983 */ /* 0x000f2e0000300a00 */
[----:B---3--:R-:W-:Y:S08]  /*182f0*/  HMMA.1688.F32.TF32 R216, R228, R16, R84 ;  /* 0x00000010e4d8723c */ /* 0x008ff00000081054 */
[C---:B--2---:R-:W-:Y:S08]  /*18300*/  HMMA.1688.F32.TF32 R56, R236.reuse, R48, R56 ;  /* 0x00000030ec38723c */ /* 0x044ff00000081038 */
[----:B------:R-:W-:Y:S11]  /*18310*/  HMMA.1688.F32.TF32 R52, R236, R44, R52 ;  /* 0x0000002cec34723c */ /* 0x000ff60000081034 */
[----:B------:R-:W-:Y:S04]  /*18320*/  @!UPT UIADD3 URZ, URZ, URZ, URZ ;  /* 0x0000003f3f3ff290 */ /* 0x000fe8000fffe03f */
[----:B------:R2:W-:Y:S04]  /*18330*/  STL.64 [R1+0x510], R56 ;  /* 0x0005103801007387 */ /* 0x0005e80000100a00 */
[----:B------:R3:W-:Y:S04]  /*18340*/  STL.64 [R1+0x518], R58 ;  /* 0x0005183a01007387 */ /* 0x0007e80000100a00 */
[----:B------:R-:W4:Y:S04]  /*18350*/  LDL.LU.64 R90, [R1+0x298] ;  /* 0x00029800015a7983 */ /* 0x000f280000300a00 */
[----:B------:R1:W-:Y:S04]  /*18360*/  STL.64 [R1+0x4f0], R52 ;  /* 0x0004f03401007387 */ /* 0x0003e80000100a00 */
[----:B------:R1:W-:Y:S04]  /*18370*/  STL.64 [R1+0x4f8], R54 ;  /* 0x0004f83601007387 */ /* 0x0003e80000100a00 */
[----:B------:R-:W4:Y:S04]  /*18380*/  LDL.LU.64 R84, [R1+0x280] ;  /* 0x0002800001547983 */ /* 0x000f280000300a00 */
[----:B------:R-:W4:Y:S04]  /*18390*/  LDL.LU.64 R86, [R1+0x288] ;  /* 0x0002880001567983 */ /* 0x000f280000300a00 */
[----:B------:R-:W4:Y:S04]  /*183a0*/  LDL.LU.64 R248, [R1+0x270] ;  /* 0x0002700001f87983 */ /* 0x000f280000300a00 */
[----:B------:R-:W4:Y:S04]  /*183b0*/  LDL.LU.64 R250, [R1+0x278] ;  /* 0x0002780001fa7983 */ /* 0x000f280000300a00 */
[----:B------:R-:W4:Y:S04]  /*183c0*/  LDL.LU.64 R244, [R1+0x250] ;  /* 0x0002500001f47983 */ /* 0x000f280000300a00 */
[----:B------:R-:W4:Y:S04]  /*183d0*/  LDL.LU.64 R246, [R1+0x258] ;  /* 0x0002580001f67983 */ /* 0x000f280000300a00 */
[----:B------:R-:W4:Y:S04]  /*183e0*/  LDL.LU.64 R240, [R1+0x240] ;  /* 0x0002400001f07983 */ /* 0x000f280000300a00 */
[----:B------:R-:W4:Y:S01]  /*183f0*/  LDL.LU.64 R242, [R1+0x248] ;  /* 0x0002480001f27983 */ /* 0x000f220000300a00 */
[C---:B------:R-:W-:Y:S03]  /*18400*/  HMMA.1688.F32.TF32 R220, R228.reuse, R12, R80 ;  /* 0x0000000ce4dc723c */ /* 0x040fe60000081050 */
[----:B------:R-:W4:Y:S04]  /*18410*/  LDL.LU.64 R80, [R1+0x230] ;  /* 0x0002300001507983 */ /* 0x000f280000300a00 */
[----:B------:R-:W4:Y:S01]  /*18420*/  LDL.LU.64 R82, [R1+0x238] ;  /* 0x0002380001527983 */ /* 0x000f220000300a00 */
[C---:B------:R-:W-:Y:S03]  /*18430*/  HMMA.1688.F32.TF32 R224, R228.reuse, R8, R76 ;  /* 0x00000008e4e0723c */ /* 0x040fe6000008104c */
[----:B------:R-:W4:Y:S04]  /*18440*/  LDL.LU.64 R76, [R1+0x220] ;  /* 0x00022000014c7983 */ /* 0x000f280000300a00 */
[----:B------:R-:W4:Y:S01]  /*18450*/  LDL.LU.64 R78, [R1+0x228] ;  /* 0x00022800014e7983 */ /* 0x000f220000300a00 */
[C---:B------:R-:W-:Y:S08]  /*18460*/  HMMA.1688.F32.TF32 R196, R228.reuse, R36, R196 ;  /* 0x00000024e4c4723c */ /* 0x040ff000000810c4 */
[C---:B------:R-:W-:Y:S08]  /*18470*/  HMMA.1688.F32.TF32 R200, R228.reuse, R32, R200 ;  /* 0x00000020e4c8723c */ /* 0x040ff000000810c8 */
[C---:B------:R-:W-:Y:S08]  /*18480*/  HMMA.1688.F32.TF32 R204, R228.reuse, R28, R204 ;  /* 0x0000001ce4cc723c */ /* 0x040ff000000810cc */
[C---:B------:R-:W-:Y:S08]  /*18490*/  HMMA.1688.F32.TF32 R208, R228.reuse, R24, R208 ;  /* 0x00000018e4d0723c */ /* 0x040ff000000810d0 */
[----:B------:R-:W-:Y:S01]  /*184a0*/  HMMA.1688.F32.TF32 R228, R228, R4, R72 ;  /* 0x00000004e4e4723c */ /* 0x000fe20000081048 */
[----:B------:R-:W4:Y:S04]  /*184b0*/  LDL.LU.64 R72, [R1+0x210] ;  /* 0x0002100001487983 */ /* 0x000f280000300a00 */
[----:B------:R-:W4:Y:S04]  /*184c0*/  LDL.LU.64 R74, [R1+0x218] ;  /* 0x00021800014a7983 */ /* 0x000f280000300a00 */
[----:B--2---:R-:W2:Y:S04]  /*184d0*/  LDL.LU.64 R56, [R1+0x1f0] ;  /* 0x0001f00001387983 */ /* 0x004ea80000300a00 */
[----:B---3--:R-:W2:Y:S04]  /*184e0*/  LDL.LU.64 R58, [R1+0x1f8] ;  /* 0x0001f800013a7983 */ /* 0x008ea80000300a00 */
[----:B-1----:R-:W3:Y:S04]  /*184f0*/  LDL.LU.64 R52, [R1+0x190] ;  /* 0x0001900001347983 */ /* 0x002ee80000300a00 */
[----:B------:R-:W3:Y:S01]  /*18500*/  LDL.LU.64 R54, [R1+0x198] ;  /* 0x0001980001367983 */ /* 0x000ee20000300a00 */
[C---:B----4-:R-:W-:Y:S08]  /*18510*/  HMMA.1688.F32.TF32 R88, R236.reuse, R40, R88 ;  /* 0x00000028ec58723c */ /* 0x050ff00000081058 */
[C---:B------:R-:W-:Y:S08]  /*18520*/  HMMA.1688.F32.TF32 R84, R236.reuse, R36, R84 ;  /* 0x00000024ec54723c */ /* 0x040ff00000081054 */
[C---:B------:R-:W-:Y:S08]  /*18530*/  HMMA.1688.F32.TF32 R248, R236.reuse, R32, R248 ;  /* 0x00000020ecf8723c */ /* 0x040ff000000810f8 */
[C---:B------:R-:W-:Y:S08]  /*18540*/  HMMA.1688.F32.TF32 R244, R236.reuse, R28, R244 ;  /* 0x0000001cecf4723c */ /* 0x040ff000000810f4 */
[C---:B------:R-:W-:Y:S08]  /*18550*/  HMMA.1688.F32.TF32 R240, R236.reuse, R24, R240 ;  /* 0x00000018ecf0723c */ /* 0x040ff000000810f0 */
[C---:B------:R-:W-:Y:S01]  /*18560*/  HMMA.1688.F32.TF32 R80, R236.reuse, R20, R80 ;  /* 0x00000014ec50723c */ /* 0x040fe20000081050 */
[----:B------:R-:W-:Y:S07]  /*18570*/  STL.64 [R1+0x4d0], R88 ;  /* 0x0004d05801007387 */ /* 0x000fee0000100a00 */
[----:B------:R-:W-:Y:S01]  /*18580*/  HMMA.1688.F32.TF32 R76, R236, R16, R76 ;  /* 0x00000010ec4c723c */ /* 0x000fe2000008104c */
[----:B------:R1:W-:Y:S04]  /*18590*/  STL.64 [R1+0x4d8], R90 ;  /* 0x0004d85a01007387 */ /* 0x0003e80000100a00 */
[----:B-1----:R-:W4:Y:S04]  /*185a0*/  LDL.LU.64 R90, [R1+0x1400] ;  /* 0x00140000015a7983 */ /* 0x002f280000300a00 */
[----:B------:R-:W4:Y:S04]  /*185b0*/  LDL.LU.64 R88, [R1+0x13f8] ;  /* 0x0013f80001587983 */ /* 0x000f280000300a00 */
[----:B------:R-:W-:Y:S01]  /*185c0*/  STL.64 [R1+0x2b0], R84 ;  /* 0x0002b05401007387 */ /* 0x000fe20000100a00 */
[----:B------:R-:W-:-:S03]  /*185d0*/  IMAD.MOV.U32 R0, RZ, RZ, R243 ;  /* 0x000000ffff007224 */ /* 0x000fc600078e00f3 */
[----:B------:R1:W-:Y:S01]  /*185e0*/  STL.64 [R1+0x2b8], R86 ;  /* 0x0002b85601007387 */ /* 0x0003e20000100a00 */
[C---:B------:R-:W-:Y:S03]  /*185f0*/  HMMA.1688.F32.TF32 R72, R236.reuse, R12, R72 ;  /* 0x0000000cec48723c */ /* 0x040fe60000081048 */
[----:B-1----:R-:W4:Y:S05]  /*18600*/  LDL.LU.64 R86, [R1+0x13f0] ;  /* 0x0013f00001567983 */ /* 0x002f2a0000300a00 */
[C---:B--2---:R-:W-:Y:S01]  /*18610*/  HMMA.1688.F32.TF32 R56, R236.reuse, R8, R56 ;  /* 0x00000008ec38723c */ /* 0x044fe20000081038 */
[----:B------:R-:W4:Y:S07]  /*18620*/  LDL.LU.64 R84, [R1+0x13e8] ;  /* 0x0013e80001547983 */ /* 0x000f2e0000300a00 */
[----:B---3--:R-:W-:Y:S01]  /*18630*/  HMMA.1688.F32.TF32 R52, R236, R4, R52 ;  /* 0x00000004ec34723c */ /* 0x008fe20000081034 */
[----:B------:R-:W-:Y:S01]  /*18640*/  STL.64 [R1+0x2a0], R248 ;  /* 0x0002a0f801007387 */ /* 0x000fe20000100a00 */
[----:B------:R-:W-:-:S03]  /*18650*/  IMAD.MOV.U32 R2, RZ, RZ, R242 ;  /* 0x000000ffff027224 */ /* 0x000fc600078e00f2 */
[----:B------:R-:W-:Y:S04]  /*18660*/  STL.64 [R1+0x2a8], R250 ;  /* 0x0002a8fa01007387 */ /* 0x000fe80000100a00 */
[----:B------:R-:W-:Y:S04]  /*18670*/  STL.64 [R1+0x290], R244 ;  /* 0x000290f401007387 */ /* 0x000fe80000100a00 */
[----:B------:R-:W-:Y:S04]  /*18680*/  STL.64 [R1+0x298], R246 ;  /* 0x000298f601007387 */ /* 0x000fe80000100a00 */
[----:B------:R-:W-:Y:S04]  /*18690*/  STL.64 [R1+0x280], R240 ;  /* 0x000280f001007387 */ /* 0x000fe80000100a00 */
[----:B------:R1:W-:Y:S04]  /*186a0*/  STL [R1+0x1334], R0 ;  /* 0x0013340001007387 */ /* 0x0003e80000100800 */
[----:B------:R2:W-:Y:S04]  /*186b0*/  STL [R1+0x1330], R2 ;  /* 0x0013300201007387 */ /* 0x0005e80000100800 */
[----:B------:R-:W-:Y:S04]  /*186c0*/  STL.64 [R1+0x80], R80 ;  /* 0x0000805001007387 */ /* 0x000fe80000100a00 */
[----:B------:R-:W-:Y:S04]  /*186d0*/  STL.64 [R1+0x88], R82 ;  /* 0x0000885201007387 */ /* 0x000fe80000100a00 */
[----:B------:R-:W-:Y:S04]  /*186e0*/  STL.64 [R1+0x70], R76 ;  /* 0x0000704c01007387 */ /* 0x000fe80000100a00 */
[----:B------:R-:W-:Y:S04]  /*186f0*/  STL.64 [R1+0x78], R78 ;  /* 0x0000784e01007387 */ /* 0x000fe80000100a00 */
[----:B------:R-:W-:Y:S04]  /*18700*/  STL.64 [R1+0x60], R72 ;  /* 0x0000604801007387 */ /* 0x000fe80000100a00 */
[----:B------:R-:W-:Y:S01]  /*18710*/  STL.64 [R1+0x68], R74 ;  /* 0x0000684a01007387 */ /* 0x000fe20000100a00 */
[----:B-1----:R-:W-:-:S03]  /*18720*/  IMAD.MOV.U32 R0, RZ, RZ, R57 ;  /* 0x000000ffff007224 */ /* 0x002fc600078e0039 */
[----:B------:R1:W-:Y:S01]  /*18730*/  STL [R1+0x50], R56 ;  /* 0x0000503801007387 */ /* 0x0003e20000100800 */
[----:B--2---:R-:W-:Y:S02]  /*18740*/  IMAD.MOV.U32 R2, RZ, RZ, R58 ;  /* 0x000000ffff027224 */ /* 0x004fe400078e003a */
[----:B------:R-:W-:Y:S01]  /*18750*/  IMAD.MOV.U32 R252, RZ, RZ, R59 ;  /* 0x000000fffffc7224 */ /* 0x000fe200078e003b */
[----:B------:R-:W-:Y:S01]  /*18760*/  LDS R236, [R60+0x21080] ;  /* 0x021080003cec7984 */ /* 0x000fe20000000800 */
[----:B------:R-:W-:-:S03]  /*18770*/  IMAD.MOV.U32 R243, RZ, RZ, R67 ;  /* 0x000000fffff37224 */ /* 0x000fc600078e0043 */
[----:B------:R-:W-:Y:S04]  /*18780*/  LDS R238, [R60+0x21880] ;  /* 0x021880003cee7984 */ /* 0x000fe80000000800 */
[----:B-1----:R-:W2:Y:S04]  /*18790*/  LDL.LU R56, [R1+0x3c0] ;  /* 0x0003c00001387983 */ /* 0x002ea80000300800 */
[----:B------:R1:W-:Y:S04]  /*187a0*/  STL.64 [R1+0x40], R52 ;  /* 0x0000403401007387 */ /* 0x0003e80000100a00 */
[----:B------:R3:W-:Y:S04]  /*187b0*/  STL.64 [R1+0x48], R54 ;  /* 0x0000483601007387 */ /* 0x0007e80000100a00 */
[----:B------:R-:W2:Y:S04]  /*187c0*/  LDL.LU R57, [R1+0x3c4] ;  /* 0x0003c40001397983 */ /* 0x000ea80000300800 */
[----:B------:R-:W2:Y:S04]  /*187d0*/  LDL.LU R58, [R1+0x3c8] ;  /* 0x0003c800013a7983 */ /* 0x000ea80000300800 */
[----:B------:R-:W2:Y:S04]  /*187e0*/  LDL.LU R59, [R1+0x3cc] ;  /* 0x0003cc00013b7983 */ /* 0x000ea80000300800 */
[----:B-1----:R-:W2:Y:S04]  /*187f0*/  LDL.LU R52, [R1+0x260] ;  /* 0x0002600001347983 */ /* 0x002ea80000300800 */
[----:B------:R-:W2:Y:S04]  /*18800*/  LDL.LU R53, [R1+0x264] ;  /* 0x0002640001357983 */ /* 0x000ea80000300800 */
[----:B---3--:R-:W3:Y:S04]  /*18810*/  LDL.LU R54, [R1+0x268] ;  /* 0x0002680001367983 */ /* 0x008ee80000300800 */
[----:B------:R-:W3:Y:S01]  /*18820*/  LDL.LU R55, [R1+0x26c] ;  /* 0x00026c0001377983 */ /* 0x000ee20000300800 */
[----:B------:R-:W-:-:S03]  /*18830*/  IMAD.MOV.U32 R248, RZ, RZ, R43 ;  /* 0x000000fffff87224 */ /* 0x000fc600078e002b */
[----:B------:R-:W2:Y:S01]  /*18840*/  LDL.LU R80, [R1+0x180] ;  /* 0x0001800001507983 */ /* 0x000ea20000300800 */
[----:B------:R-:W-:-:S03]  /*18850*/  IMAD.MOV.U32 R249, RZ, RZ, R46 ;  /* 0x000000fffff97224 */ /* 0x000fc600078e002e */
[----:B------:R-:W2:Y:S01]  /*18860*/  LDL.LU R81, [R1+0x184] ;  /* 0x0001840001517983 */ /* 0x000ea20000300800 */
[----:B------:R-:W-:-:S03]  /*18870*/  IMAD.MOV.U32 R250, RZ, RZ, R47 ;  /* 0x000000fffffa7224 */ /* 0x000fc600078e002f */
[----:B------:R-:W2:Y:S01]  /*18880*/  LDL.LU R82, [R1+0x188] ;  /* 0x0001880001527983 */ /* 0x000ea20000300800 */
[----:B------:R-:W-:-:S03]  /*18890*/  IMAD.MOV.U32 R251, RZ, RZ, R50 ;  /* 0x000000fffffb7224 */ /* 0x000fc600078e0032 */
        /* <DEDUP_REMOVED lines=8> */
[----:B------:R-:W2:Y:S01]  /*18920*/  LDL.LU R79, [R1+0xcc] ;  /* 0x0000cc00014f7983 */ /* 0x000ea20000300800 */
[----:B------:R-:W-:-:S03]  /*18930*/  IMAD.MOV.U32 R240, RZ, RZ, R51 ;  /* 0x000000fffff07224 */ /* 0x000fc600078e0033 */
[----:B------:R-:W2:Y:S01]  /*18940*/  LDL.LU R72, [R1+0x30] ;  /* 0x0000300001487983 */ /* 0x000ea20000300800 */
[----:B------:R-:W-:-:S03]  /*18950*/  IMAD.MOV.U32 R241, RZ, RZ, R65 ;  /* 0x000000fffff17224 */ /* 0x000fc600078e0041 */
[----:B------:R-:W2:Y:S01]  /*18960*/  LDL.LU R73, [R1+0x34] ;  /* 0x0000340001497983 */ /* 0x000ea20000300800 */
[----:B------:R-:W-:-:S03]  /*18970*/  IMAD.MOV.U32 R242, RZ, RZ, R66 ;  /* 0x000000fffff27224 */ /* 0x000fc600078e0042 */
        /* <DEDUP_REMOVED lines=9> */
[----:B------:R-:W3:Y:S04]  /*18a10*/  LDL.LU R61, [R1+0x13c0] ;  /* 0x0013c000013d7983 */ /* 0x000ee80000300800 */
[----:B------:R-:W3:Y:S04]  /*18a20*/  LDL.LU R62, [R1+0x13bc] ;  /* 0x0013bc00013e7983 */ /* 0x000ee80000300800 */
[----:B------:R-:W3:Y:S04]  /*18a30*/  LDL.LU R63, [R1+0x13b8] ;  /* 0x0013b800013f7983 */ /* 0x000ee80000300800 */
[----:B------:R-:W-:Y:S04]  /*18a40*/  LDS R237, [R64+0x21080] ;  /* 0x0210800040ed7984 */ /* 0x000fe80000000800 */
[----:B------:R-:W1:Y:S01]  /*18a50*/  LDS R239, [R64+0x21880] ;  /* 0x0218800040ef7984 */ /* 0x000e620000000800 */
[C---:B--2---:R-:W-:Y:S08]  /*18a60*/  HMMA.1688.F32.TF32 R56, R232.reuse, R66, R56 ;  /* 0x00000042e838723c */ /* 0x044ff00000081038 */
[----:B---3--:R-:W-:Y:S11]  /*18a70*/  HMMA.1688.F32.TF32 R52, R232, R62, R52 ;  /* 0x0000003ee834723c */ /* 0x008ff60000081034 */
[----:B------:R-:W-:Y:S04]  /*18a80*/  @!UPT UIADD3 URZ, URZ, URZ, URZ ;  /* 0x0000003f3f3ff290 */ /* 0x000fe8000fffe03f */
[----:B------:R2:W-:Y:S01]  /*18a90*/  STL [R1+0x198], R58 ;  /* 0x0001983a01007387 */ /* 0x0005e20000100800 */
[----:B------:R-:W-:Y:S02]  /*18aa0*/  IMAD.MOV.U32 R37, RZ, RZ, R57 ;  /* 0x000000ffff257224 */ /* 0x000fe400078e0039 */
[----:B------:R-:W-:Y:S02]  /*18ab0*/  IMAD.MOV.U32 R57, RZ, RZ, R59 ;  /* 0x000000ffff397224 */ /* 0x000fe400078e003b */
[----:B------:R-:W-:Y:S01]  /*18ac0*/  IMAD.MOV.U32 R36, RZ, RZ, R56 ;  /* 0x000000ffff247224 */ /* 0x000fe200078e0038 */
[----:B--2---:R-:W2:Y:S03]  /*18ad0*/  LDL.LU.64 R58, [R1+0x13b0] ;  /* 0x0013b000013a7983 */ /* 0x004ea60000300a00 */
[----:B------:R-:W-:Y:S02]  /*18ae0*/  IMAD.MOV.U32 R45, RZ, RZ, R53 ;  /* 0x000000ffff2d7224 */ /* 0x000fe400078e0035 */
[----:B------:R-:W-:-:S02]  /*18af0*/  IMAD.MOV.U32 R56, RZ, RZ, R54 ;  /* 0x000000ffff387224 */ /* 0x000fc400078e0036 */
[----:B------:R-:W-:Y:S02]  /*18b00*/  IMAD.MOV.U32 R53, RZ, RZ, R55 ;  /* 0x000000ffff357224 */ /* 0x000fe400078e0037 */
[----:B------:R-:W3:Y:S01]  /*18b10*/  LDL.LU.64 R54, [R1+0x13a8] ;  /* 0x0013a80001367983 */ /* 0x000ee20000300a00 */
[----:B------:R-:W-:Y:S01]  /*18b20*/  IMAD.MOV.U32 R247, RZ, RZ, R3 ;  /* 0x000000fffff77224 */ /* 0x000fe200078e0003 */
[C---:B------:R-:W-:Y:S08]  /*18b30*/  HMMA.1688.F32.TF32 R72, R232.reuse, R50, R72 ;  /* 0x00000032e848723c */ /* 0x040ff00000081048 */
[C---:B------:R-:W-:Y:S08]  /*18b40*/  HMMA.1688.F32.TF32 R240, R232.reuse, R46, R240 ;  /* 0x0000002ee8f0723c */ /* 0x040ff000000810f0 */
[C---:B------:R-:W-:Y:S08]  /*18b50*/  HMMA.1688.F32.TF32 R244, R232.reuse, R42, R244 ;  /* 0x0000002ae8f4723c */ /* 0x040ff000000810f4 */
[----:B------:R-:W-:Y:S01]  /*18b60*/  HMMA.1688.F32.TF32 R248, R232, R38, R248 ;  /* 0x00000026e8f8723c */ /* 0x000fe200000810f8 */
[----:B------:R-:W-:-:S02]  /*18b70*/  IMAD.MOV.U32 R44, RZ, RZ, R52 ;  /* 0x000000ffff2c7224 */ /* 0x000fc400078e0034 */
[----:B------:R-:W-:Y:S02]  /*18b80*/  IMAD.MOV.U32 R13, RZ, RZ, R74 ;  /* 0x000000ffff0d7224 */ /* 0x000fe400078e004a */
[----:B------:R-:W-:Y:S02]  /*18b90*/  IMAD.MOV.U32 R12, RZ, RZ, R75 ;  /* 0x000000ffff0c7224 */ /* 0x000fe400078e004b */
[----:B------:R-:W-:Y:S02]  /*18ba0*/  IMAD.MOV.U32 R17, RZ, RZ, R72 ;  /* 0x000000ffff117224 */ /* 0x000fe400078e0048 */
[----:B------:R-:W-:Y:S02]  /*18bb0*/  IMAD.MOV.U32 R16, RZ, RZ, R73 ;  /* 0x000000ffff107224 */ /* 0x000fe400078e0049 */
[----:B------:R-:W-:Y:S02]  /*18bc0*/  IMAD.MOV.U32 R5, RZ, RZ, R242 ;  /* 0x000000ffff057224 */ /* 0x000fe400078e00f2 */
[----:B------:R-:W-:-:S02]  /*18bd0*/  IMAD.MOV.U32 R4, RZ, RZ, R243 ;  /* 0x000000ffff047224 */ /* 0x000fc400078e00f3 */
[----:B------:R-:W-:Y:S02]  /*18be0*/  IMAD.MOV.U32 R9, RZ, RZ, R240 ;  /* 0x000000ffff097224 */ /* 0x000fe400078e00f0 */
[----:B------:R-:W-:Y:S01]  /*18bf0*/  IMAD.MOV.U32 R8, RZ, RZ, R241 ;  /* 0x000000ffff087224 */ /* 0x000fe200078e00f1 */
[C---:B--2---:R-:W-:Y:S08]  /*18c00*/  HMMA.1688.F32.TF32 R80, R232.reuse, R58, R80 ;  /* 0x0000003ae850723c */ /* 0x044ff00000081050 */
[----:B---3--:R-:W-:Y:S11]  /*18c10*/  HMMA.1688.F32.TF32 R76, R232, R54, R76 ;  /* 0x00000036e84c723c */ /* 0x008ff6000008104c */
[----:B------:R-:W-:Y:S05]  /*18c20*/  @!UPT UIADD3 URZ, URZ, URZ, URZ ;  /* 0x0000003f3f3ff290 */ /* 0x000fea000fffe03f */
[----:B------:R-:W-:Y:S02]  /*18c30*/  IMAD.MOV.U32 R52, RZ, RZ, R82 ;  /* 0x000000ffff347224 */ /* 0x000fe400078e0052 */
[----:B------:R-:W-:Y:S02]  /*18c40*/  IMAD.MOV.U32 R3, RZ, RZ, R83 ;  /* 0x000000ffff037224 */ /* 0x000fe400078e0053 */
[----:B------:R-:W-:Y:S01]  /*18c50*/  IMAD.MOV.U32 R48, RZ, RZ, R80 ;  /* 0x000000ffff307224 */ /* 0x000fe200078e0050 */
[----:B------:R-:W2:Y:S01]  /*18c60*/  LDL.LU.64 R82, [R1+0x13a0] ;  /* 0x0013a00001527983 */ /* 0x000ea20000300a00 */
[----:B------:R-:W-:-:S03]  /*18c70*/  IMAD.MOV.U32 R49, RZ, RZ, R81 ;  /* 0x000000ffff317224 */ /* 0x000fc600078e0051 */
[----:B------:R-:W2:Y:S01]  /*18c80*/  LDL.LU.64 R80, [R1+0x1398] ;  /* 0x0013980001507983 */ /* 0x000ea20000300a00 */
[----:B------:R-:W-:Y:S02]  /*18c90*/  IMAD.MOV.U32 R29, RZ, RZ, R78 ;  /* 0x000000ffff1d7224 */ /* 0x000fe400078e004e */
[----:B------:R-:W-:Y:S02]  /*18ca0*/  IMAD.MOV.U32 R28, RZ, RZ, R79 ;  /* 0x000000ffff1c7224 */ /* 0x000fe400078e004f */
[----:B------:R-:W-:Y:S01]  /*18cb0*/  IMAD.MOV.U32 R33, RZ, RZ, R76 ;  /* 0x000000ffff217224 */ /* 0x000fe200078e004c */
[----:B------:R-:W3:Y:S01]  /*18cc0*/  LDL.LU.64 R78, [R1+0x1390] ;  /* 0x00139000014e7983 */ /* 0x000ee20000300a00 */
[----:B------:R-:W-:-:S03]  /*18cd0*/  IMAD.MOV.U32 R32, RZ, RZ, R77 ;  /* 0x000000ffff207224 */ /* 0x000fc600078e004d */
[----:B------:R-:W3:Y:S04]  /*18ce0*/  LDL.LU.64 R76, [R1+0x1388] ;  /* 0x00138800014c7983 */ /* 0x000ee80000300a00 */
[----:B------:R-:W2:Y:S04]  /*18cf0*/  LDL.LU.64 R74, [R1+0x1380] ;  /* 0x00138000014a7983 */ /* 0x000ea80000300a00 */
[----:B------:R-:W2:Y:S04]  /*18d00*/  LDL.LU.64 R72, [R1+0x1378] ;  /* 0x0013780001487983 */ /* 0x000ea80000300a00 */
[----:B------:R-:W2:Y:S04]  /*18d10*/  LDL.LU.64 R242, [R1+0x1370] ;  /* 0x0013700001f27983 */ /* 0x000ea80000300a00 */
[----:B------:R-:W2:Y:S04]  /*18d20*/  LDL.LU.64 R240, [R1+0x1368] ;  /* 0x0013680001f07983 */ /* 0x000ea80000300a00 */
[----:B------:R-:W-:Y:S04]  /*18d30*/  STL.64 [R1+0x690], R244 ;  /* 0x000690f401007387 */ /* 0x000fe80000100a00 */
[----:B------:R1:W-:Y:S04]  /*18d40*/  STL.64 [R1+0x698], R246 ;  /* 0x000698f601007387 */ /* 0x0003e80000100a00 */
[----:B-1----:R-:W3:Y:S04]  /*18d50*/  LDL.LU.64 R246, [R1+0x1360] ;  /* 0x0013600001f67983 */ /* 0x002ee80000300a00 */
[----:B------:R-:W3:Y:S04]  /*18d60*/  LDL.LU.64 R244, [R1+0x1358] ;  /* 0x0013580001f47983 */ /* 0x000ee80000300a00 */
[----:B------:R-:W-:Y:S04]  /*18d70*/  STL.64 [R1+0x680], R248 ;  /* 0x000680f801007387 */ /* 0x000fe80000100a00 */
[----:B------:R1:W-:Y:S04]  /*18d80*/  STL.64 [R1+0x688], R250 ;  /* 0x000688fa01007387 */ /* 0x0003e80000100a00 */
[----:B-1----:R-:W4:Y:S04]  /*18d90*/  LDL.LU.64 R250, [R1+0x1350] ;  /* 0x0013500001fa7983 */ /* 0x002f280000300a00 */
[----:B------:R-:W4:Y:S01]  /*18da0*/  LDL.LU.64 R248, [R1+0x1348] ;  /* 0x0013480001f87983 */ /* 0x000f220000300a00 */
[C---:B--2---:R-:W-:Y:S08]  /*18db0*/  HMMA.1688.F32.TF32 R240, R232.reuse, R26, R240 ;  /* 0x0000001ae8f0723c */ /* 0x044ff000000810f0 */
[C---:B------:R-:W-:Y:S08]  /*18dc0*/  HMMA.1688.F32.TF32 R72, R232.reuse, R22, R72 ;  /* 0x00000016e848723c */ /* 0x040ff00000081048 */
[C---:B---3--:R-:W-:Y:S08]  /*18dd0*/  HMMA.1688.F32.TF32 R244, R232.reuse, R30, R244 ;  /* 0x0000001ee8f4723c */ /* 0x048ff000000810f4 */
[C---:B----4-:R-:W-:Y:S11]  /*18de0*/  HMMA.1688.F32.TF32 R248, R232.reuse, R34, R248 ;  /* 0x00000022e8f8723c */ /* 0x050ff600000810f8 */
[----:B------:R-:W-:Y:S11]  /*18df0*/  @!UPT UIADD3 URZ, URZ, URZ, URZ ;  /* 0x0000003f3f3ff290 */ /* 0x000ff6000fffe03f */
[----:B------:R-:W-:Y:S01]  /*18e00*/  @!UPT UIADD3 URZ, URZ, URZ, URZ ;  /* 0x0000003f3f3ff290 */ /* 0x000fe2000fffe03f */
[----:B------:R1:W-:Y:S04]  /*18e10*/  STL.64 [R1+0x670], R248 ;  /* 0x000670f801007387 */ /* 0x0003e80000100a00 */
[----:B------:R2:W-:Y:S04]  /*18e20*/  STL.64 [R1+0x678], R250 ;  /* 0x000678fa01007387 */ /* 0x0005e80000100a00 */
[----:B-1----:R-:W3:Y:S04]  /*18e30*/  LDL.LU R248, [R1+0x2d0] ;  /* 0x0002d00001f87983 */ /* 0x002ee80000300800 */
[----:B------:R-:W3:Y:S04]  /*18e40*/  LDL.LU R249, [R1+0x2d4] ;  /* 0x0002d40001f97983 */ /* 0x000ee80000300800 */
[----:B--2---:R-:W3:Y:S04]  /*18e50*/  LDL.LU R250, [R1+0x2d8] ;  /* 0x0002d80001fa7983 */ /* 0x004ee80000300800 */
[----:B------:R-:W3:Y:S04]  /*18e60*/  LDL.LU R251, [R1+0x2dc] ;  /* 0x0002dc0001fb7983 */ /* 0x000ee80000300800 */
[----:B------:R1:W-:Y:S04]  /*18e70*/  STL.64 [R1+0x660], R244 ;  /* 0x000660f401007387 */ /* 0x0003e80000100a00 */
[----:B------:R2:W-:Y:S04]  /*18e80*/  STL.64 [R1+0x668], R246 ;  /* 0x000668f601007387 */ /* 0x0005e80000100a00 */
[----:B-1----:R-:W4:Y:S04]  /*18e90*/  LDL.LU R244, [R1+0x150] ;  /* 0x0001500001f47983 */ /* 0x002f280000300800 */
[----:B------:R-:W4:Y:S04]  /*18ea0*/  LDL.LU R245, [R1+0x154] ;  /* 0x0001540001f57983 */ /* 0x000f280000300800 */
[----:B--2---:R-:W4:Y:S04]  /*18eb0*/  LDL.LU R246, [R1+0x158] ;  /* 0x0001580001f67983 */ /* 0x004f280000300800 */
[----:B------:R-:W4:Y:S04]  /*18ec0*/  LDL.LU R247, [R1+0x15c] ;  /* 0x00015c0001f77983 */ /* 0x000f280000300800 */
[----:B------:R1:W-:Y:S04]  /*18ed0*/  STL.64 [R1+0x650], R240 ;  /* 0x000650f001007387 */ /* 0x0003e80000100a00 */
[----:B------:R2:W-:Y:S01]  /*18ee0*/  STL.64 [R1+0x658], R242 ;  /* 0x000658f201007387 */ /* 0x0005e20000100a00 */
[C---:B------:R-:W-:Y:S03]  /*18ef0*/  HMMA.1688.F32.TF32 R76, R232.reuse, R18, R76 ;  /* 0x00000012e84c723c */ /* 0x040fe6000008104c */
[----:B-1----:R-:W4:Y:S04]  /*18f00*/  LDL.LU R240, [R1+0x350] ;  /* 0x0003500001f07983 */ /* 0x002f280000300800 */
[----:B------:R-:W4:Y:S04]  /*18f10*/  LDL.LU R241, [R1+0x354] ;  /* 0x0003540001f17983 */ /* 0x000f280000300800 */
[----:B--2---:R-:W4:Y:S04]  /*18f20*/  LDL.LU R242, [R1+0x358] ;  /* 0x0003580001f27983 */ /* 0x004f280000300800 */
[----:B------:R-:W4:Y:S04]  /*18f30*/  LDL.LU R243, [R1+0x35c] ;  /* 0x00035c0001f37983 */ /* 0x000f280000300800 */
[----:B------:R-:W-:Y:S04]  /*18f40*/  STL.64 [R1+0x640], R72 ;  /* 0x0006404801007387 */ /* 0x000fe80000100a00 */
[----:B------:R1:W-:Y:S02]  /*18f50*/  STL.64 [R1+0x648], R74 ;  /* 0x0006484a01007387 */ /* 0x0003e40000100a00 */
[----:B-1----:R-:W-:Y:S02]  /*18f60*/  HMMA.1688.F32.TF32 R72, R232, R14, R80 ;  /* 0x0000000ee848723c */ /* 0x002fe40000081050 */
[----:B------:R1:W-:Y:S04]  /*18f70*/  STL.64 [R1+0x630], R76 ;  /* 0x0006304c01007387 */ /* 0x0003e80000100a00 */
[----:B------:R2:W-:Y:S04]  /*18f80*/  STL.64 [R1+0x638], R78 ;  /* 0x0006384e01007387 */ /* 0x0005e80000100a00 */
[----:B-1----:R-:W4:Y:S01]  /*18f90*/  LDL.LU R76, [R1+0xa0] ;  /* 0x0000a000014c7983 */ /* 0x002f220000300800 */
[----:B--2---:R-:W-:-:S02]  /*18fa0*/  IMAD.MOV.U32 R78, RZ, RZ, R61 ;  /* 0x000000ffff4e7224 */ /* 0x004fc400078e003d */
[----:B------:R-:W-:-:S10]  /*18fb0*/  IMAD.MOV.U32 R79, RZ, RZ, R65 ;  /* 0x000000ffff4f7224 */ /* 0x000fd400078e0041 */
[----:B------:R-:W-:Y:S04]  /*18fc0*/  STL.64 [R1+0x620], R72 ;  /* 0x0006204801007387 */ /* 0x000fe80000100a00 */
[----:B------:R1:W-:Y:S04]  /*18fd0*/  STL.64 [R1+0x628], R74 ;  /* 0x0006284a01007387 */ /* 0x0003e80000100a00 */
[----:B------:R-:W2:Y:S04]  /*18fe0*/  LDL.LU R77, [R1+0xa4] ;  /* 0x0000a400014d7983 */ /* 0x000ea80000300800 */
[----:B------:R-:W2:Y:S04]  /*18ff0*/  LDL.LU R61, [R1+0x1340] ;  /* 0x00134000013d7983 */ /* 0x000ea80000300800 */
[----:B------:R-:W2:Y:S01]  /*19000*/  LDL.LU R65, [R1+0x133c] ;  /* 0x00133c0001417983 */ /* 0x000ea20000300800 */
[C---:B------:R-:W-:Y:S03]  /*19010*/  HMMA.1688.F32.TF32 R80, R232.reuse, R10, R84 ;  /* 0x0000000ae850723c */ /* 0x040fe60000081054 */
[----:B------:R-:W-:Y:S04]  /*19020*/  LDS R84, [R60+0x21100] ;  /* 0x021100003c547984 */ /* 0x000fe80000000800 */
[----:B------:R-:W-:Y:S01]  /*19030*/  LDS R86, [R60+0x21900] ;  /* 0x021900003c567984 */ /* 0x000fe20000000800 */
[----:B-1----:R-:W-:Y:S03]  /*19040*/  HMMA.1688.F32.TF32 R72, R232, R6, R88 ;  /* 0x00000006e848723c */ /* 0x002fe60000081058 */
[----:B------:R-:W-:Y:S04]  /*19050*/  LDS R85, [R64+0x21100] ;  /* 0x0211000040557984 */ /* 0x000fe80000000800 */
[----:B------:R-:W1:Y:S08]  /*19060*/  LDS R87, [R64+0x21900] ;  /* 0x0219000040577984 */ /* 0x000e700000000800 */
[----:B------:R-:W-:Y:S04]  /*19070*/  STL.64 [R1+0x610], R80 ;  /* 0x0006105001007387 */ /* 0x000fe80000100a00 */
[----:B------:R-:W-:Y:S04]  /*19080*/  STL.64 [R1+0x618], R82 ;  /* 0x0006185201007387 */ /* 0x000fe80000100a00 */
[----:B------:R-:W-:Y:S04]  /*19090*/  STL.64 [R1+0x600], R72 ;  /* 0x0006004801007387 */ /* 0x000fe80000100a00 */
[----:B------:R4:W-:Y:S01]  /*190a0*/  STL.64 [R1+0x608], R74 ;  /* 0x0006084a01007387 */ /* 0x0009e20000100a00 */
[C---:B---3--:R-:W-:Y:S08]  /*190b0*/  HMMA.1688.F32.TF32 R248, R236.reuse, R62, R248 ;  /* 0x0000003eecf8723c */ /* 0x048ff000000810f8 */
[----:B----4-:R-:W-:Y:S11]  /*190c0*/  HMMA.1688.F32.TF32 R72, R236, R66, R240 ;  /* 0x00000042ec48723c */ /* 0x010ff600000810f0 */
[----:B------:R-:W-:Y:S11]  /*190d0*/  @!UPT UIADD3 URZ, URZ, URZ, URZ ;  /* 0x0000003f3f3ff290 */ /* 0x000ff6000fffe03f */
[----:B------:R-:W-:Y:S02]  /*190e0*/  @!UPT UIADD3 URZ, URZ, URZ, URZ ;  /* 0x0000003f3f3ff290 */ /* 0x000fe4000fffe03f */
[----:B------:R-:W-:Y:S02]  /*190f0*/  IMAD.MOV.U32 R233, RZ, RZ, R74 ;  /* 0x000000ffffe97224 */ /* 0x000fe400078e004a */
[----:B------:R-:W-:-:S05]  /*19100*/  IMAD.MOV.U32 R232, RZ, RZ, R75 ;  /* 0x000000ffffe87224 */ /* 0x000fca00078e004b */
[----:B------:R-:W-:Y:S04]  /*19110*/  STL.64 [R1+0x1218], R232 ;  /* 0x001218e801007387 */ /* 0x000fe80000100a00 */
[----:B------:R-:W-:Y:S04]  /*19120*/  STL.64 [R1+0x1228], R250 ;  /* 0x001228fa01007387 */ /* 0x000fe80000100a00 */
[----:B------:R-:W-:Y:S04]  /*19130*/  STL.64 [R1+0x1220], R248 ;  /* 0x001220f801007387 */ /* 0x000fe80000100a00 */
[----:B------:R-:W1:Y:S04]  /*19140*/  LDL.LU R240, [R1+0x1a0] ;  /* 0x0001a00001f07983 */ /* 0x000e680000300800 */
[----:B------:R-:W1:Y:S01]  /*19150*/  LDL.LU R241, [R1+0x1a4] ;  /* 0x0001a40001f17983 */ /* 0x000e620000300800 */
[----:B--2---:R-:W-:-:S03]  /*19160*/  IMAD.MOV.U32 R242, RZ, RZ, R65 ;  /* 0x000000fffff27224 */ /* 0x004fc600078e0041 */
[----:B------:R-:W2:Y:S01]  /*19170*/  LDL.LU R65, [R1+0x1338] ;  /* 0x0013380001417983 */ /* 0x000ea20000300800 */
[----:B------:R-:W-:-:S03]  /*19180*/  IMAD.MOV.U32 R40, RZ, RZ, R72 ;  /* 0x000000ffff287224 */ /* 0x000fc600078e0048 */
[----:B------:R-:W1:Y:S01]  /*19190*/  LDL.LU R80, [R1+0x3d0] ;  /* 0x0003d00001507983 */ /* 0x000e620000300800 */
[----:B------:R-:W-:-:S03]  /*191a0*/  IMAD.MOV.U32 R41, RZ, RZ, R73 ;  /* 0x000000ffff297224 */ /* 0x000fc600078e0049 */
[----:B------:R-:W1:Y:S04]  /*191b0*/  LDL.LU R81, [R1+0x3d4] ;  /* 0x0003d40001517983 */ /* 0x000e680000300800 */
[----:B------:R-:W1:Y:S04]  /*191c0*/  LDL.LU R82, [R1+0x3d8] ;  /* 0x0003d80001527983 */ /* 0x000e680000300800 */
[----:B------:R-:W1:Y:S04]  /*191d0*/  LDL.LU R83, [R1+0x3dc] ;  /* 0x0003dc0001537983 */ /* 0x000e680000300800 */
[----:B------:R-:W4:Y:S04]  /*191e0*/  LDL.LU R72, [R1+0x2e0] ;  /* 0x0002e00001487983 */ /* 0x000f280000300800 */
[----:B------:R-:W4:Y:S04]  /*191f0*/  LDL.LU R73, [R1+0x2e4] ;  /* 0x0002e40001497983 */ /* 0x000f280000300800 */
[----:B------:R-:W4:Y:S01]  /*19200*/  LDL.LU R74, [R1+0x2e8] ;  /* 0x0002e800014a7983 */ /* 0x000f220000300800 */
[C---:B------:R-:W-:Y:S08]  /*19210*/  HMMA.1688.F32.TF32 R76, R236.reuse, R54, R76 ;  /* 0x00000036ec4c723c */ /* 0x040ff0000008104c */
[C---:B------:R-:W-:Y:S08]  /*19220*/  HMMA.1688.F32.TF32 R244, R236.reuse, R58, R244 ;  /* 0x0000003aecf4723c */ /* 0x040ff000000810f4 */
[----:B------:R-:W-:Y:S08]  /*19230*/  HMMA.1688.F32.TF32 R88, R236, R50, R68 ;  /* 0x00000032ec58723c */ /* 0x000ff00000081044 */
[----:B------:R-:W-:-:S02]  /*19240*/  IMAD.MOV.U32 R25, RZ, RZ, R76 ;  /* 0x000000ffff197224 */ /* 0x000fc400078e004c */
[----:B------:R-:W-:Y:S02]  /*19250*/  IMAD.MOV.U32 R24, RZ, RZ, R77 ;  /* 0x000000ffff187224 */ /* 0x000fe400078e004d */
[----:B------:R-:W-:Y:S02]  /*19260*/  IMAD.MOV.U32 R21, RZ, RZ, R78 ;  /* 0x000000ffff157224 */ /* 0x000fe400078e004e */
[----:B------:R-:W-:Y:S02]  /*19270*/  IMAD.MOV.U32 R20, RZ, RZ, R79 ;  /* 0x000000ffff147224 */ /* 0x000fe400078e004f */
[C---:B------:R-:W-:Y:S01]  /*19280*/  HMMA.1688.F32.TF32 R76, R236.reuse, R46, R92 ;  /* 0x0000002eec4c723c */ /* 0x040fe2000008105c */
[----:B------:R-:W-:Y:S07]  /*19290*/  STL.64 [R1+0x1238], R246 ;  /* 0x001238f601007387 */ /* 0x000fee0000100a00 */
[----:B------:R-:W-:Y:S01]  /*192a0*/  HMMA.1688.F32.TF32 R68, R236, R42, R100 ;  /* 0x0000002aec44723c */ /* 0x000fe20000081064 */
[----:B------:R-:W-:Y:S04]  /*192b0*/  STL.64 [R1+0x1230], R244 ;  /* 0x001230f401007387 */ /* 0x000fe80000100a00 */
[----:B------:R-:W-:Y:S04]  /*192c0*/  STL.64 [R1+0x750], R88 ;  /* 0x0007505801007387 */ /* 0x000fe80000100a00 */
[----:B------:R3:W-:Y:S01]  /*192d0*/  STL.64 [R1+0x758], R90 ;  /* 0x0007585a01007387 */ /* 0x0007e20000100a00 */
[----:B------:R-:W-:-:S03]  /*192e0*/  IMAD.MOV.U32 R243, RZ, RZ, R61 ;  /* 0x000000fffff37224 */ /* 0x000fc600078e003d */
[----:B------:R-:W-:Y:S04]  /*192f0*/  LDS R92, [R60+0x21180] ;  /* 0x021180003c5c7984 */ /* 0x000fe80000000800 */
[----:B------:R-:W-:Y:S01]  /*19300*/  LDS R94, [R60+0x21980] ;  /* 0x021980003c5e7984 */ /* 0x000fe20000000800 */
[----:B---3--:R-:W-:Y:S03]  /*19310*/  HMMA.1688.F32.TF32 R88, R236, R26, R116 ;  /* 0x0000001aec58723c */ /* 0x008fe60000081074 */
[----:B------:R-:W-:Y:S04]  /*19320*/  LDS R93, [R64+0x21180] ;  /* 0x02118000405d7984 */ /* 0x000fe80000000800 */
[----:B------:R-:W3:Y:S01]  /*19330*/  LDS R95, [R64+0x21980] ;  /* 0x02198000405f7984 */ /* 0x000ee20000000800 */
[----:B--2---:R-:W-:-:S03]  /*19340*/  IMAD.MOV.U32 R75, RZ, RZ, R65 ;  /* 0x000000ffff4b7224 */ /* 0x004fc600078e0041 */
[----:B------:R-:W2:Y:S04]  /*19350*/  LDL R65, [R1+0x8f4] ;  /* 0x0008f40001417983 */ /* 0x000ea80000100800 */
[----:B------:R-:W-:Y:S04]  /*19360*/  STL.64 [R1+0x740], R76 ;  /* 0x0007404c01007387 */ /* 0x000fe80000100a00 */
[----:B------:R1:W-:Y:S04]  /*19370*/  STL.64 [R1+0x748], R78 ;  /* 0x0007484e01007387 */ /* 0x0003e80000100a00 */
[----:B------:R-:W-:Y:S04]  /*19380*/  STL.64 [R1+0x730], R68 ;  /* 0x0007304401007387 */ /* 0x000fe80000100a00 */
[----:B------:R3:W-:Y:S01]  /*19390*/  STL.64 [R1+0x738], R70 ;  /* 0x0007384601007387 */ /* 0x0007e20000100a00 */
[C---:B-1----:R-:W-:Y:S03]  /*193a0*/  HMMA.1688.F32.TF32 R76, R236.reuse, R38, R104 ;  /* 0x00000026ec4c723c */ /* 0x042fe60000081068 */
[----:B------:R-:W2:Y:S05]  /*193b0*/  LDL R61, [R1+0x8f8] ;  /* 0x0008f800013d7983 */ /* 0x000eaa0000100800 */
[C---:B---3--:R-:W-:Y:S11]  /*193c0*/  HMMA.1688.F32.TF32 R68, R236.reuse, R34, R108 ;  /* 0x00000022ec44723c */ /* 0x048ff6000008106c */
[----:B------:R-:W-:Y:S04]  /*193d0*/  @!UPT UIADD3 URZ, URZ, URZ, URZ ;  /* 0x0000003f3f3ff290 */ /* 0x000fe8000fffe03f */
[----:B------:R-:W-:Y:S04]  /*193e0*/  STL.64 [R1+0x720], R76 ;  /* 0x0007204c01007387 */ /* 0x000fe80000100a00 */
[----:B------:R1:W-:Y:S04]  /*193f0*/  STL.64 [R1+0x728], R78 ;  /* 0x0007284e01007387 */ /* 0x0003e80000100a00 */
[----:B------:R-:W-:Y:S04]  /*19400*/  STL.64 [R1+0x710], R68 ;  /* 0x0007104401007387 */ /* 0x000fe80000100a00 */
[----:B------:R3:W-:Y:S01]  /*19410*/  STL.64 [R1+0x718], R70 ;  /* 0x0007184601007387 */ /* 0x0007e20000100a00 */
[C---:B-1----:R-:W-:Y:S08]  /*19420*/  HMMA.1688.F32.TF32 R76, R236.reuse, R30, R112 ;  /* 0x0000001eec4c723c */ /* 0x042ff00000081070 */
[C---:B---3--:R-:W-:Y:S11]  /*19430*/  HMMA.1688.F32.TF32 R68, R236.reuse, R22, R120 ;  /* 0x00000016ec44723c */ /* 0x048ff60000081078 */
[----:B------:R-:W-:Y:S04]  /*19440*/  @!UPT UIADD3 URZ, URZ, URZ, URZ ;  /* 0x0000003f3f3ff290 */ /* 0x000fe8000fffe03f */
[----:B------:R-:W-:Y:S04]  /*19450*/  STL.64 [R1+0x700], R76 ;  /* 0x0007004c01007387 */ /* 0x000fe80000100a00 */
[----:B------:R1:W-:Y:S04]  /*19460*/  STL.64 [R1+0x708], R78 ;  /* 0x0007084e01007387 */ /* 0x0003e80000100a00 */
[----:B------:R-:W-:Y:S04]  /*19470*/  STL.64 [R1+0x6f0], R88 ;  /* 0x0006f05801007387 */ /* 0x000fe80000100a00 */
[----:B------:R3:W-:Y:S01]  /*19480*/  STL.64 [R1+0x6f8], R90 ;  /* 0x0006f85a01007387 */ /* 0x0007e20000100a00 */
[C---:B-1----:R-:W-:Y:S03]  /*19490*/  HMMA.1688.F32.TF32 R76, R236.reuse, R18, R124 ;  /* 0x00000012ec4c723c */ /* 0x042fe6000008107c */
[----:B------:R-:W-:Y:S04]  /*194a0*/  STL.64 [R1+0x6e0], R68 ;  /* 0x0006e04401007387 */ /* 0x000fe80000100a00 */
[----:B------:R1:W-:Y:S01]  /*194b0*/  STL.64 [R1+0x6e8], R70 ;  /* 0x0006e84601007387 */ /* 0x0003e20000100a00 */
[C---:B---3--:R-:W-:Y:S08]  /*194c0*/  HMMA.1688.F32.TF32 R88, R236.reuse, R14, R128 ;  /* 0x0000000eec58723c */ /* 0x048ff00000081080 */
[C---:B-1----:R-:W-:Y:S07]  /*194d0*/  HMMA.1688.F32.TF32 R68, R236.reuse, R10, R132 ;  /* 0x0000000aec44723c */ /* 0x042fee0000081084 */
[----:B------:R1:W-:Y:S04]  /*194e0*/  STL.64 [R1+0x6d0], R76 ;  /* 0x0006d04c01007387 */ /* 0x0003e80000100a00 */
[----:B------:R3:W-:Y:S04]  /*194f0*/  STL.64 [R1+0x6d8], R78 ;  /* 0x0006d84e01007387 */ /* 0x0007e80000100a00 */
[----:B-1----:R-:W2:Y:S04]  /*19500*/  LDL.LU R76, [R1+0xd0] ;  /* 0x0000d000014c7983 */ /* 0x002ea80000300800 */
[----:B------:R-:W-:Y:S04]  /*19510*/  STL.64 [R1+0x6c0], R88 ;  /* 0x0006c05801007387 */ /* 0x000fe80000100a00 */
[----:B------:R-:W-:Y:S04]  /*19520*/  STL.64 [R1+0x6c8], R90 ;  /* 0x0006c85a01007387 */ /* 0x000fe80000100a00 */
[----:B------:R-:W-:Y:S04]  /*19530*/  STL.64 [R1+0x6b0], R68 ;  /* 0x0006b04401007387 */ /* 0x000fe80000100a00 */
[----:B------:R1:W-:Y:S04]  /*19540*/  STL.64 [R1+0x6b8], R70 ;  /* 0x0006b84601007387 */ /* 0x0003e80000100a00 */
[----:B------:R-:W2:Y:S04]  /*19550*/  LDL.LU R77, [R1+0xd4] ;  /* 0x0000d400014d7983 */ /* 0x000ea80000300800 */
[----:B---3--:R-:W3:Y:S04]  /*19560*/  LDL.LU R78, [R1+0xd8] ;  /* 0x0000d800014e7983 */ /* 0x008ee80000300800 */
[----:B------:R-:W3:Y:S01]  /*19570*/  LDL.LU R79, [R1+0xdc] ;  /* 0x0000dc00014f7983 */ /* 0x000ee20000300800 */
[----:B-1----:R-:W-:Y:S08]  /*19580*/  HMMA.1688.F32.TF32 R68, R236, R6, R136 ;  /* 0x00000006ec44723c */ /* 0x002ff00000081088 */
[C---:B------:R-:W-:Y:S11]  /*19590*/  HMMA.1688.F32.TF32 R80, R84.reuse, R66, R80 ;  /* 0x000000425450723c */ /* 0x040ff60000081050 */
[----:B------:R-:W-:Y:S04]  /*195a0*/  @!UPT UIADD3 URZ, URZ, URZ, URZ ;  /* 0x0000003f3f3ff290 */ /* 0x000fe8000fffe03f */
[----:B------:R-:W-:Y:S04]  /*195b0*/  STL.64 [R1+0x6a0], R68 ;  /* 0x0006a04401007387 */ /* 0x000fe80000100a00 */
[----:B------:R4:W-:Y:S02]  /*195c0*/  STL.64 [R1+0x6a8], R70 ;  /* 0x0006a84601007387 */ /* 0x0009e40000100a00 */
[C---:B----4-:R-:W-:Y:S02]  /*195d0*/  HMMA.1688.F32.TF32 R68, R84.reuse, R62, R72 ;  /* 0x0000003e5444723c */ /* 0x050fe40000081048 */
[----:B------:R-:W-:Y:S04]  /*195e0*/  STL.64 [R1+0x1248], R82 ;  /* 0x0012485201007387 */ /* 0x000fe80000100a00 */
[----:B------:R-:W-:Y:S02]  /*195f0*/  STL.64 [R1+0x1240], R80 ;  /* 0x0012405001007387 */ /* 0x000fe40000100a00 */
[C---:B------:R-:W-:Y:S11]  /*19600*/  HMMA.1688.F32.TF32 R72, R84.reuse, R58, R240 ;  /* 0x0000003a5448723c */ /* 0x040ff600000810f0 */
[----:B------:R-:W-:Y:S04]  /*19610*/  @!UPT UIADD3 URZ, URZ, URZ, URZ ;  /* 0x0000003f3f3ff290 */ /* 0x000fe8000fffe03f */
[----:B------:R-:W-:Y:S04]  /*19620*/  STL.64 [R1+0x1258], R70 ;  /* 0x0012584601007387 */ /* 0x000fe80000100a00 */
[----:B------:R1:W-:Y:S04]  /*19630*/  STL.64 [R1+0x1250], R68 ;  /* 0x0012504401007387 */ /* 0x0003e80000100a00 */
        /* <DEDUP_REMOVED lines=16> */
[----:B------:R-:W-:Y:S04]  /*19740*/  STL.64 [R1+0x1268], R74 ;  /* 0x0012684a01007387 */ /* 0x000fe80000100a00 */
[----:B------:R2:W-:Y:S01]  /*19750*/  STL.64 [R1+0x1260], R72 ;  /* 0x0012604801007387 */ /* 0x0005e20000100a00 */
[C---:B-1----:R-:W-:Y:S03]  /*19760*/  HMMA.1688.F32.TF32 R68, R84.reuse, R42, R148 ;  /* 0x0000002a5444723c */ /* 0x042fe60000081094 */
[----:B--2---:R-:W-:Y:S04]  /*19770*/  LDS R128, [R65+0x21000] ;  /* 0x0210000041807984 */ /* 0x004fe80000000800 */
[----:B------:R-:W-:Y:S01]  /*19780*/  LDS R130, [R65+0x21800] ;  /* 0x0218000041827984 */ /* 0x000fe20000000800 */
[C---:B------:R-:W-:Y:S03]  /*19790*/  HMMA.1688.F32.TF32 R72, R84.reuse, R46, R140 ;  /* 0x0000002e5448723c */ /* 0x040fe6000008108c */
[----:B------:R-:W-:Y:S04]  /*197a0*/  LDS R136, [R65+0x21080] ;  /* 0x0210800041887984 */ /* 0x000fe80000000800 */
[----:B------:R-:W-:Y:S04]  /*197b0*/  LDS R138, [R65+0x21880] ;  /* 0x02188000418a7984 */ /* 0x000fe80000000800 */
[----:B------:R-:W-:Y:S04]  /*197c0*/  LDS R129, [R61+0x21000] ;  /* 0x021000003d817984 */ /* 0x000fe80000000800 */
[----:B------:R-:W1:Y:S04]  /*197d0*/  LDS R131, [R61+0x21800] ;  /* 0x021800003d837984 */ /* 0x000e680000000800 */
[----:B------:R-:W-:Y:S04]  /*197e0*/  LDS R137, [R61+0x21080] ;  /* 0x021080003d897984 */ /* 0x000fe80000000800 */
[----:B------:R-:W2:Y:S04]  /*197f0*/  LDS R139, [R61+0x21880] ;  /* 0x021880003d8b7984 */ /* 0x000ea80000000800 */
[----:B------:R-:W-:Y:S04]  /*19800*/  LDS R140, [R65+0x21180] ;  /* 0x02118000418c7984 */ /* 0x000fe80000000800 */
[----:B------:R-:W-:Y:S04]  /*19810*/  LDS R142, [R65+0x21980] ;  /* 0x02198000418e7984 */ /* 0x000fe80000000800 */
[----:B------:R-:W-:Y:S04]  /*19820*/  LDS R141, [R61+0x21180] ;  /* 0x021180003d8d7984 */ /* 0x000fe80000000800 */
[----:B------:R-:W-:Y:S01]  /*19830*/  LDS R143, [R61+0x21980] ;  /* 0x021980003d8f7984 */ /* 0x000fe20000000800 */
[C---:B---3--:R-:W-:Y:S11]  /*19840*/  HMMA.1688.F32.TF32 R76, R84.reuse, R54, R76 ;  /* 0x00000036544c723c */ /* 0x048ff6000008104c */
[----:B------:R-:W-:Y:S11]  /*19850*/  @!UPT UIADD3 URZ, URZ, URZ, URZ ;  /* 0x0000003f3f3ff290 */ /* 0x000ff6000fffe03f */
[----:B------:R-:W-:Y:S01]  /*19860*/  @!UPT UIADD3 URZ, URZ, URZ, URZ ;  /* 0x0000003f3f3ff290 */ /* 0x000fe2000fffe03f */
[----:B------:R-:W-:Y:S04]  /*19870*/  STL.64 [R1+0x1278], R78 ;  /* 0x0012784e01007387 */ /* 0x000fe80000100a00 */
[----:B------:R3:W-:Y:S02]  /*19880*/  STL.64 [R1+0x1270], R76 ;  /* 0x0012704c01007387 */ /* 0x0007e40000100a00 */
[C---:B---3--:R-:W-:Y:S11]  /*19890*/  HMMA.1688.F32.TF32 R76, R84.reuse, R50, R96 ;  /* 0x00000032544c723c */ /* 0x048ff60000081060 */
[----:B------:R-:W-:Y:S11]  /*198a0*/  @!UPT UIADD3 URZ, URZ, URZ, URZ ;  /* 0x0000003f3f3ff290 */ /* 0x000ff6000fffe03f */
[----:B------:R-:W-:Y:S01]  /*198b0*/  @!UPT UIADD3 URZ, URZ, URZ, URZ ;  /* 0x0000003f3f3ff290 */ /* 0x000fe2000fffe03f */
[----:B------:R-:W-:Y:S04]  /*198c0*/  STL.64 [R1+0x810], R76 ;  /* 0x0008104c01007387 */ /* 0x000fe80000100a00 */
[----:B------:R3:W-:Y:S04]  /*198d0*/  STL.64 [R1+0x818], R78 ;  /* 0x0008184e01007387 */ /* 0x0007e80000100a00 */
[----:B------:R-:W-:Y:S04]  /*198e0*/  STL.64 [R1+0x800], R72 ;  /* 0x0008004801007387 */ /* 0x000fe80000100a00 */
[----:B------:R1:W-:Y:S01]  /*198f0*/  STL.64 [R1+0x808], R74 ;  /* 0x0008084a01007387 */ /* 0x0003e20000100a00 */
[C---:B---3--:R-:W-:Y:S03]  /*19900*/  HMMA.1688.F32.TF32 R76, R84.reuse, R38, R152 ;  /* 0x00000026544c723c */ /* 0x048fe60000081098 */
[----:B------:R-:W-:Y:S04]  /*19910*/  STL.64 [R1+0x7f0], R68 ;  /* 0x0007f04401007387 */ /* 0x000fe80000100a00 */
[----:B------:R3:W-:Y:S01]  /*19920*/  STL.64 [R1+0x7f8], R70 ;  /* 0x0007f84601007387 */ /* 0x0007e20000100a00 */
[C---:B-1----:R-:W-:Y:S08]  /*19930*/  HMMA.1688.F32.TF32 R72, R84.reuse, R34, R156 ;  /* 0x000000225448723c */ /* 0x042ff0000008109c */
[C---:B---3--:R-:W-:Y:S07]  /*19940*/  HMMA.1688.F32.TF32 R68, R84.reuse, R30, R160 ;  /* 0x0000001e5444723c */ /* 0x048fee00000810a0 */
        /* <DEDUP_REMOVED lines=17> */
[----:B-1----:R-:W-:Y:S08]  /*19a60*/  HMMA.1688.F32.TF32 R68, R84, R6, R184 ;  /* 0x000000065444723c */ /* 0x002ff000000810b8 */
[C---:B----4-:R-:W-:Y:S01]  /*19a70*/  HMMA.1688.F32.TF32 R88, R92.reuse, R66, R88 ;  /* 0x000000425c58723c */ /* 0x050fe20000081058 */
[----:B------:R-:W-:Y:S07]  /*19a80*/  STL.64 [R1+0x780], R76 ;  /* 0x0007804c01007387 */ /* 0x000fee0000100a00 */
[C---:B------:R-:W-:Y:S01]  /*19a90*/  HMMA.1688.F32.TF32 R84, R92.reuse, R62, R248 ;  /* 0x0000003e5c54723c */ /* 0x040fe200000810f8 */
[----:B------:R1:W-:Y:S07]  /*19aa0*/  STL.64 [R1+0x788], R78 ;  /* 0x0007884e01007387 */ /* 0x0003ee0000100a00 */
[C---:B------:R-:W-:Y:S01]  /*19ab0*/  HMMA.1688.F32.TF32 R148, R92.reuse, R58, R232 ;  /* 0x0000003a5c94723c */ /* 0x040fe200000810e8 */
[----:B------:R-:W-:Y:S07]  /*19ac0*/  STL.64 [R1+0x770], R72 ;  /* 0x0007704801007387 */ /* 0x000fee0000100a00 */
[C---:B------:R-:W-:Y:S01]  /*19ad0*/  HMMA.1688.F32.TF32 R152, R92.reuse, R54, R240 ;  /* 0x000000365c98723c */ /* 0x040fe200000810f0 */
[----:B------:R3:W-:Y:S04]  /*19ae0*/  STL.64 [R1+0x778], R74 ;  /* 0x0007784a01007387 */ /* 0x0007e80000100a00 */
[----:B------:R-:W-:Y:S03]  /*19af0*/  STL.64 [R1+0x760], R68 ;  /* 0x0007604401007387 */ /* 0x000fe60000100a00 */
[C---:B-1----:R-:W-:Y:S01]  /*19b00*/  HMMA.1688.F32.TF32 R76, R92.reuse, R50, R144 ;  /* 0x000000325c4c723c */ /* 0x042fe20000081090 */
[----:B------:R1:W-:Y:S04]  /*19b10*/  STL.64 [R1+0x768], R70 ;  /* 0x0007684601007387 */ /* 0x0003e80000100a00 */
[----:B------:R-:W-:Y:S03]  /*19b20*/  LDS R144, [R65+0x21100] ;  /* 0x0211000041907984 */ /* 0x000fe60000000800 */
[C---:B---3--:R-:W-:Y:S01]  /*19b30*/  HMMA.1688.F32.TF32 R72, R92.reuse, R46, R188 ;  /* 0x0000002e5c48723c */ /* 0x048fe200000810bc */
[----:B------:R-:W-:Y:S04]  /*19b40*/  LDS R146, [R65+0x21900] ;  /* 0x0219000041927984 */ /* 0x000fe80000000800 */
[----:B------:R-:W-:Y:S03]  /*19b50*/  LDS R145, [R61+0x21100] ;  /* 0x021100003d917984 */ /* 0x000fe60000000800 */
[C---:B-1----:R-:W-:Y:S01]  /*19b60*/  HMMA.1688.F32.TF32 R68, R92.reuse, R42, R192 ;  /* 0x0000002a5c44723c */ /* 0x042fe200000810c0 */
[----:B------:R-:W-:Y:S04]  /*19b70*/  STL.64 [R1+0x1288], R90 ;  /* 0x0012885a01007387 */ /* 0x000fe80000100a00 */
        /* <DEDUP_REMOVED lines=8> */
[----:B------:R1:W-:Y:S04]  /*19c00*/  STL.64 [R1+0x8d8], R78 ;  /* 0x0008d84e01007387 */ /* 0x0003e80000100a00 */
[----:B------:R-:W-:Y:S04]  /*19c10*/  STL.64 [R1+0x8c0], R72 ;  /* 0x0008c04801007387 */ /* 0x000fe80000100a00 */
[----:B------:R3:W-:Y:S01]  /*19c20*/  STL.64 [R1+0x8c8], R74 ;  /* 0x0008c84a01007387 */ /* 0x0007e20000100a00 */
[C---:B-1----:R-:W-:Y:S03]  /*19c30*/  HMMA.1688.F32.TF32 R76, R92.reuse, R38, R196 ;  /* 0x000000265c4c723c */ /* 0x042fe600000810c4 */
[----:B------:R-:W-:Y:S04]  /*19c40*/  STL.64 [R1+0x8b0], R68 ;  /* 0x0008b04401007387 */ /* 0x000fe80000100a00 */
[----:B------:R1:W-:Y:S01]  /*19c50*/  STL.64 [R1+0x8b8], R70 ;  /* 0x0008b84601007387 */ /* 0x0003e20000100a00 */
[C---:B---3--:R-:W-:Y:S03]  /*19c60*/  HMMA.1688.F32.TF32 R72, R92.reuse, R34, R200 ;  /* 0x000000225c48723c */ /* 0x048fe600000810c8 */
[----:B------:R-:W3:Y:S05]  /*19c70*/  LDS R147, [R61+0x21900] ;  /* 0x021900003d937984 */ /* 0x000eea0000000800 */
        /* <DEDUP_REMOVED lines=8> */
[C---:B----4-:R-:W-:Y:S08]  /*19d00*/  HMMA.1688.F32.TF32 R72, R92.reuse, R22, R212 ;  /* 0x000000165c48723c */ /* 0x050ff000000810d4 */
        /* <DEDUP_REMOVED lines=9> */
[----:B-1----:R-:W-:Y:S07]  /*19da0*/  HMMA.1688.F32.TF32 R68, R92, R6, R228 ;  /* 0x000000065c44723c */ /* 0x002fee00000810e4 */
[----:B------:R-:W-:Y:S04]  /*19db0*/  STL.64 [R1+0x840], R76 ;  /* 0x0008404c01007387 */ /* 0x000fe80000100a00 */
[----:B------:R-:W-:Y:S04]  /*19dc0*/  STL.64 [R1+0x848], R78 ;  /* 0x0008484e01007387 */ /* 0x000fe80000100a00 */
[----:B------:R-:W4:Y:S04]  /*19dd0*/  LDL.LU R232, [R1+0x130] ;  /* 0x0001300001e87983 */ /* 0x000f280000300800 */
[----:B------:R1:W-:Y:S04]  /*19de0*/  STL.64 [R1+0x830], R72 ;  /* 0x0008304801007387 */ /* 0x0003e80000100a00 */
[----:B------:R1:W-:Y:S04]  /*19df0*/  STL.64 [R1+0x838], R74 ;  /* 0x0008384a01007387 */ /* 0x0003e80000100a00 */
[----:B------:R1:W-:Y:S04]  /*19e00*/  STL.64 [R1+0x820], R68 ;  /* 0x0008204401007387 */ /* 0x0003e80000100a00 */
[----:B------:R1:W-:Y:S04]  /*19e10*/  STL.64 [R1+0x828], R70 ;  /* 0x0008284601007387 */ /* 0x0003e80000100a00 */
[----:B------:R-:W4:Y:S04]  /*19e20*/  LDL.LU R233, [R1+0x134] ;  /* 0x0001340001e97983 */ /* 0x000f280000300800 */
[----:B------:R-:W4:Y:S04]  /*19e30*/  LDL.LU R234, [R1+0x138] ;  /* 0x0001380001ea7983 */ /* 0x000f280000300800 */
[----:B------:R-:W4:Y:S04]  /*19e40*/  LDL.LU R235, [R1+0x13c] ;  /* 0x00013c0001eb7983 */ /* 0x000f280000300800 */
        /* <DEDUP_REMOVED lines=16> */
[----:B------:R-:W3:Y:S04]  /*19f50*/  LDL.LU R236, [R1+0x4e0] ;  /* 0x0004e00001ec7983 */ /* 0x000ee80000300800 */
[----:B------:R-:W3:Y:S04]  /*19f60*/  LDL.LU R237, [R1+0x4e4] ;  /* 0x0004e40001ed7983 */ /* 0x000ee80000300800 */
[----:B------:R-:W3:Y:S04]  /*19f70*/  LDL.LU R238, [R1+0x4e8] ;  /* 0x0004e80001ee7983 */ /* 0x000ee80000300800 */
[----:B------:R-:W3:Y:S04]  /*19f80*/  LDL.LU R239, [R1+0x4ec] ;  /* 0x0004ec0001ef7983 */ /* 0x000ee80000300800 */
        /* <DEDUP_REMOVED lines=27> */
[----:B------:R-:W4:Y:S01]  /*1a140*/  LDL.LU R243, [R1+0x12c] ;  /* 0x00012c0001f37983 */ /* 0x000f220000300800 */
[C---:B--2---:R-:W-:Y:S08]  /*1a150*/  HMMA.1688.F32.TF32 R204, R128.reuse, R54, R120 ;  /* 0x0000003680cc723c */ /* 0x044ff00000081078 */
[C---:B---3--:R-:W-:Y:S08]  /*1a160*/  HMMA.1688.F32.TF32 R192, R128.reuse, R66, R236 ;  /* 0x0000004280c0723c */ /* 0x048ff000000810ec */
[C---:B----4-:R-:W-:Y:S08]  /*1a170*/  HMMA.1688.F32.TF32 R196, R128.reuse, R62, R132 ;  /* 0x0000003e80c4723c */ /* 0x050ff00000081084 */
[C---:B------:R-:W-:Y:S07]  /*1a180*/  HMMA.1688.F32.TF32 R200, R128.reuse, R58, R124 ;  /* 0x0000003a80c8723c */ /* 0x040fee000008107c */
[----:B------:R-:W-:Y:S01]  /*1a190*/  STL.64 [R1+0x12c8], R194 ;  /* 0x0012c8c201007387 */ /* 0x000fe20000100a00 */
[C---:B------:R-:W-:Y:S03]  /*1a1a0*/  HMMA.1688.F32.TF32 R236, R128.reuse, R50, R116 ;  /* 0x0000003280ec723c */ /* 0x040fe60000081074 */
[----:B------:R-:W-:Y:S05]  /*1a1b0*/  STL.64 [R1+0x12c0], R192 ;  /* 0x0012c0c001007387 */ /* 0x000fea0000100a00 */
[C---:B------:R-:W-:Y:S01]  /*1a1c0*/  HMMA.1688.F32.TF32 R92, R128.reuse, R46, R112 ;  /* 0x0000002e805c723c */ /* 0x040fe20000081070 */
[----:B------:R-:W-:Y:S07]  /*1a1d0*/  STL.64 [R1+0x12d8], R198 ;  /* 0x0012d8c601007387 */ /* 0x000fee0000100a00 */
[C---:B------:R-:W-:Y:S01]  /*1a1e0*/  HMMA.1688.F32.TF32 R96, R128.reuse, R42, R108 ;  /* 0x0000002a8060723c */ /* 0x040fe2000008106c */
        /* <DEDUP_REMOVED lines=8> */
[----:B------:R-:W-:Y:S01]  /*1a270*/  STL.64 [R1+0x1310], R92 ;  /* 0x0013105c01007387 */ /* 0x000fe20000100a00 */
[C---:B------:R-:W-:Y:S03]  /*1a280*/  HMMA.1688.F32.TF32 R120, R128.reuse, R18, R240 ;  /* 0x000000128078723c */ /* 0x040fe600000810f0 */
[----:B------:R-:W-:Y:S04]  /*1a290*/  STL.64 [R1+0x1328], R98 ;  /* 0x0013286201007387 */ /* 0x000fe80000100a00 */
[----:B------:R-:W-:Y:S04]  /*1a2a0*/  STL.64 [R1+0x1320], R96 ;  /* 0x0013206001007387 */ /* 0x000fe80000100a00 */
[----:B------:R-:W2:Y:S04]  /*1a2b0*/  LDL.LU R240, [R1+0x300] ;  /* 0x0003000001f07983 */ /* 0x000ea80000300800 */
[----:B------:R-:W2:Y:S04]  /*1a2c0*/  LDL.LU R241, [R1+0x304] ;  /* 0x0003040001f17983 */ /* 0x000ea80000300800 */
[----:B------:R-:W2:Y:S04]  /*1a2d0*/  LDL.LU R242, [R1+0x308] ;  /* 0x0003080001f27983 */ /* 0x000ea80000300800 */
[----:B------:R-:W2:Y:S04]  /*1a2e0*/  LDL.LU R243, [R1+0x30c] ;  /* 0x00030c0001f37983 */ /* 0x000ea80000300800 */
[----:B------:R-:W3:Y:S04]  /*1a2f0*/  LDL.LU R108, [R1+0x110] ;  /* 0x00011000016c7983 */ /* 0x000ee80000300800 */
[----:B------:R-:W3:Y:S04]  /*1a300*/  LDL.LU R109, [R1+0x114] ;  /* 0x00011400016d7983 */ /* 0x000ee80000300800 */
[----:B------:R-:W3:Y:S04]  /*1a310*/  LDL.LU R110, [R1+0x118] ;  /* 0x00011800016e7983 */ /* 0x000ee80000300800 */
[----:B------:R-:W3:Y:S01]  /*1a320*/  LDL.LU R111, [R1+0x11c] ;  /* 0x00011c00016f7983 */ /* 0x000ee20000300800 */
[C---:B------:R-:W-:Y:S03]  /*1a330*/  HMMA.1688.F32.TF32 R116, R128.reuse, R22, R232 ;  /* 0x000000168074723c */ /* 0x040fe600000810e8 */
[----:B------:R-:W4:Y:S04]  /*1a340*/  LDL.LU R124, [R1+0x100] ;  /* 0x00010000017c7983 */ /* 0x000f280000300800 */
[----:B------:R-:W4:Y:S04]  /*1a350*/  LDL.LU R125, [R1+0x104] ;  /* 0x00010400017d7983 */ /* 0x000f280000300800 */
[----:B------:R-:W4:Y:S04]  /*1a360*/  LDL.LU R126, [R1+0x108] ;  /* 0x00010800017e7983 */ /* 0x000f280000300800 */
[----:B------:R-:W4:Y:S04]  /*1a370*/  LDL.LU R127, [R1+0x10c] ;  /* 0x00010c00017f7983 */ /* 0x000f280000300800 */
[----:B------:R-:W2:Y:S04]  /*1a380*/  LDL.LU R232, [R1+0x2f0] ;  /* 0x0002f00001e87983 */ /* 0x000ea80000300800 */
[----:B------:R-:W2:Y:S04]  /*1a390*/  LDL.LU R233, [R1+0x2f4] ;  /* 0x0002f40001e97983 */ /* 0x000ea80000300800 */
[----:B------:R-:W2:Y:S04]  /*1a3a0*/  LDL.LU R234, [R1+0x2f8] ;  /* 0x0002f80001ea7983 */ /* 0x000ea80000300800 */
[----:B------:R-:W2:Y:S04]  /*1a3b0*/  LDL.LU R235, [R1+0x2fc] ;  /* 0x0002fc0001eb7983 */ /* 0x000ea80000300800 */
[----:B-1----:R-:W2:Y:S04]  /*1a3c0*/  LDL.LU R72, [R1+0xf0] ;  /* 0x0000f00001487983 */ /* 0x002ea80000300800 */
[----:B------:R-:W2:Y:S04]  /*1a3d0*/  LDL.LU R73, [R1+0xf4] ;  /* 0x0000f40001497983 */ /* 0x000ea80000300800 */
[----:B------:R-:W2:Y:S04]  /*1a3e0*/  LDL.LU R74, [R1+0xf8] ;  /* 0x0000f800014a7983 */ /* 0x000ea80000300800 */
[----:B------:R-:W2:Y:S01]  /*1a3f0*/  LDL.LU R75, [R1+0xfc] ;  /* 0x0000fc00014b7983 */ /* 0x000ea20000300800 */
[C---:B------:R-:W-:Y:S03]  /*1a400*/  HMMA.1688.F32.TF32 R132, R128.reuse, R30, R244 ;  /* 0x0000001e8084723c */ /* 0x040fe600000810f4 */
        /* <DEDUP_REMOVED lines=17> */
[C---:B------:R-:W-:Y:S08]  /*1a520*/  HMMA.1688.F32.TF32 R100, R128.reuse, R38, R100 ;  /* 0x000000268064723c */ /* 0x040ff00000081064 */
[C---:B------:R-:W-:Y:S01]  /*1a530*/  HMMA.1688.F32.TF32 R104, R128.reuse, R34, R104 ;  /* 0x000000228068723c */ /* 0x040fe20000081068 */
[----:B------:R-:W-:Y:S04]  /*1a540*/  STL [R1+0x11d4], R120 ;  /* 0x0011d47801007387 */ /* 0x000fe80000100800 */
[----:B------:R-:W-:Y:S04]  /*1a550*/  STL [R1+0x11d0], R121 ;  /* 0x0011d07901007387 */ /* 0x000fe80000100800 */
[----:B------:R-:W-:Y:S04]  /*1a560*/  STL [R1+0x11cc], R122 ;  /* 0x0011cc7a01007387 */ /* 0x000fe80000100800 */
[----:B------:R-:W-:Y:S01]  /*1a570*/  STL [R1+0x11c8], R123 ;  /* 0x0011c87b01007387 */ /* 0x000fe20000100800 */
[C---:B---3--:R-:W-:Y:S08]  /*1a580*/  HMMA.1688.F32.TF32 R108, R128.reuse, R14, R108 ;  /* 0x0000000e806c723c */ /* 0x048ff0000008106c */
[C---:B----4-:R-:W-:Y:S11]  /*1a590*/  HMMA.1688.F32.TF32 R124, R128.reuse, R10, R124 ;  /* 0x0000000a807c723c */ /* 0x050ff6000008107c */
[----:B------:R-:W-:Y:S04]  /*1a5a0*/  @!UPT UIADD3 URZ, URZ, URZ, URZ ;  /* 0x0000003f3f3ff290 */ /* 0x000fe8000fffe03f */
[----:B------:R-:W-:Y:S04]  /*1a5b0*/  STL [R1+0x11e4], R108 ;  /* 0x0011e46c01007387 */ /* 0x000fe80000100800 */
[----:B------:R-:W-:Y:S04]  /*1a5c0*/  STL [R1+0x11e0], R109 ;  /* 0x0011e06d01007387 */ /* 0x000fe80000100800 */
[----:B------:R-:W-:Y:S01]  /*1a5d0*/  STL [R1+0x11dc], R110 ;  /* 0x0011dc6e01007387 */ /* 0x000fe20000100800 */
[----:B--2---:R-:W-:Y:S08]  /*1a5e0*/  HMMA.1688.F32.TF32 R128, R128, R6, R72 ;  /* 0x000000068080723c */ /* 0x004ff00000081048 */
[C---:B------:R-:W-:Y:S01]  /*1a5f0*/  HMMA.1688.F32.TF32 R72, R136.reuse, R50, R232 ;  /* 0x000000328848723c */ /* 0x040fe200000810e8 */
[----:B------:R-:W-:Y:S04]  /*1a600*/  STL [R1+0x11d8], R111 ;  /* 0x0011d86f01007387 */ /* 0x000fe80000100800 */
[----:B------:R-:W-:Y:S04]  /*1a610*/  STL [R1+0x11f0], R124 ;  /* 0x0011f07c01007387 */ /* 0x000fe80000100800 */
[----:B------:R-:W-:Y:S04]  /*1a620*/  STL [R1+0x11ec], R125 ;  /* 0x0011ec7d01007387 */ /* 0x000fe80000100800 */
[----:B------:R-:W-:Y:S04]  /*1a630*/  STL [R1+0x11e8], R126 ;  /* 0x0011e87e01007387 */ /* 0x000fe80000100800 */
[----:B------:R-:W-:Y:S04]  /*1a640*/  STL [R1+0x11c4], R127 ;  /* 0x0011c47f01007387 */ /* 0x000fe80000100800 */
[----:B------:R-:W-:Y:S04]  /*1a650*/  STL [R1+0x11fc], R128 ;  /* 0x0011fc8001007387 */ /* 0x000fe80000100800 */
[----:B------:R-:W-:Y:S01]  /*1a660*/  STL [R1+0x11f8], R129 ;  /* 0x0011f88101007387 */ /* 0x000fe20000100800 */
[C---:B------:R-:W-:Y:S03]  /*1a670*/  HMMA.1688.F32.TF32 R208, R136.reuse, R66, R68 ;  /* 0x0000004288d0723c */ /* 0x040fe60000081044 */
[----:B------:R-:W-:Y:S04]  /*1a680*/  STL [R1+0x11f4], R130 ;  /* 0x0011f48201007387 */ /* 0x000fe80000100800 */
[----:B------:R-:W-:Y:S01]  /*1a690*/  STL [R1+0x11c0], R131 ;  /* 0x0011c08301007387 */ /* 0x000fe20000100800 */
[C---:B------:R-:W-:Y:S03]  /*1a6a0*/  HMMA.1688.F32.TF32 R68, R136.reuse, R46, R240 ;  /* 0x0000002e8844723c */ /* 0x040fe600000810f0 */
[----:B------:R1:W-:Y:S04]  /*1a6b0*/  STL.64 [R1+0x100], R72 ;  /* 0x0001004801007387 */ /* 0x0003e80000100a00 */
[----:B------:R2:W-:Y:S04]  /*1a6c0*/  STL.64 [R1+0x108], R74 ;  /* 0x0001084a01007387 */ /* 0x0005e80000100a00 */
        /* <DEDUP_REMOVED lines=8> */
[----:B------:R-:W4:Y:S01]  /*1a750*/  LDL.LU R235, [R1+0x57c] ;  /* 0x00057c0001eb7983 */ /* 0x000f220000300800 */
[C---:B------:R-:W-:Y:S03]  /*1a760*/  HMMA.1688.F32.TF32 R164, R136.reuse, R58, R244 ;  /* 0x0000003a88a4723c */ /* 0x040fe600000810f4 */
[----:B------:R-:W3:Y:S04]  /*1a770*/  LDL.LU R248, [R1+0x590] ;  /* 0x0005900001f87983 */ /* 0x000ee80000300800 */
[----:B------:R-:W3:Y:S04]  /*1a780*/  LDL.LU R249, [R1+0x594] ;  /* 0x0005940001f97983 */ /* 0x000ee80000300800 */
[----:B------:R-:W3:Y:S04]  /*1a790*/  LDL.LU R250, [R1+0x598] ;  /* 0x0005980001fa7983 */ /* 0x000ee80000300800 */
[----:B------:R-:W3:Y:S01]  /*1a7a0*/  LDL.LU R251, [R1+0x59c] ;  /* 0x00059c0001fb7983 */ /* 0x000ee20000300800 */
[----:B------:R-:W-:Y:S03]  /*1a7b0*/  HMMA.1688.F32.TF32 R160, R136, R62, R80 ;  /* 0x0000003e88a0723c */ /* 0x000fe60000081050 */
        /* <DEDUP_REMOVED lines=10> */
[----:B--2---:R-:W3:Y:S04]  /*1a860*/  LDL.LU R74, [R1+0x368] ;  /* 0x00036800014a7983 */ /* 0x004ee80000300800 */
[----:B------:R-:W3:Y:S04]  /*1a870*/  LDL.LU R75, [R1+0x36c] ;  /* 0x00036c00014b7983 */ /* 0x000ee80000300800 */
        /* <DEDUP_REMOVED lines=26> */
[----:B------:R-:W-:-:S03]  /*1aa20*/  IMAD.MOV.U32 R109, RZ, RZ, R68 ;  /* 0x000000ffff6d7224 */ /* 0x000fc600078e0044 */
[----:B------:R-:W4:Y:S01]  /*1aa30*/  LDL.LU R158, [R1+0x388] ;  /* 0x00038800019e7983 */ /* 0x000f220000300800 */
[----:B------:R-:W-:-:S03]  /*1aa40*/  IMAD.MOV.U32 R110, RZ, RZ, R69 ;  /* 0x000000ffff6e7224 */ /* 0x000fc600078e0045 */
[----:B------:R-:W4:Y:S01]  /*1aa50*/  LDL.LU R159, [R1+0x38c] ;  /* 0x00038c00019f7983 */ /* 0x000f220000300800 */
[----:B------:R-:W-:-:S03]  /*1aa60*/  IMAD.MOV.U32 R111, RZ, RZ, R70 ;  /* 0x000000ffff6f7224 */ /* 0x000fc600078e0046 */
[----:B------:R-:W4:Y:S01]  /*1aa70*/  LDL.LU R68, [R1+0xb0] ;  /* 0x0000b00001447983 */ /* 0x000f220000300800 */
[----:B------:R-:W-:-:S03]  /*1aa80*/  IMAD.MOV.U32 R120, RZ, RZ, R71 ;  /* 0x000000ffff787224 */ /* 0x000fc600078e0047 */
[----:B------:R-:W4:Y:S04]  /*1aa90*/  LDL.LU R69, [R1+0xb4] ;  /* 0x0000b40001457983 */ /* 0x000f280000300800 */
[----:B------:R-:W4:Y:S04]  /*1aaa0*/  LDL.LU R70, [R1+0xb8] ;  /* 0x0000b80001467983 */ /* 0x000f280000300800 */
[----:B------:R-:W4:Y:S04]  /*1aab0*/  LDL.LU R71, [R1+0xbc] ;  /* 0x0000bc0001477983 */ /* 0x000f280000300800 */
[----:B------:R-:W-:Y:S04]  /*1aac0*/  STL [R1+0x120c], R120 ;  /* 0x00120c7801007387 */ /* 0x000fe80000100800 */
[----:B------:R-:W-:Y:S04]  /*1aad0*/  STL [R1+0x1208], R111 ;  /* 0x0012086f01007387 */ /* 0x000fe80000100800 */
[----:B------:R-:W-:Y:S04]  /*1aae0*/  STL [R1+0x1204], R110 ;  /* 0x0012046e01007387 */ /* 0x000fe80000100800 */
[----:B------:R1:W-:Y:S01]  /*1aaf0*/  STL [R1+0x1200], R109 ;  /* 0x0012006d01007387 */ /* 0x0003e20000100800 */
[C---:B--2---:R-:W-:Y:S11]  /*1ab00*/  HMMA.1688.F32.TF32 R84, R136.reuse, R42, R88 ;  /* 0x0000002a8854723c */ /* 0x044ff60000081058 */
[----:B------:R-:W-:Y:S11]  /*1ab10*/  @!UPT UIADD3 URZ, URZ, URZ, URZ ;  /* 0x0000003f3f3ff290 */ /* 0x000ff6000fffe03f */
[----:B------:R-:W-:Y:S02]  /*1ab20*/  @!UPT UIADD3 URZ, URZ, URZ, URZ ;  /* 0x0000003f3f3ff290 */ /* 0x000fe4000fffe03f */
[----:B------:R-:W-:Y:S02]  /*1ab30*/  IMAD.MOV.U32 R121, RZ, RZ, R84 ;  /* 0x000000ffff797224 */ /* 0x000fe400078e0054 */
[----:B------:R-:W-:Y:S02]  /*1ab40*/  IMAD.MOV.U32 R122, RZ, RZ, R85 ;  /* 0x000000ffff7a7224 */ /* 0x000fe400078e0055 */
[----:B------:R-:W-:Y:S02]  /*1ab50*/  IMAD.MOV.U32 R123, RZ, RZ, R86 ;  /* 0x000000ffff7b7224 */ /* 0x000fe400078e0056 */
[----:B------:R-:W-:Y:S02]  /*1ab60*/  IMAD.MOV.U32 R127, RZ, RZ, R87 ;  /* 0x000000ffff7f7224 */ /* 0x000fe400078e0057 */
[C---:B---3--:R-:W-:Y:S11]  /*1ab70*/  HMMA.1688.F32.TF32 R84, R136.reuse, R38, R184 ;  /* 0x000000268854723c */ /* 0x048ff600000810b8 */
[----:B------:R-:W-:Y:S11]  /*1ab80*/  @!UPT UIADD3 URZ, URZ, URZ, URZ ;  /* 0x0000003f3f3ff290 */ /* 0x000ff6000fffe03f */
[----:B------:R-:W-:Y:S02]  /*1ab90*/  @!UPT UIADD3 URZ, URZ, URZ, URZ ;  /* 0x0000003f3f3ff290 */ /* 0x000fe4000fffe03f */
[----:B------:R-:W-:Y:S02]  /*1aba0*/  IMAD.MOV.U32 R124, RZ, RZ, R84 ;  /* 0x000000ffff7c7224 */ /* 0x000fe400078e0054 */
[----:B------:R-:W-:Y:S02]  /*1abb0*/  IMAD.MOV.U32 R125, RZ, RZ, R85 ;  /* 0x000000ffff7d7224 */ /* 0x000fe400078e0055 */
[----:B------:R-:W-:Y:S02]  /*1abc0*/  IMAD.MOV.U32 R126, RZ, RZ, R86 ;  /* 0x000000ffff7e7224 */ /* 0x000fe400078e0056 */
[----:B------:R-:W-:Y:S02]  /*1abd0*/  IMAD.MOV.U32 R108, RZ, RZ, R87 ;  /* 0x000000ffff6c7224 */ /* 0x000fe400078e0057 */
[C---:B----4-:R-:W-:Y:S11]  /*1abe0*/  HMMA.1688.F32.TF32 R84, R136.reuse, R34, R180 ;  /* 0x000000228854723c */ /* 0x050ff600000810b4 */
[----:B------:R-:W-:Y:S11]  /*1abf0*/  @!UPT UIADD3 URZ, URZ, URZ, URZ ;  /* 0x0000003f3f3ff290 */ /* 0x000ff6000fffe03f */
[----:B------:R-:W-:Y:S02]  /*1ac00*/  @!UPT UIADD3 URZ, URZ, URZ, URZ ;  /* 0x0000003f3f3ff290 */ /* 0x000fe4000fffe03f */
[----:B-1----:R-:W-:Y:S02]  /*1ac10*/  IMAD.MOV.U32 R109, RZ, RZ, R84 ;  /* 0x000000ffff6d7224 */ /* 0x002fe400078e0054 */
[----:B------:R-:W-:Y:S02]  /*1ac20*/  IMAD.MOV.U32 R128, RZ, RZ, R85 ;  /* 0x000000ffff807224 */ /* 0x000fe400078e0055 */
[----:B------:R-:W-:Y:S02]  /*1ac30*/  IMAD.MOV.U32 R129, RZ, RZ, R86 ;  /* 0x000000ffff817224 */ /* 0x000fe400078e0056 */
[----:B------:R-:W-:Y:S02]  /*1ac40*/  IMAD.MOV.U32 R130, RZ, RZ, R87 ;  /* 0x000000ffff827224 */ /* 0x000fe400078e0057 */
[C---:B------:R-:W-:Y:S01]  /*1ac50*/  HMMA.1688.F32.TF32 R84, R136.reuse, R30, R176 ;  /* 0x0000001e8854723c */ /* 0x040fe200000810b0 */
[----:B------:R1:W-:Y:S11]  /*1ac60*/  STL [R1+0x1210], R121 ;  /* 0x0012107901007387 */ /* 0x0003f60000100800 */
[----:B------:R-:W-:Y:S11]  /*1ac70*/  @!UPT UIADD3 URZ, URZ, URZ, URZ ;  /* 0x0000003f3f3ff290 */ /* 0x000ff6000fffe03f */
[----:B------:R-:W-:Y:S01]  /*1ac80*/  @!UPT UIADD3 URZ, URZ, URZ, URZ ;  /* 0x0000003f3f3ff290 */ /* 0x000fe2000fffe03f */
[----:B-1----:R-:W-:Y:S02]  /*1ac90*/  IMAD.MOV.U32 R121, RZ, RZ, R84 ;  /* 0x000000ffff797224 */ /* 0x002fe400078e0054 */
[----:B------:R-:W-:Y:S02]  /*1aca0*/  IMAD.MOV.U32 R120, RZ, RZ, R85 ;  /* 0x000000ffff787224 */ /* 0x000fe400078e0055 */
[----:B------:R-:W-:Y:S02]  /*1acb0*/  IMAD.MOV.U32 R111, RZ, RZ, R86 ;  /* 0x000000ffff6f7224 */ /* 0x000fe400078e0056 */
[----:B------:R-:W-:Y:S02]  /*1acc0*/  IMAD.MOV.U32 R110, RZ, RZ, R87 ;  /* 0x000000ffff6e7224 */ /* 0x000fe400078e0057 */
[C---:B------:R-:W-:Y:S08]  /*1acd0*/  HMMA.1688.F32.TF32 R84, R136.reuse, R26, R172 ;  /* 0x0000001a8854723c */ /* 0x040ff000000810ac */
[----:B------:R-:W-:Y:S11]  /*1ace0*/  HMMA.1688.F32.TF32 R88, R136, R22, R156 ;  /* 0x000000168858723c */ /* 0x000ff6000008109c */
[----:B------:R-:W-:Y:S04]  /*1acf0*/  @!UPT UIADD3 URZ, URZ, URZ, URZ ;  /* 0x0000003f3f3ff290 */ /* 0x000fe8000fffe03f */
[----:B------:R-:W-:Y:S01]  /*1ad00*/  STL [R1+0x184], R85 ;  /* 0x0001845501007387 */ /* 0x000fe20000100800 */
[----:B------:R-:W-:-:S03]  /*1ad10*/  IMAD.MOV.U32 R131, RZ, RZ, R84 ;  /* 0x000000ffff837224 */ /* 0x000fc600078e0054 */
[----:B------:R1:W-:Y:S02]  /*1ad20*/  STL.64 [R1+0x188], R86 ;  /* 0x0001885601007387 */ /* 0x0003e40000100a00 */
[C---:B-1----:R-:W-:Y:S08]  /*1ad30*/  HMMA.1688.F32.TF32 R84, R136.reuse, R18, R76 ;  /* 0x000000128854723c */ /* 0x042ff0000008104c */
[C---:B------:R-:W-:Y:S08]  /*1ad40*/  HMMA.1688.F32.TF32 R76, R136.reuse, R14, R72 ;  /* 0x0000000e884c723c */ /* 0x040ff00000081048 */
[C---:B------:R-:W-:Y:S08]  /*1ad50*/  HMMA.1688.F32.TF32 R72, R136.reuse, R10, R68 ;  /* 0x0000000a8848723c */ /* 0x040ff00000081044 */
[----:B------:R-:W-:Y:S01]  /*1ad60*/  HMMA.1688.F32.TF32 R68, R136, R6, R80 ;  /* 0x000000068844723c */ /* 0x000fe20000081050 */
        /* <DEDUP_REMOVED lines=9> */
[----:B------:R1:W-:Y:S04]  /*1ae00*/  STL.64 [R1+0x220], R68 ;  /* 0x0002204401007387 */ /* 0x0003e80000100a00 */
[----:B------:R2:W-:Y:S04]  /*1ae10*/  STL.64 [R1+0x228], R70 ;  /* 0x0002284601007387 */ /* 0x0005e80000100a00 */
        /* <DEDUP_REMOVED lines=8> */
[----:B------:R-:W3:Y:S04]  /*1aea0*/  LDL.LU R188, [R1+0x70] ;  /* 0x0000700001bc7983 */ /* 0x000ee80000300800 */
[----:B------:R-:W3:Y:S04]  /*1aeb0*/  LDL.LU R189, [R1+0x74] ;  /* 0x0000740001bd7983 */ /* 0x000ee80000300800 */
[----:B------:R-:W3:Y:S04]  /*1aec0*/  LDL.LU R190, [R1+0x78] ;  /* 0x0000780001be7983 */ /* 0x000ee80000300800 */
[----:B------:R-:W3:Y:S01]  /*1aed0*/  LDL.LU R191, [R1+0x7c] ;  /* 0x00007c0001bf7983 */ /* 0x000ee20000300800 */
[C---:B------:R-:W-:Y:S03]  /*1aee0*/  HMMA.1688.F32.TF32 R176, R144.reuse, R58, R232 ;  /* 0x0000003a90b0723c */ /* 0x040fe600000810e8 */
        /* <DEDUP_REMOVED lines=85> */
[----:B------:R-:W-:Y:S03]  /*1b440*/  HMMA.1688.F32.TF32 R172, R144, R62, R248 ;  /* 0x0000003e90ac723c */ /* 0x000fe600000810f8 */
        /* <DEDUP_REMOVED lines=13> */
[----:B------:R-:W4:Y:S04]  /*1b520*/  LDL.LU R2, [R1+0x1330] ;  /* 0x0013300001027983 */ /* 0x000f280000300800 */
[----:B------:R-:W4:Y:S01]  /*1b530*/  LDL R252, [R1+0x900] ;  /* 0x0009000001fc7983 */ /* 0x000f220000100800 */
[C---:B--2---:R-:W-:Y:S08]  /*1b540*/  HMMA.1688.F32.TF32 R88, R144.reuse, R10, R88 ;  /* 0x0000000a9058723c */ /* 0x044ff00000081058 */
[C---:B---3--:R-:W-:Y:S08]  /*1b550*/  HMMA.1688.F32.TF32 R148, R144.reuse, R18, R148 ;  /* 0x000000129094723c */ /* 0x048ff00000081094 */
[C---:B----4-:R-:W-:Y:S08]  /*1b560*/  HMMA.1688.F32.TF32 R152, R144.reuse, R22, R152 ;  /* 0x000000169098723c */ /* 0x050ff00000081098 */
[C---:B------:R-:W-:Y:S08]  /*1b570*/  HMMA.1688.F32.TF32 R192, R144.reuse, R26, R192 ;  /* 0x0000001a90c0723c */ /* 0x040ff000000810c0 */
[C---:B------:R-:W-:Y:S08]  /*1b580*/  HMMA.1688.F32.TF32 R200, R144.reuse, R34, R200 ;  /* 0x0000002290c8723c */ /* 0x040ff000000810c8 */
[C---:B------:R-:W-:Y:S08]  /*1b590*/  HMMA.1688.F32.TF32 R204, R144.reuse, R38, R204 ;  /* 0x0000002690cc723c */ /* 0x040ff000000810cc */
[C---:B------:R-:W-:Y:S08]  /*1b5a0*/  HMMA.1688.F32.TF32 R236, R144.reuse, R42, R236 ;  /* 0x0000002a90ec723c */ /* 0x040ff000000810ec */
[C---:B------:R-:W-:Y:S08]  /*1b5b0*/  HMMA.1688.F32.TF32 R96, R144.reuse, R50, R96 ;  /* 0x000000329060723c */ /* 0x040ff00000081060 */
[C---:B------:R-:W-:Y:S11]  /*1b5c0*/  HMMA.1688.F32.TF32 R92, R144.reuse, R46, R92 ;  /* 0x0000002e905c723c */ /* 0x040ff6000008105c */
[----:B------:R-:W-:Y:S04]  /*1b5d0*/  @!UPT UIADD3 URZ, URZ, URZ, URZ ;  /* 0x0000003f3f3ff290 */ /* 0x000fe8000fffe03f */
[----:B------:R-:W-:Y:S04]  /*1b5e0*/  STL.64 [R1+0x240], R96 ;  /* 0x0002406001007387 */ /* 0x000fe80000100a00 */
[----:B------:R1:W-:Y:S01]  /*1b5f0*/  STL.64 [R1+0x248], R98 ;  /* 0x0002486201007387 */ /* 0x0003e20000100a00 */
[C---:B------:R-:W-:Y:S03]  /*1b600*/  HMMA.1688.F32.TF32 R196, R144.reuse, R30, R196 ;  /* 0x0000001e90c4723c */ /* 0x040fe600000810c4 */
[----:B-1----:R-:W2:Y:S04]  /*1b610*/  LDL.LU.64 R98, [R1+0x1328] ;  /* 0x0013280001627983 */ /* 0x002ea80000300a00 */
[----:B------:R-:W2:Y:S04]  /*1b620*/  LDL.LU.64 R96, [R1+0x1320] ;  /* 0x0013200001607983 */ /* 0x000ea80000300a00 */
[----:B------:R-:W-:Y:S04]  /*1b630*/  STL.64 [R1+0x250], R92 ;  /* 0x0002505c01007387 */ /* 0x000fe80000100a00 */
[----:B------:R1:W-:Y:S01]  /*1b640*/  STL.64 [R1+0x258], R94 ;  /* 0x0002585e01007387 */ /* 0x0003e20000100a00 */
[C---:B------:R-:W-:Y:S03]  /*1b650*/  HMMA.1688.F32.TF32 R84, R144.reuse, R14, R84 ;  /* 0x0000000e9054723c */ /* 0x040fe60000081054 */
[----:B-1----:R-:W3:Y:S04]  /*1b660*/  LDL.LU.64 R94, [R1+0x1318] ;  /* 0x00131800015e7983 */ /* 0x002ee80000300a00 */
[----:B------:R-:W3:Y:S04]  /*1b670*/  LDL.LU.64 R92, [R1+0x1310] ;  /* 0x00131000015c7983 */ /* 0x000ee80000300a00 */
[----:B------:R-:W-:Y:S04]  /*1b680*/  STL.64 [R1+0x260], R236 ;  /* 0x000260ec01007387 */ /* 0x000fe80000100a00 */
[----:B------:R1:W-:Y:S04]  /*1b690*/  STL.64 [R1+0x268], R238 ;  /* 0x000268ee01007387 */ /* 0x0003e80000100a00 */
[----:B-1----:R-:W4:Y:S04]  /*1b6a0*/  LDL.LU.64 R238, [R1+0x1308] ;  /* 0x0013080001ee7983 */ /* 0x002f280000300a00 */
[----:B------:R-:W4:Y:S04]  /*1b6b0*/  LDL.LU.64 R236, [R1+0x1300] ;  /* 0x0013000001ec7983 */ /* 0x000f280000300a00 */
[----:B------:R-:W-:Y:S04]  /*1b6c0*/  STL.64 [R1+0x270], R204 ;  /* 0x000270cc01007387 */ /* 0x000fe80000100a00 */
[----:B------:R1:W-:Y:S01]  /*1b6d0*/  STL.64 [R1+0x278], R206 ;  /* 0x000278ce01007387 */ /* 0x0003e20000100a00 */
[----:B------:R-:W-:Y:S03]  /*1b6e0*/  HMMA.1688.F32.TF32 R144, R144, R6, R76 ;  /* 0x000000069090723c */ /* 0x000fe6000008104c */
[----:B-1----:R-:W2:Y:S04]  /*1b6f0*/  LDL.LU.64 R206, [R1+0x12f8] ;  /* 0x0012f80001ce7983 */ /* 0x002ea80000300a00 */
[----:B------:R-:W2:Y:S04]  /*1b700*/  LDL.LU.64 R204, [R1+0x12f0] ;  /* 0x0012f00001cc7983 */ /* 0x000ea80000300a00 */
[----:B------:R-:W-:Y:S04]  /*1b710*/  STL.64 [R1+0x2f0], R200 ;  /* 0x0002f0c801007387 */ /* 0x000fe80000100a00 */
[----:B------:R1:W-:Y:S04]  /*1b720*/  STL.64 [R1+0x2f8], R202 ;  /* 0x0002f8ca01007387 */ /* 0x0003e80000100a00 */
        /* <DEDUP_REMOVED lines=26> */
[----:B------:R-:W2:Y:S04]  /*1b8d0*/  LDL.LU.64 R78, [R1+0x1278] ;  /* 0x00127800014e7983 */ /* 0x000ea80000300a00 */
[----:B------:R-:W2:Y:S04]  /*1b8e0*/  LDL.LU.64 R76, [R1+0x1270] ;  /* 0x00127000014c7983 */ /* 0x000ea80000300a00 */
[----:B------:R1:W-:Y:S04]  /*1b8f0*/  STL.64 [R1+0x440], R144 ;  /* 0x0004409001007387 */ /* 0x0003e80000100a00 */
[----:B------:R1:W-:Y:S04]  /*1b900*/  STL.64 [R1+0x448], R146 ;  /* 0x0004489201007387 */ /* 0x0003e80000100a00 */
[----:B-1----:R-:W2:Y:S04]  /*1b910*/  LDL.LU R144, [R1+0x280] ;  /* 0x0002800001907983 */ /* 0x002ea80000300800 */
[----:B------:R-:W2:Y:S01]  /*1b920*/  LDL.LU R145, [R1+0x284] ;  /* 0x0002840001917983 */ /* 0x000ea20000300800 */
[C---:B------:R-:W-:Y:S08]  /*1b930*/  HMMA.1688.F32.TF32 R72, R140.reuse, R50, R72 ;  /* 0x000000328c48723c */ /* 0x040ff00000081048 */
[----:B------:R-:W-:Y:S01]  /*1b940*/  HMMA.1688.F32.TF32 R68, R140, R46, R68 ;  /* 0x0000002e8c44723c */ /* 0x000fe20000081044 */
[----:B------:R-:W-:-:S07]  /*1b950*/  IMAD.MOV.U32 R146, RZ, RZ, R2 ;  /* 0x000000ffff927224 */ /* 0x000fce00078e0002 */
[----:B------:R-:W-:Y:S01]  /*1b960*/  HMMA.1688.F32.TF32 R80, R140, R42, R80 ;  /* 0x0000002a8c50723c */ /* 0x000fe20000081050 */
[----:B------:R-:W-:-:S07]  /*1b970*/  IMAD.MOV.U32 R147, RZ, RZ, R0 ;  /* 0x000000ffff937224 */ /* 0x000fce00078e0000 */
[C---:B------:R-:W-:Y:S08]  /*1b980*/  HMMA.1688.F32.TF32 R244, R140.reuse, R38, R244 ;  /* 0x000000268cf4723c */ /* 0x040ff000000810f4 */
[C---:B------:R-:W-:Y:S08]  /*1b990*/  HMMA.1688.F32.TF32 R248, R140.reuse, R34, R248 ;  /* 0x000000228cf8723c */ /* 0x040ff000000810f8 */
[C---:B------:R-:W-:Y:S08]  /*1b9a0*/  HMMA.1688.F32.TF32 R232, R140.reuse, R30, R232 ;  /* 0x0000001e8ce8723c */ /* 0x040ff000000810e8 */
[C---:B------:R-:W-:Y:S01]  /*1b9b0*/  HMMA.1688.F32.TF32 R216, R140.reuse, R66, R216 ;  /* 0x000000428cd8723c */ /* 0x040fe200000810d8 */
[----:B------:R-:W3:Y:S04]  /*1b9c0*/  LDL R66, [R1+0xdc0] ;  /* 0x000dc00001427983 */ /* 0x000ee80000100800 */
[----:B------:R-:W-:Y:S04]  /*1b9d0*/  STL.64 [R1+0x510], R72 ;  /* 0x0005104801007387 */ /* 0x000fe80000100a00 */
[----:B------:R1:W-:Y:S04]  /*1b9e0*/  STL.64 [R1+0x518], R74 ;  /* 0x0005184a01007387 */ /* 0x0003e80000100a00 */
[----:B-1----:R-:W4:Y:S04]  /*1b9f0*/  LDL.LU.64 R74, [R1+0x1268] ;  /* 0x00126800014a7983 */ /* 0x002f280000300a00 */
[----:B------:R-:W4:Y:S04]  /*1ba00*/  LDL.LU.64 R72, [R1+0x1260] ;  /* 0x0012600001487983 */ /* 0x000f280000300a00 */
        /* <DEDUP_REMOVED lines=16> */
[----:B------:R1:W-:Y:S04]  /*1bb10*/  STL.64 [R1+0x4a0], R232 ;  /* 0x0004a0e801007387 */ /* 0x0003e80000100a00 */
[----:B------:R-:W-:Y:S01]  /*1bb20*/  STL.64 [R1+0x4a8], R234 ;  /* 0x0004a8ea01007387 */ /* 0x000fe20000100a00 */
[C---:B------:R-:W-:Y:S03]  /*1bb30*/  HMMA.1688.F32.TF32 R184, R140.reuse, R14, R184 ;  /* 0x0000000e8cb8723c */ /* 0x040fe600000810b8 */
[----:B------:R-:W-:Y:S04]  /*1bb40*/  LDS R235, [R64+0x22980] ;  /* 0x0229800040eb7984 */ /* 0x000fe80000000800 */
[----:B-1----:R-:W4:Y:S01]  /*1bb50*/  LDL.LU.64 R232, [R1+0x1218] ;  /* 0x0012180001e87983 */ /* 0x002f220000300a00 */
[C---:B--2---:R-:W-:Y:S03]  /*1bb60*/  HMMA.1688.F32.TF32 R144, R140.reuse, R26, R144 ;  /* 0x0000001a8c90723c */ /* 0x044fe60000081090 */
[----:B------:R-:W-:Y:S11]  /*1bb70*/  LDS R234, [R60+0x22980] ;  /* 0x022980003cea7984 */ /* 0x000ff60000000800 */
[----:B------:R-:W-:Y:S09]  /*1bb80*/  @!UPT UIADD3 URZ, URZ, URZ, URZ ;  /* 0x0000003f3f3ff290 */ /* 0x000ff2000fffe03f */
[----:B------:R1:W-:Y:S01]  /*1bb90*/  STL.64 [R1+0x490], R144 ;  /* 0x0004909001007387 */ /* 0x0003e20000100a00 */
[----:B------:R-:W-:Y:S02]  /*1bba0*/  IMAD.MOV.U32 R2, RZ, RZ, R146 ;  /* 0x000000ffff027224 */ /* 0x000fe400078e0092 */
[----:B------:R-:W-:Y:S02]  /*1bbb0*/  IMAD.MOV.U32 R0, RZ, RZ, R147 ;  /* 0x000000ffff007224 */ /* 0x000fe400078e0093 */
[C---:B-1----:R-:W-:Y:S08]  /*1bbc0*/  HMMA.1688.F32.TF32 R144, R140.reuse, R22, R136 ;  /* 0x000000168c90723c */ /* 0x042ff00000081088 */
[----:B------:R-:W-:Y:S01]  /*1bbd0*/  HMMA.1688.F32.TF32 R136, R140, R18, R188 ;  /* 0x000000128c88723c */ /* 0x000fe200000810bc */
[----:B------:R-:W-:Y:S04]  /*1bbe0*/  LDS R188, [R65+0x22100] ;  /* 0x0221000041bc7984 */ /* 0x000fe80000000800 */
[----:B------:R-:W-:Y:S01]  /*1bbf0*/  LDS R190, [R65+0x22900] ;  /* 0x0229000041be7984 */ /* 0x000fe20000000800 */
[----:B---3--:R-:W-:-:S02]  /*1bc00*/  IMAD R252, R252, 0x10000, R66 ;  /* 0x00010000fcfc7824 */ /* 0x008fc400078e0242 */
[C---:B------:R-:W-:Y:S01]  /*1bc10*/  HMMA.1688.F32.TF32 R220, R140.reuse, R62, R220 ;  /* 0x0000003e8cdc723c */ /* 0x040fe200000810dc */
[----:B------:R-:W-:Y:S07]  /*1bc20*/  LDS R189, [R61+0x22100] ;  /* 0x022100003dbd7984 */ /* 0x000fee0000000800 */
[C---:B------:R-:W-:Y:S01]  /*1bc30*/  HMMA.1688.F32.TF32 R224, R140.reuse, R58, R224 ;  /* 0x0000003a8ce0723c */ /* 0x040fe200000810e0 */
[----:B------:R-:W-:Y:S04]  /*1bc40*/  STL.64 [R1+0x480], R144 ;  /* 0x0004809001007387 */ /* 0x000fe80000100a00 */
[----:B------:R1:W-:Y:S04]  /*1bc50*/  STL.64 [R1+0x488], R146 ;  /* 0x0004889201007387 */ /* 0x0003e80000100a00 */
[----:B------:R-:W-:Y:S04]  /*1bc60*/  STL.64 [R1+0x450], R136 ;  /* 0x0004508801007387 */ /* 0x000fe80000100a00 */
[----:B------:R2:W-:Y:S01]  /*1bc70*/  STL.64 [R1+0x458], R138 ;  /* 0x0004588a01007387 */ /* 0x0005e20000100a00 */
[C---:B-1----:R-:W-:Y:S03]  /*1bc80*/  HMMA.1688.F32.TF32 R144, R140.reuse, R10, R156 ;  /* 0x0000000a8c90723c */ /* 0x042fe6000008109c */
[----:B------:R-:W-:Y:S05]  /*1bc90*/  LDS R191, [R61+0x22900] ;  /* 0x022900003dbf7984 */ /* 0x000fea0000000800 */
[C---:B--2---:R-:W-:Y:S01]  /*1bca0*/  HMMA.1688.F32.TF32 R136, R140.reuse, R6, R240 ;  /* 0x000000068c88723c */ /* 0x044fe200000810f0 */
[----:B------:R-:W-:Y:S04]  /*1bcb0*/  STL.64 [R1+0x420], R184 ;  /* 0x000420b801007387 */ /* 0x000fe80000100a00 */
[----:B------:R-:W-:Y:S03]  /*1bcc0*/  STL.64 [R1+0x428], R186 ;  /* 0x000428ba01007387 */ /* 0x000fe60000100a00 */
[----:B------:R-:W-:Y:S01]  /*1bcd0*/  HMMA.1688.F32.TF32 R228, R140, R54, R228 ;  /* 0x000000368ce4723c */ /* 0x000fe200000810e4 */
[----:B------:R-:W-:Y:S04]  /*1bce0*/  LDS R157, [R64+0x22000] ;  /* 0x02200000409d7984 */ /* 0x000fe80000000800 */
[----:B------:R-:W-:Y:S04]  /*1bcf0*/  LDS R159, [R64+0x22800] ;  /* 0x02280000409f7984 */ /* 0x000fe80000000800 */
[----:B------:R-:W-:Y:S04]  /*1bd00*/  STL.64 [R1+0x3c0], R144 ;  /* 0x0003c09001007387 */ /* 0x000fe80000100a00 */
[----:B------:R-:W-:Y:S04]  /*1bd10*/  STL.64 [R1+0x3c8], R146 ;  /* 0x0003c89201007387 */ /* 0x000fe80000100a00 */
[----:B------:R-:W-:Y:S04]  /*1bd20*/  STL.64 [R1+0x3e0], R136 ;  /* 0x0003e08801007387 */ /* 0x000fe80000100a00 */
[----:B------:R-:W-:Y:S04]  /*1bd30*/  STL.64 [R1+0x3e8], R138 ;  /* 0x0003e88a01007387 */ /* 0x000fe80000100a00 */
[----:B------:R-:W2:Y:S04]  /*1bd40*/  LDL.LU R38, [R1+0x198] ;  /* 0x0001980001267983 */ /* 0x000ea80000300800 */
[----:B------:R-:W-:Y:S04]  /*1bd50*/  LDS R144, [R65+0x22000] ;  /* 0x0220000041907984 */ /* 0x000fe80000000800 */
        /* <DEDUP_REMOVED lines=10> */
[----:B------:R-:W-:Y:S01]  /*1be00*/  LDS R158, [R60+0x22800] ;  /* 0x022800003c9e7984 */ /* 0x000fe20000000800 */
[----:B------:R-:W-:-:S03]  /*1be10*/  IMAD.MOV.U32 R39, RZ, RZ, R57 ;  /* 0x000000ffff277224 */ /* 0x000fc600078e0039 */
[----:B------:R-:W-:Y:S01]  /*1be20*/  LDS R145, [R61+0x22000] ;  /* 0x022000003d917984 */ /* 0x000fe20000000800 */
[----:B------:R-:W-:-:S03]  /*1be30*/  IMAD.MOV.U32 R46, RZ, RZ, R56 ;  /* 0x000000ffff2e7224 */ /* 0x000fc600078e0038 */
[----:B------:R-:W-:Y:S04]  /*1be40*/  LDS R147, [R61+0x22800] ;  /* 0x022800003d937984 */ /* 0x000fe80000000800 */
[----:B------:R-:W-:Y:S04]  /*1be50*/  LDS R136, [R60+0x22080] ;  /* 0x022080003c887984 */ /* 0x000fe80000000800 */
[----:B------:R-:W-:Y:S04]  /*1be60*/  LDS R138, [R60+0x22880] ;  /* 0x022880003c8a7984 */ /* 0x000fe80000000800 */
[----:B------:R-:W-:Y:S01]  /*1be70*/  LDS R141, [R61+0x22080] ;  /* 0x022080003d8d7984 */ /* 0x000fe20000000800 */
[----:B----4-:R-:W-:-:S03]  /*1be80*/  IMAD.MOV.U32 R42, RZ, RZ, R233 ;  /* 0x000000ffff2a7224 */ /* 0x010fc600078e00e9 */
[----:B------:R-:W-:Y:S04]  /*1be90*/  LDS R233, [R64+0x22180] ;  /* 0x0221800040e97984 */ /* 0x000fe80000000800 */
[----:B------:R-:W1:Y:S01]  /*1bea0*/  LDSM.16.M88.4 R64, [R252] ;  /* 0x00000000fc40783b */ /* 0x000e620000000200 */
[----:B------:R-:W-:-:S03]  /*1beb0*/  IMAD.MOV.U32 R43, RZ, RZ, R232 ;  /* 0x000000ffff2b7224 */ /* 0x000fc600078e00e8 */
[----:B------:R-:W-:Y:S04]  /*1bec0*/  LDS R143, [R61+0x22880] ;  /* 0x022880003d8f7984 */ /* 0x000fe80000000800 */
[----:B------:R-:W-:Y:S04]  /*1bed0*/  LDS R184, [R60+0x22100] ;  /* 0x022100003cb87984 */ /* 0x000fe80000000800 */
[----:B------:R-:W-:Y:S04]  /*1bee0*/  LDS R186, [R60+0x22900] ;  /* 0x022900003cba7984 */ /* 0x000fe80000000800 */
[----:B------:R-:W-:Y:S04]  /*1bef0*/  LDS R232, [R60+0x22180] ;  /* 0x022180003ce87984 */ /* 0x000fe80000000800 */
[----:B------:R-:W-:Y:S04]  /*1bf00*/  LDS R241, [R61+0x22180] ;  /* 0x022180003df17984 */ /* 0x000fe80000000800 */
[----:B------:R-:W-:Y:S01]  /*1bf10*/  LDS R243, [R61+0x22980] ;  /* 0x022980003df37984 */ /* 0x000fe20000000800 */
[----:B------:R-:W-:-:S03]  /*1bf20*/  IMAD.MOV.U32 R47, RZ, RZ, R53 ;  /* 0x000000ffff2f7224 */ /* 0x000fc600078e0035 */
[----:B------:R-:W3:Y:S01]  /*1bf30*/  LDSM.16.M88.4 R60, [R252+0x1000] ;  /* 0x00100000fc3c783b */ /* 0x000ee20000000200 */
[----:B------:R-:W-:-:S03]  /*1bf40*/  IMAD.MOV.U32 R50, RZ, RZ, R52 ;  /* 0x000000ffff327224 */ /* 0x000fc600078e0034 */
[----:B------:R-:W4:Y:S04]  /*1bf50*/  LDSM.16.M88.4 R56, [R252+0x2000] ;  /* 0x00200000fc38783b */ /* 0x000f280000000200 */
[----:B------:R-:W4:Y:S04]  /*1bf60*/  LDSM.16.M88.4 R52, [R252+0x3000] ;  /* 0x00300000fc34783b */ /* 0x000f280000000200 */
[----:B-1----:R-:W-:Y:S04]  /*1bf70*/  STL [R1+0x1164], R66 ;  /* 0x0011644201007387 */ /* 0x002fe80000100800 */
[----:B------:R-:W-:Y:S04]  /*1bf80*/  STL [R1+0x1160], R67 ;  /* 0x0011604301007387 */ /* 0x000fe80000100800 */
[----:B---3--:R-:W-:Y:S04]  /*1bf90*/  STL [R1+0x116c], R62 ;  /* 0x00116c3e01007387 */ /* 0x008fe80000100800 */
[----:B------:R-:W-:Y:S04]  /*1bfa0*/  STL [R1+0x1168], R63 ;  /* 0x0011683f01007387 */ /* 0x000fe80000100800 */
[----:B----4-:R-:W-:Y:S04]  /*1bfb0*/  STL [R1+0x1174], R58 ;  /* 0x0011743a01007387 */ /* 0x010fe80000100800 */
[----:B------:R-:W-:Y:S04]  /*1bfc0*/  STL [R1+0x1170], R59 ;  /* 0x0011703b01007387 */ /* 0x000fe80000100800 */
[----:B------:R-:W-:Y:S04]  /*1bfd0*/  STL [R1+0x117c], R54 ;  /* 0x00117c3601007387 */ /* 0x000fe80000100800 */
[----:B------:R-:W-:Y:S01]  /*1bfe0*/  STL [R1+0x1178], R55 ;  /* 0x0011783701007387 */ /* 0x000fe20000100800 */
[----:B------:R-:W-:Y:S01]  /*1bff0*/  HMMA.1688.F32.TF32 R80, R184, R64, R80 ;  /* 0x00000040b850723c */ /* 0x000fe20000081050 */
[----:B------:R-:W-:-:S07]  /*1c000*/  IMAD.MOV.U32 R51, RZ, RZ, R3 ;  /* 0x000000ffff337224 */ /* 0x000fce00078e0003 */
[-C--:B--2---:R-:W-:Y:S11]  /*1c010*/  HMMA.1688.F32.TF32 R36, R156, R64.reuse, R36 ;  /* 0x000000409c24723c */ /* 0x084ff60000081024 */
[----:B------:R-:W-:Y:S11]  /*1c020*/  @!UPT UIADD3 URZ, URZ, URZ, URZ ;  /* 0x0000003f3f3ff290 */ /* 0x000ff6000fffe03f */
[----:B------:R-:W-:Y:S01]  /*1c030*/  @!UPT UIADD3 URZ, URZ, URZ, URZ ;  /* 0x0000003f3f3ff290 */ /* 0x000fe2000fffe03f */
[----:B------:R-:W-:Y:S04]  /*1c040*/  STL.64 [R1+0x400], R36 ;  /* 0x0004002401007387 */ /* 0x000fe80000100a00 */
[----:B------:R1:W-:Y:S02]  /*1c050*/  STL.64 [R1+0x408], R38 ;  /* 0x0004082601007387 */ /* 0x0003e40000100a00 */
[-C--:B-1----:R-:W-:Y:S08]  /*1c060*/  HMMA.1688.F32.TF32 R36, R136, R64.reuse, R40 ;  /* 0x000000408824723c */ /* 0x082ff00000081028 */
[-C--:B------:R-:W-:Y:S11]  /*1c070*/  HMMA.1688.F32.TF32 R40, R232, R64.reuse, R88 ;  /* 0x00000040e828723c */ /* 0x080ff60000081058 */
[----:B------:R-:W-:Y:S04]  /*1c080*/  @!UPT UIADD3 URZ, URZ, URZ, URZ ;  /* 0x0000003f3f3ff290 */ /* 0x000fe8000fffe03f */
[----:B------:R-:W-:Y:S04]  /*1c090*/  STL.64 [R1+0x3f0], R36 ;  /* 0x0003f02401007387 */ /* 0x000fe80000100a00 */
[----:B------:R1:W-:Y:S02]  /*1c0a0*/  STL.64 [R1+0x3f8], R38 ;  /* 0x0003f82601007387 */ /* 0x0003e40000100a00 */
[-C--:B-1----:R-:W-:Y:S02]  /*1c0b0*/  HMMA.1688.F32.TF32 R36, R144, R64.reuse, R192 ;  /* 0x000000409024723c */ /* 0x082fe400000810c0 */
[----:B------:R-:W-:Y:S04]  /*1c0c0*/  STL.64 [R1+0x410], R80 ;  /* 0x0004105001007387 */ /* 0x000fe80000100a00 */
[----:B------:R1:W-:Y:S04]  /*1c0d0*/  STL.64 [R1+0x418], R82 ;  /* 0x0004185201007387 */ /* 0x0003e80000100a00 */
[----:B------:R-:W-:Y:S04]  /*1c0e0*/  STL.64 [R1+0x470], R40 ;  /* 0x0004702801007387 */ /* 0x000fe80000100a00 */
[----:B------:R2:W-:Y:S01]  /*1c0f0*/  STL.64 [R1+0x478], R42 ;  /* 0x0004782a01007387 */ /* 0x0005e20000100a00 */
[-C--:B-1----:R-:W-:Y:S08]  /*1c100*/  HMMA.1688.F32.TF32 R80, R140, R64.reuse, R208 ;  /* 0x000000408c50723c */ /* 0x082ff000000810d0 */
[----:B------:R-:W-:Y:S01]  /*1c110*/  STL.64 [R1+0x4e0], R36 ;  /* 0x0004e02401007387 */ /* 0x000fe20000100a00 */
[-C--:B--2---:R-:W-:Y:S03]  /*1c120*/  HMMA.1688.F32.TF32 R40, R188, R64.reuse, R212 ;  /* 0x00000040bc28723c */ /* 0x084fe600000810d4 */
[----:B------:R1:W-:Y:S05]  /*1c130*/  STL.64 [R1+0x4e8], R38 ;  /* 0x0004e82601007387 */ /* 0x0003ea0000100a00 */
[----:B-1----:R-:W-:Y:S06]  /*1c140*/  HMMA.1688.F32.TF32 R36, R240, R64, R216 ;  /* 0x00000040f024723c */ /* 0x002fec00000810d8 */
[----:B------:R-:W-:Y:S04]  /*1c150*/  STL.64 [R1+0x590], R80 ;  /* 0x0005905001007387 */ /* 0x000fe80000100a00 */
[----:B------:R1:W-:Y:S11]  /*1c160*/  STL.64 [R1+0x598], R82 ;  /* 0x0005985201007387 */ /* 0x0003f60000100a00 */
[----:B------:R-:W-:Y:S02]  /*1c170*/  @!UPT UIADD3 URZ, URZ, URZ, URZ ;  /* 0x0000003f3f3ff290 */ /* 0x000fe4000fffe03f */
[----:B------:R-:W-:Y:S01]  /*1c180*/  STL.64 [R1+0x5e0], R36 ;  /* 0x0005e02401007387 */ /* 0x000fe20000100a00 */
[----:B------:R-:W-:-:S03]  /*1c190*/  IMAD.MOV.U32 R3, RZ, RZ, R39 ;  /* 0x000000ffff037224 */ /* 0x000fc600078e0027 */
[----:B------:R-:W-:Y:S04]  /*1c1a0*/  STL.64 [R1+0x5d0], R40 ;  /* 0x0005d02801007387 */ /* 0x000fe80000100a00 */
[----:B------:R-:W-:Y:S04]  /*1c1b0*/  STL.64 [R1+0x5d8], R42 ;  /* 0x0005d82a01007387 */ /* 0x000fe80000100a00 */
[----:B------:R2:W-:Y:S01]  /*1c1c0*/  STL [R1+0x5e8], R38 ;  /* 0x0005e82601007387 */ /* 0x0005e20000100800 */
[----:B-1----:R-:W-:Y:S02]  /*1c1d0*/  IMAD.MOV.U32 R82, RZ, RZ, R5 ;  /* 0x000000ffff527224 */ /* 0x002fe400078e0005 */
[----:B------:R-:W-:Y:S01]  /*1c1e0*/  IMAD.MOV.U32 R83, RZ, RZ, R4 ;  /* 0x000000ffff537224 */ /* 0x000fe200078e0004 */
[----:B------:R-:W-:Y:S01]  /*1c1f0*/  LDSM.16.M88.4 R40, [R252+0x6000] ;  /* 0x00600000fc28783b */ /* 0x000fe20000000200 */
[----:B--2---:R-:W-:Y:S07]  /*1c200*/  HMMA.1688.F32.TF32 R36, R156, R60, R44 ;  /* 0x0000003c9c24723c */ /* 0x004fee000008102c */
[----:B------:R-:W-:-:S02]  /*1c210*/  IMAD.MOV.U32 R46, RZ, RZ, R29 ;  /* 0x000000ffff2e7224 */ /* 0x000fc400078e001d */
[----:B------:R-:W-:Y:S02]  /*1c220*/  IMAD.MOV.U32 R47, RZ, RZ, R28 ;  /* 0x000000ffff2f7224 */ /* 0x000fe400078e001c */
[-C--:B------:R-:W-:Y:S11]  /*1c230*/  HMMA.1688.F32.TF32 R28, R184, R60.reuse, R68 ;  /* 0x0000003cb81c723c */ /* 0x080ff60000081044 */
[----:B------:R-:W-:Y:S02]  /*1c240*/  @!UPT UIADD3 URZ, URZ, URZ, URZ ;  /* 0x0000003f3f3ff290 */ /* 0x000fe4000fffe03f */
[----:B------:R-:W-:Y:S02]  /*1c250*/  IMAD.MOV.U32 R54, RZ, RZ, R36 ;  /* 0x000000ffff367224 */ /* 0x000fe400078e0024 */
[----:B------:R-:W-:Y:S02]  /*1c260*/  IMAD.MOV.U32 R55, RZ, RZ, R37 ;  /* 0x000000ffff377224 */ /* 0x000fe400078e0025 */
[----:B------:R-:W-:Y:S02]  /*1c270*/  IMAD.MOV.U32 R58, RZ, RZ, R38 ;  /* 0x000000ffff3a7224 */ /* 0x000fe400078e0026 */
[----:B------:R-:W-:Y:S02]  /*1c280*/  IMAD.MOV.U32 R59, RZ, RZ, R39 ;  /* 0x000000ffff3b7224 */ /* 0x000fe400078e0027 */
[----:B------:R-:W-:Y:S01]  /*1c290*/  HMMA.1688.F32.TF32 R36, R136, R60, R248 ;  /* 0x0000003c8824723c */ /* 0x000fe200000810f8 */
[----:B------:R-:W-:Y:S04]  /*1c2a0*/  STL [R1+0x1088], R3 ;  /* 0x0010880301007387 */ /* 0x000fe80000100800 */
[----:B------:R-:W-:Y:S04]  /*1c2b0*/  STL [R1+0x118c], R59 ;  /* 0x00118c3b01007387 */ /* 0x000fe80000100800 */
[----:B------:R-:W-:Y:S04]  /*1c2c0*/  STL [R1+0x1188], R58 ;  /* 0x0011883a01007387 */ /* 0x000fe80000100800 */
[----:B------:R-:W-:Y:S04]  /*1c2d0*/  STL [R1+0x1184], R55 ;  /* 0x0011843701007387 */ /* 0x000fe80000100800 */
[----:B------:R-:W-:Y:S01]  /*1c2e0*/  STL [R1+0x1180], R54 ;  /* 0x0011803601007387 */ /* 0x000fe20000100800 */
[----:B------:R-:W-:-:S02]  /*1c2f0*/  IMAD.MOV.U32 R44, RZ, RZ, R33 ;  /* 0x000000ffff2c7224 */ /* 0x000fc400078e0021 */
[----:B------:R-:W-:-:S03]  /*1c300*/  IMAD.MOV.U32 R45, RZ, RZ, R32 ;  /* 0x000000ffff2d7224 */ /* 0x000fc600078e0020 */
[----:B------:R-:W-:Y:S01]  /*1c310*/  STL.64 [R1+0x390], R36 ;  /* 0x0003902401007387 */ /* 0x000fe20000100a00 */
[-C--:B------:R-:W-:Y:S03]  /*1c320*/  HMMA.1688.F32.TF32 R32, R144, R60.reuse, R196 ;  /* 0x0000003c9020723c */ /* 0x080fe600000810c4 */
[----:B------:R1:W-:Y:S04]  /*1c330*/  STL.64 [R1+0x398], R38 ;  /* 0x0003982601007387 */ /* 0x0003e80000100a00 */
[----:B------:R-:W-:Y:S04]  /*1c340*/  STL.64 [R1+0x3a0], R28 ;  /* 0x0003a01c01007387 */ /* 0x000fe80000100a00 */
[----:B------:R2:W-:Y:S01]  /*1c350*/  STL.64 [R1+0x3a8], R30 ;  /* 0x0003a81e01007387 */ /* 0x0005e20000100a00 */
[-C--:B-1----:R-:W-:Y:S08]  /*1c360*/  HMMA.1688.F32.TF32 R36, R232, R60.reuse, R84 ;  /* 0x0000003ce824723c */ /* 0x082ff00000081054 */
[-C--:B--2---:R-:W-:Y:S11]  /*1c370*/  HMMA.1688.F32.TF32 R28, R140, R60.reuse, R160 ;  /* 0x0000003c8c1c723c */ /* 0x084ff600000810a0 */
[----:B------:R-:W-:Y:S04]  /*1c380*/  @!UPT UIADD3 URZ, URZ, URZ, URZ ;  /* 0x0000003f3f3ff290 */ /* 0x000fe8000fffe03f */
[----:B------:R-:W-:Y:S04]  /*1c390*/  STL.64 [R1+0x3d0], R36 ;  /* 0x0003d02401007387 */ /* 0x000fe80000100a00 */
[----:B------:R1:W-:Y:S04]  /*1c3a0*/  STL.64 [R1+0x3d8], R38 ;  /* 0x0003d82601007387 */ /* 0x0003e80000100a00 */
[----:B------:R-:W-:Y:S04]  /*1c3b0*/  STL.64 [R1+0x430], R32 ;  /* 0x0004302001007387 */ /* 0x000fe80000100a00 */
[----:B------:R2:W-:Y:S04]  /*1c3c0*/  STL.64 [R1+0x438], R34 ;  /* 0x0004382201007387 */ /* 0x0005e80000100a00 */
[----:B------:R-:W-:Y:S01]  /*1c3d0*/  STL.64 [R1+0x540], R28 ;  /* 0x0005401c01007387 */ /* 0x000fe20000100a00 */
[-C--:B-1----:R-:W-:Y:S03]  /*1c3e0*/  HMMA.1688.F32.TF32 R36, R188, R60.reuse, R172 ;  /* 0x0000003cbc24723c */ /* 0x082fe600000810ac */
[----:B------:R1:W-:Y:S05]  /*1c3f0*/  STL.64 [R1+0x548], R30 ;  /* 0x0005481e01007387 */ /* 0x0003ea0000100a00 */
[----:B--2---:R-:W-:Y:S08]  /*1c400*/  HMMA.1688.F32.TF32 R32, R240, R60, R220 ;  /* 0x0000003cf020723c */ /* 0x004ff000000810dc */
[----:B-1----:R-:W-:Y:S07]  /*1c410*/  HMMA.1688.F32.TF32 R28, R156, R56, R48 ;  /* 0x000000389c1c723c */ /* 0x002fee0000081030 */
[----:B------:R-:W-:-:S02]  /*1c420*/  IMAD.MOV.U32 R50, RZ, RZ, R21 ;  /* 0x000000ffff327224 */ /* 0x000fc400078e0015 */
[----:B------:R-:W-:Y:S02]  /*1c430*/  IMAD.MOV.U32 R51, RZ, RZ, R20 ;  /* 0x000000ffff337224 */ /* 0x000fe400078e0014 */
[----:B------:R-:W-:Y:S01]  /*1c440*/  HMMA.1688.F32.TF32 R20, R136, R56, R244 ;  /* 0x000000388814723c */ /* 0x000fe200000810f4 */
[----:B------:R-:W-:Y:S04]  /*1c450*/  STL.64 [R1+0x5a0], R36 ;  /* 0x0005a02401007387 */ /* 0x000fe80000100a00 */
[----:B------:R-:W-:Y:S04]  /*1c460*/  STL.64 [R1+0x5a8], R38 ;  /* 0x0005a82601007387 */ /* 0x000fe80000100a00 */
[----:B------:R-:W-:Y:S04]  /*1c470*/  STL.64 [R1+0x5b0], R32 ;  /* 0x0005b02001007387 */ /* 0x000fe80000100a00 */
[----:B------:R-:W-:-:S02]  /*1c480*/  IMAD.MOV.U32 R67, RZ, RZ, R31 ;  /* 0x000000ffff437224 */ /* 0x000fc400078e001f */
[----:B------:R-:W-:Y:S02]  /*1c490*/  IMAD.MOV.U32 R66, RZ, RZ, R30 ;  /* 0x000000ffff427224 */ /* 0x000fe400078e001e */
[----:B------:R-:W-:Y:S01]  /*1c4a0*/  IMAD.MOV.U32 R63, RZ, RZ, R29 ;  /* 0x000000ffff3f7224 */ /* 0x000fe200078e001d */
[----:B------:R-:W-:Y:S01]  /*1c4b0*/  STL.64 [R1+0x5b8], R34 ;  /* 0x0005b82201007387 */ /* 0x000fe20000100a00 */
[----:B------:R-:W-:-:S03]  /*1c4c0*/  IMAD.MOV.U32 R62, RZ, RZ, R28 ;  /* 0x000000ffff3e7224 */ /* 0x000fc600078e001c */
[----:B------:R-:W-:Y:S01]  /*1c4d0*/  STL [R1+0x119c], R67 ;  /* 0x00119c4301007387 */ /* 0x000fe20000100800 */
[----:B------:R-:W-:Y:S01]  /*1c4e0*/  HMMA.1688.F32.TF32 R28, R184, R56, R72 ;  /* 0x00000038b81c723c */ /* 0x000fe20000081048 */
[----:B------:R-:W-:Y:S02]  /*1c4f0*/  IMAD.MOV.U32 R48, RZ, RZ, R25 ;  /* 0x000000ffff307224 */ /* 0x000fe400078e0019 */
[----:B------:R-:W-:Y:S01]  /*1c500*/  STL [R1+0x1198], R66 ;  /* 0x0011984201007387 */ /* 0x000fe20000100800 */
[----:B------:R-:W-:-:S03]  /*1c510*/  IMAD.MOV.U32 R49, RZ, RZ, R24 ;  /* 0x000000ffff317224 */ /* 0x000fc600078e0018 */
[----:B------:R-:W-:Y:S01]  /*1c520*/  STL [R1+0x1194], R63 ;  /* 0x0011943f01007387 */ /* 0x000fe20000100800 */
[----:B------:R-:W-:Y:S03]  /*1c530*/  HMMA.1688.F32.TF32 R24, R232, R56, R148 ;  /* 0x00000038e818723c */ /* 0x000fe60000081094 */
[----:B------:R-:W-:Y:S04]  /*1c540*/  STL [R1+0x1190], R62 ;  /* 0x0011903e01007387 */ /* 0x000fe80000100800 */
[----:B------:R-:W-:Y:S04]  /*1c550*/  STL.64 [R1+0x130], R20 ;  /* 0x0001301401007387 */ /* 0x000fe80000100a00 */
[----:B------:R1:W-:Y:S01]  /*1c560*/  STL.64 [R1+0x138], R22 ;  /* 0x0001381601007387 */ /* 0x0003e20000100a00 */
[----:B------:R-:W-:-:S02]  /*1c570*/  IMAD.MOV.U32 R90, RZ, RZ, R13 ;  /* 0x000000ffff5a7224 */ /* 0x000fc400078e000d */
[----:B------:R-:W-:Y:S01]  /*1c580*/  IMAD.MOV.U32 R91, RZ, RZ, R12 ;  /* 0x000000ffff5b7224 */ /* 0x000fe200078e000c */
[----:B------:R-:W-:Y:S01]  /*1c590*/  LDSM.16.M88.4 R36, [R252+0x7000] ;  /* 0x00700000fc24783b */ /* 0x000fe20000000200 */
[----:B------:R-:W-:Y:S02]  /*1c5a0*/  IMAD.MOV.U32 R80, RZ, RZ, R9 ;  /* 0x000000ffff507224 */ /* 0x000fe400078e0009 */
[----:B------:R-:W-:Y:S01]  /*1c5b0*/  IMAD.MOV.U32 R81, RZ, RZ, R8 ;  /* 0x000000ffff517224 */ /* 0x000fe200078e0008 */
[----:B------:R-:W-:Y:S01]  /*1c5c0*/  LDSM.16.M88.4 R32, [R252+0x8000] ;  /* 0x00800000fc20783b */ /* 0x000fe20000000200 */
[-C--:B-1----:R-:W-:Y:S03]  /*1c5d0*/  HMMA.1688.F32.TF32 R20, R144, R56.reuse, R200 ;  /* 0x000000389014723c */ /* 0x082fe600000810c8 */
[----:B------:R-:W-:Y:S04]  /*1c5e0*/  STL.64 [R1+0x2d0], R28 ;  /* 0x0002d01c01007387 */ /* 0x000fe80000100a00 */
[----:B------:R1:W-:Y:S04]  /*1c5f0*/  STL.64 [R1+0x2d8], R30 ;  /* 0x0002d81e01007387 */ /* 0x0003e80000100a00 */
[----:B------:R-:W-:Y:S04]  /*1c600*/  STL.64 [R1+0x340], R24 ;  /* 0x0003401801007387 */ /* 0x000fe80000100a00 */
[----:B------:R2:W-:Y:S01]  /*1c610*/  STL.64 [R1+0x348], R26 ;  /* 0x0003481a01007387 */ /* 0x0005e20000100a00 */
[-C--:B-1----:R-:W-:Y:S07]  /*1c620*/  HMMA.1688.F32.TF32 R28, R140, R56.reuse, R164 ;  /* 0x000000388c1c723c */ /* 0x082fee00000810a4 */
[----:B------:R-:W-:Y:S01]  /*1c630*/  STL.64 [R1+0x3b0], R20 ;  /* 0x0003b01401007387 */ /* 0x000fe20000100a00 */
[-C--:B--2---:R-:W-:Y:S03]  /*1c640*/  HMMA.1688.F32.TF32 R24, R188, R56.reuse, R176 ;  /* 0x00000038bc18723c */ /* 0x084fe600000810b0 */
[----:B------:R1:W-:Y:S05]  /*1c650*/  STL.64 [R1+0x3b8], R22 ;  /* 0x0003b81601007387 */ /* 0x0003ea0000100a00 */
[----:B-1----:R-:W-:Y:S07]  /*1c660*/  HMMA.1688.F32.TF32 R20, R240, R56, R224 ;  /* 0x00000038f014723c */ /* 0x002fee00000810e0 */
[----:B------:R-:W-:Y:S04]  /*1c670*/  STL.64 [R1+0x520], R28 ;  /* 0x0005201c01007387 */ /* 0x000fe80000100a00 */
[----:B------:R-:W-:Y:S04]  /*1c680*/  STL.64 [R1+0x528], R30 ;  /* 0x0005281e01007387 */ /* 0x000fe80000100a00 */
[----:B------:R-:W-:Y:S04]  /*1c690*/  STL.64 [R1+0x550], R24 ;  /* 0x0005501801007387 */ /* 0x000fe80000100a00 */
[----:B------:R-:W-:Y:S01]  /*1c6a0*/  STL.64 [R1+0x558], R26 ;  /* 0x0005581a01007387 */ /* 0x000fe20000100a00 */
[----:B------:R-:W-:Y:S03]  /*1c6b0*/  HMMA.1688.F32.TF32 R4, R136, R52, R48 ;  /* 0x000000348804723c */ /* 0x000fe60000081030 */
[----:B------:R-:W-:Y:S01]  /*1c6c0*/  LDSM.16.M88.4 R48, [R252+0x4000] ;  /* 0x00400000fc30783b */ /* 0x000fe20000000200 */
[----:B------:R-:W-:-:S02]  /*1c6d0*/  IMAD.MOV.U32 R88, RZ, RZ, R17 ;  /* 0x000000ffff587224 */ /* 0x000fc400078e0011 */
[----:B------:R-:W-:Y:S01]  /*1c6e0*/  IMAD.MOV.U32 R89, RZ, RZ, R16 ;  /* 0x000000ffff597224 */ /* 0x000fe200078e0010 */
[----:B------:R-:W-:Y:S01]  /*1c6f0*/  LDSM.16.M88.4 R28, [R252+0x9000] ;  /* 0x00900000fc1c783b */ /* 0x000fe20000000200 */
[----:B------:R-:W-:-:S03]  /*1c700*/  IMAD.MOV.U32 R65, RZ, RZ, R22 ;  /* 0x000000ffff417224 */ /* 0x000fc600078e0016 */
[----:B------:R1:W-:Y:S01]  /*1c710*/  STL.64 [R1+0x570], R20 ;  /* 0x0005701401007387 */ /* 0x0003e20000100a00 */
[----:B------:R-:W-:Y:S01]  /*1c720*/  IMAD.MOV.U32 R64, RZ, RZ, R23 ;  /* 0x000000ffff407224 */ /* 0x000fe200078e0017 */
[-C--:B------:R-:W-:Y:S02]  /*1c730*/  HMMA.1688.F32.TF32 R12, R184, R52.reuse, R76 ;  /* 0x00000034b80c723c */ /* 0x080fe4000008104c */
[----:B------:R-:W-:Y:S04]  /*1c740*/  LDSM.16.M88.4 R24, [R252+0xa000] ;  /* 0x00a00000fc18783b */ /* 0x000fe80000000200 */
[----:B------:R-:W-:Y:S02]  /*1c750*/  LDSM.16.M88.4 R16, [R252+0xc000] ;  /* 0x00c00000fc10783b */ /* 0x000fe40000000200 */
[-C--:B-1----:R-:W-:Y:S02]  /*1c760*/  HMMA.1688.F32.TF32 R20, R156, R52.reuse, R44 ;  /* 0x000000349c14723c */ /* 0x082fe4000008102c */
[----:B------:R-:W-:Y:S04]  /*1c770*/  STL [R1+0x1084], R64 ;  /* 0x0010844001007387 */ /* 0x000fe80000100800 */
[----:B------:R-:W-:Y:S02]  /*1c780*/  STL [R1+0x1080], R65 ;  /* 0x0010804101007387 */ /* 0x000fe40000100800 */
[----:B------:R-:W-:Y:S02]  /*1c790*/  HMMA.1688.F32.TF32 R8, R232, R52, R152 ;  /* 0x00000034e808723c */ /* 0x000fe40000081098 */
[----:B------:R-:W1:Y:S11]  /*1c7a0*/  LDSM.16.M88.4 R44, [R252+0x5000] ;  /* 0x00500000fc2c783b */ /* 0x000e760000000200 */
[----:B------:R-:W-:Y:S03]  /*1c7b0*/  @!UPT UIADD3 URZ, URZ, URZ, URZ ;  /* 0x0000003f3f3ff290 */ /* 0x000fe6000fffe03f */
[----:B------:R-:W-:Y:S02]  /*1c7c0*/  IMAD.MOV.U32 R54, RZ, RZ, R23 ;  /* 0x000000ffff367224 */ /* 0x000fe400078e0017 */
[----:B------:R-:W-:Y:S02]  /*1c7d0*/  IMAD.MOV.U32 R55, RZ, RZ, R22 ;  /* 0x000000ffff377224 */ /* 0x000fe400078e0016 */
[----:B------:R-:W-:Y:S02]  /*1c7e0*/  IMAD.MOV.U32 R58, RZ, RZ, R21 ;  /* 0x000000ffff3a7224 */ /* 0x000fe400078e0015 */
[----:B------:R-:W-:Y:S01]  /*1c7f0*/  IMAD.MOV.U32 R59, RZ, RZ, R20 ;  /* 0x000000ffff3b7224 */ /* 0x000fe200078e0014 */
[----:B------:R-:W-:Y:S04]  /*1c800*/  STL [R1+0x11ac], R54 ;  /* 0x0011ac3601007387 */ /* 0x000fe80000100800 */
[----:B------:R-:W-:Y:S04]  /*1c810*/  STL [R1+0x11a8], R55 ;  /* 0x0011a83701007387 */ /* 0x000fe80000100800 */
[----:B------:R-:W-:Y:S04]  /*1c820*/  STL [R1+0x11a4], R58 ;  /* 0x0011a43a01007387 */ /* 0x000fe80000100800 */
[----:B------:R-:W-:Y:S04]  /*1c830*/  STL [R1+0x11a0], R59 ;  /* 0x0011a03b01007387 */ /* 0x000fe80000100800 */
[----:B------:R-:W-:Y:S04]  /*1c840*/  STL.64 [R1+0x50], R4 ;  /* 0x0000500401007387 */ /* 0x000fe80000100a00 */
[----:B------:R2:W-:Y:S01]  /*1c850*/  STL.64 [R1+0x58], R6 ;  /* 0x0000580601007387 */ /* 0x0005e20000100a00 */
[----:B-1----:R-:W-:Y:S03]  /*1c860*/  HMMA.1688.F32.TF32 R68, R156, R44, R80 ;  /* 0x0000002c9c44723c */ /* 0x002fe60000081050 */
[----:B------:R-:W1:Y:S05]  /*1c870*/  LDSM.16.M88.4 R20, [R252+0xb000] ;  /* 0x00b00000fc14783b */ /* 0x000e6a0000000200 */
[-C--:B--2---:R-:W-:Y:S01]  /*1c880*/  HMMA.1688.F32.TF32 R4, R144, R52.reuse, R204 ;  /* 0x000000349004723c */ /* 0x084fe200000810cc */
[----:B------:R-:W-:Y:S04]  /*1c890*/  STL.64 [R1+0x60], R12 ;  /* 0x0000600c01007387 */ /* 0x000fe80000100a00 */
[----:B------:R2:W-:Y:S04]  /*1c8a0*/  STL.64 [R1+0x68], R14 ;  /* 0x0000680e01007387 */ /* 0x0005e80000100a00 */
[----:B------:R-:W-:Y:S04]  /*1c8b0*/  STL.64 [R1+0x190], R8 ;  /* 0x0001900801007387 */ /* 0x000fe80000100a00 */
[----:B------:R3:W-:Y:S01]  /*1c8c0*/  STL.64 [R1+0x198], R10 ;  /* 0x0001980a01007387 */ /* 0x0007e20000100a00 */
[-C--:B--2---:R-:W-:Y:S09]  /*1c8d0*/  HMMA.1688.F32.TF32 R12, R140, R52.reuse, R168 ;  /* 0x000000348c0c723c */ /* 0x084ff200000810a8 */
[----:B------:R-:W-:Y:S01]  /*1c8e0*/  STL.64 [R1+0x310], R4 ;  /* 0x0003100401007387 */ /* 0x000fe20000100a00 */
[-C--:B---3--:R-:W-:Y:S03]  /*1c8f0*/  HMMA.1688.F32.TF32 R8, R188, R52.reuse, R180 ;  /* 0x00000034bc08723c */ /* 0x088fe600000810b4 */
[----:B------:R2:W-:Y:S05]  /*1c900*/  STL.64 [R1+0x318], R6 ;  /* 0x0003180601007387 */ /* 0x0005ea0000100a00 */
[----:B--2---:R-:W-:Y:S05]  /*1c910*/  HMMA.1688.F32.TF32 R4, R240, R52, R228 ;  /* 0x00000034f004723c */ /* 0x004fea00000810e4 */
[----:B------:R-:W-:Y:S04]  /*1c920*/  STL.64 [R1+0x4d0], R12 ;  /* 0x0004d00c01007387 */ /* 0x000fe80000100a00 */
[----:B------:R-:W-:Y:S06]  /*1c930*/  STL.64 [R1+0x4d8], R14 ;  /* 0x0004d80e01007387 */ /* 0x000fec0000100a00 */
[----:B------:R-:W-:Y:S04]  /*1c940*/  STL.64 [R1+0x530], R8 ;  /* 0x0005300801007387 */ /* 0x000fe80000100a00 */
[----:B------:R-:W-:Y:S04]  /*1c950*/  STL.64 [R1+0x538], R10 ;  /* 0x0005380a01007387 */ /* 0x000fe80000100a00 */
[----:B------:R-:W-:Y:S01]  /*1c960*/  STL [R1+0x11b4], R50 ;  /* 0x0011b43201007387 */ /* 0x000fe20000100800 */
[----:B------:R-:W-:Y:S01]  /*1c970*/  HMMA.1688.F32.TF32 R56, R156, R48, R88 ;  /* 0x000000309c38723c */ /* 0x000fe20000081058 */
[----:B------:R-:W-:-:S02]  /*1c980*/  IMAD.MOV.U32 R54, RZ, RZ, R68 ;  /* 0x000000ffff367224 */ /* 0x000fc400078e0044 */
[----:B------:R-:W-:Y:S01]  /*1c990*/  IMAD.MOV.U32 R55, RZ, RZ, R69 ;  /* 0x000000ffff377224 */ /* 0x000fe200078e0045 */
[----:B------:R-:W2:Y:S04]  /*1c9a0*/  LDSM.16.M88.4 R12, [R252+0xd000] ;  /* 0x00d00000fc0c783b */ /* 0x000ea80000000200 */
[----:B------:R-:W-:Y:S04]  /*1c9b0*/  STL.64 [R1+0x560], R4 ;  /* 0x0005600401007387 */ /* 0x000fe80000100a00 */
[----:B------:R-:W-:Y:S04]  /*1c9c0*/  STL.64 [R1+0x568], R6 ;  /* 0x0005680601007387 */ /* 0x000fe80000100a00 */
[----:B------:R-:W-:Y:S04]  /*1c9d0*/  STL [R1+0x11b0], R51 ;  /* 0x0011b03301007387 */ /* 0x000fe80000100800 */
[----:B------:R3:W-:Y:S04]  /*1c9e0*/  STL [R1+0x11bc], R46 ;  /* 0x0011bc2e01007387 */ /* 0x0007e80000100800 */
        /* <DEDUP_REMOVED lines=13> */
[----:B------:R-:W-:-:S02]  /*1cac0*/  IMAD.MOV.U32 R63, RZ, RZ, R58 ;  /* 0x000000ffff3f7224 */ /* 0x000fc400078e003a */
[----:B------:R-:W-:Y:S01]  /*1cad0*/  IMAD.MOV.U32 R62, RZ, RZ, R59 ;  /* 0x000000ffff3e7224 */ /* 0x000fe200078e003b */
[----:B------:R-:W3:Y:S01]  /*1cae0*/  LDL.LU R68, [R1+0x660] ;  /* 0x0006600001447983 */ /* 0x000ee20000300800 */
[----:B------:R-:W-:Y:S02]  /*1caf0*/  IMAD.MOV.U32 R58, RZ, RZ, R70 ;  /* 0x000000ffff3a7224 */ /* 0x000fe400078e0046 */
[----:B------:R-:W-:Y:S01]  /*1cb00*/  IMAD.MOV.U32 R59, RZ, RZ, R71 ;  /* 0x000000ffff3b7224 */ /* 0x000fe200078e0047 */
        /* <DEDUP_REMOVED lines=11> */
[----:B------:R-:W1:Y:S04]  /*1cbc0*/  LDL.LU R212, [R1+0x640] ;  /* 0x0006400001d47983 */ /* 0x000e680000300800 */
[----:B------:R-:W1:Y:S04]  /*1cbd0*/  LDL.LU R213, [R1+0x644] ;  /* 0x0006440001d57983 */ /* 0x000e680000300800 */
[----:B------:R-:W1:Y:S04]  /*1cbe0*/  LDL.LU R214, [R1+0x648] ;  /* 0x0006480001d67983 */ /* 0x000e680000300800 */
[----:B------:R-:W1:Y:S04]  /*1cbf0*/  LDL.LU R215, [R1+0x64c] ;  /* 0x00064c0001d77983 */ /* 0x000e680000300800 */
        /* <DEDUP_REMOVED lines=12> */
[----:B------:R-:W-:-:S02]  /*1ccc0*/  IMAD.MOV.U32 R67, RZ, RZ, R56 ;  /* 0x000000ffff437224 */ /* 0x000fc400078e0038 */
[----:B------:R-:W-:Y:S01]  /*1ccd0*/  IMAD.MOV.U32 R66, RZ, RZ, R57 ;  /* 0x000000ffff427224 */ /* 0x000fe200078e0039 */
[----:B------:R-:W1:Y:S04]  /*1cce0*/  LDSM.16.M88.4 R8, [R252+0xe000] ;  /* 0x00e00000fc08783b */ /* 0x000e680000000200 */
[----:B------:R-:W1:Y:S01]  /*1ccf0*/  LDSM.16.M88.4 R4, [R252+0xf000] ;  /* 0x00f00000fc04783b */ /* 0x000e620000000200 */
[C---:B--2---:R-:W-:Y:S11]  /*1cd00*/  HMMA.1688.F32.TF32 R72, R156.reuse, R40, R196 ;  /* 0x000000289c48723c */ /* 0x044ff600000810c4 */
[----:B------:R-:W-:Y:S11]  /*1cd10*/  @!UPT UIADD3 URZ, URZ, URZ, URZ ;  /* 0x0000003f3f3ff290 */ /* 0x000ff6000fffe03f */
[----:B------:R-:W-:Y:S02]  /*1cd20*/  @!UPT UIADD3 URZ, URZ, URZ, URZ ;  /* 0x0000003f3f3ff290 */ /* 0x000fe4000fffe03f */
[----:B------:R-:W-:Y:S02]  /*1cd30*/  IMAD.MOV.U32 R57, RZ, RZ, R72 ;  /* 0x000000ffff397224 */ /* 0x000fe400078e0048 */
[----:B------:R-:W-:Y:S02]  /*1cd40*/  IMAD.MOV.U32 R56, RZ, RZ, R73 ;  /* 0x000000ffff387224 */ /* 0x000fe400078e0049 */
[----:B------:R-:W-:Y:S02]  /*1cd50*/  IMAD.MOV.U32 R53, RZ, RZ, R74 ;  /* 0x000000ffff357224 */ /* 0x000fe400078e004a */
[----:B------:R-:W-:Y:S02]  /*1cd60*/  IMAD.MOV.U32 R52, RZ, RZ, R75 ;  /* 0x000000ffff347224 */ /* 0x000fe400078e004b */
[C---:B---3--:R-:W-:Y:S08]  /*1cd70*/  HMMA.1688.F32.TF32 R72, R156.reuse, R36, R84 ;  /* 0x000000249c48723c */ /* 0x048ff00000081054 */
[C---:B------:R-:W-:Y:S08]  /*1cd80*/  HMMA.1688.F32.TF32 R244, R156.reuse, R28, R68 ;  /* 0x0000001c9cf4723c */ /* 0x040ff00000081044 */
[----:B----4-:R-:W-:Y:S08]  /*1cd90*/  HMMA.1688.F32.TF32 R248, R156, R32, R248 ;  /* 0x000000209cf8723c */ /* 0x010ff000000810f8 */
[----:B------:R-:W-:-:S02]  /*1cda0*/  IMAD.MOV.U32 R46, RZ, RZ, R72 ;  /* 0x000000ffff2e7224 */ /* 0x000fc400078e0048 */
[----:B------:R-:W-:Y:S02]  /*1cdb0*/  IMAD.MOV.U32 R47, RZ, RZ, R73 ;  /* 0x000000ffff2f7224 */ /* 0x000fe400078e0049 */
[----:B------:R-:W-:Y:S02]  /*1cdc0*/  IMAD.MOV.U32 R50, RZ, RZ, R74 ;  /* 0x000000ffff327224 */ /* 0x000fe400078e004a */
[----:B------:R-:W-:Y:S01]  /*1cdd0*/  IMAD.MOV.U32 R51, RZ, RZ, R75 ;  /* 0x000000ffff337224 */ /* 0x000fe200078e004b */
[C---:B------:R-:W-:Y:S08]  /*1cde0*/  HMMA.1688.F32.TF32 R68, R156.reuse, R24, R216 ;  /* 0x000000189c44723c */ /* 0x040ff000000810d8 */
[C---:B-1----:R-:W-:Y:S01]  /*1cdf0*/  HMMA.1688.F32.TF32 R72, R156.reuse, R20, R212 ;  /* 0x000000149c48723c */ /* 0x042fe200000810d4 */
[----:B------:R-:W-:Y:S04]  /*1ce00*/  STL.64 [R1+0x10a8], R250 ;  /* 0x0010a8fa01007387 */ /* 0x000fe80000100a00 */
[----:B------:R-:W-:Y:S03]  /*1ce10*/  STL.64 [R1+0x10a0], R248 ;  /* 0x0010a0f801007387 */ /* 0x000fe60000100a00 */
[C---:B------:R-:W-:Y:S01]  /*1ce20*/  HMMA.1688.F32.TF32 R80, R156.reuse, R12, R80 ;  /* 0x0000000c9c50723c */ /* 0x040fe20000081050 */
[----:B------:R-:W-:Y:S04]  /*1ce30*/  STL.64 [R1+0x10b8], R246 ;  /* 0x0010b8f601007387 */ /* 0x000fe80000100a00 */
[----:B------:R-:W-:Y:S03]  /*1ce40*/  STL.64 [R1+0x10b0], R244 ;  /* 0x0010b0f401007387 */ /* 0x000fe60000100a00 */
[C---:B------:R-:W-:Y:S01]  /*1ce50*/  HMMA.1688.F32.TF32 R76, R156.reuse, R16, R208 ;  /* 0x000000109c4c723c */ /* 0x040fe200000810d0 */
[----:B------:R-:W-:Y:S04]  /*1ce60*/  STL.64 [R1+0x10c8], R70 ;  /* 0x0010c84601007387 */ /* 0x000fe80000100a00 */
[----:B------:R-:W-:Y:S04]  /*1ce70*/  STL.64 [R1+0x10c0], R68 ;  /* 0x0010c04401007387 */ /* 0x000fe80000100a00 */
[----:B------:R-:W-:Y:S04]  /*1ce80*/  STL.64 [R1+0x10d8], R74 ;  /* 0x0010d84a01007387 */ /* 0x000fe80000100a00 */
[----:B------:R1:W-:Y:S01]  /*1ce90*/  STL.64 [R1+0x10d0], R72 ;  /* 0x0010d04801007387 */ /* 0x0003e20000100a00 */
[----:B------:R-:W-:Y:S08]  /*1cea0*/  HMMA.1688.F32.TF32 R84, R156, R8, R192 ;  /* 0x000000089c54723c */ /* 0x000ff000000810c0 */
[----:B-1----:R-:W-:Y:S08]  /*1ceb0*/  HMMA.1688.F32.TF32 R72, R144, R48, R236 ;  /* 0x000000309048723c */ /* 0x002ff000000810ec */
[----:B------:R-:W-:Y:S08]  /*1cec0*/  HMMA.1688.F32.TF32 R88, R156, R4, R88 ;  /* 0x000000049c58723c */ /* 0x000ff00000081058 */
[C---:B------:R-:W-:Y:S01]  /*1ced0*/  HMMA.1688.F32.TF32 R68, R144.reuse, R44, R92 ;  /* 0x0000002c9044723c */ /* 0x040fe2000008105c */
[----:B------:R-:W-:Y:S04]  /*1cee0*/  STL.64 [R1+0x10e8], R78 ;  /* 0x0010e84e01007387 */ /* 0x000fe80000100a00 */
[----:B------:R1:W-:Y:S04]  /*1cef0*/  STL.64 [R1+0x10e0], R76 ;  /* 0x0010e04c01007387 */ /* 0x0003e80000100a00 */
[----:B------:R-:W-:Y:S04]  /*1cf00*/  STL.64 [R1+0x10f8], R82 ;  /* 0x0010f85201007387 */ /* 0x000fe80000100a00 */
[----:B------:R-:W-:Y:S04]  /*1cf10*/  STL.64 [R1+0x10f0], R80 ;  /* 0x0010f05001007387 */ /* 0x000fe80000100a00 */
[----:B------:R-:W-:Y:S01]  /*1cf20*/  STL.64 [R1+0x1108], R86 ;  /* 0x0011085601007387 */ /* 0x000fe20000100a00 */
[C---:B-1----:R-:W-:Y:S03]  /*1cf30*/  HMMA.1688.F32.TF32 R76, R144.reuse, R40, R96 ;  /* 0x00000028904c723c */ /* 0x042fe60000081060 */
        /* <DEDUP_REMOVED lines=17> */
[----:B--2---:R-:W-:Y:S03]  /*1d050*/  HMMA.1688.F32.TF32 R68, R144, R20, R116 ;  /* 0x000000149044723c */ /* 0x004fe60000081074 */
[----:B------:R-:W-:Y:S01]  /*1d060*/  STL.64 [R1+0x150], R76 ;  /* 0x0001504c01007387 */ /* 0x000fe20000100a00 */
[----:B------:R-:W-:-:S03]  /*1d070*/  IMAD.MOV.U32 R208, RZ, RZ, R121 ;  /* 0x000000ffffd07224 */ /* 0x000fc600078e0079 */
[----:B------:R1:W-:Y:S01]  /*1d080*/  STL.64 [R1+0x158], R78 ;  /* 0x0001584e01007387 */ /* 0x0003e20000100a00 */
[----:B------:R-:W-:Y:S02]  /*1d090*/  IMAD.MOV.U32 R209, RZ, RZ, R120 ;  /* 0x000000ffffd17224 */ /* 0x000fe400078e0078 */
[----:B------:R-:W-:-:S05]  /*1d0a0*/  IMAD.MOV.U32 R210, RZ, RZ, R111 ;  /* 0x000000ffffd27224 */ /* 0x000fca00078e006f */
[----:B------:R-:W-:Y:S04]  /*1d0b0*/  STL.64 [R1+0x140], R72 ;  /* 0x0001404801007387 */ /* 0x000fe80000100a00 */
[----:B------:R-:W-:Y:S04]  /*1d0c0*/  STL.64 [R1+0x148], R74 ;  /* 0x0001484a01007387 */ /* 0x000fe80000100a00 */
[----:B------:R-:W2:Y:S01]  /*1d0d0*/  LDL.LU R121, [R1+0x1210] ;  /* 0x0012100001797983 */ /* 0x000ea20000300800 */
[----:B------:R-:W-:-:S03]  /*1d0e0*/  IMAD.MOV.U32 R211, RZ, RZ, R110 ;  /* 0x000000ffffd37224 */ /* 0x000fc600078e006e */
[----:B------:R-:W-:Y:S01]  /*1d0f0*/  STL.64 [R1+0x80], R68 ;  /* 0x0000804401007387 */ /* 0x000fe20000100a00 */
[----:B------:R-:W-:-:S03]  /*1d100*/  IMAD.MOV.U32 R212, RZ, RZ, R109 ;  /* 0x000000ffffd47224 */ /* 0x000fc600078e006d */
[----:B------:R3:W-:Y:S04]  /*1d110*/  STL.64 [R1+0x88], R70 ;  /* 0x0000884601007387 */ /* 0x0007e80000100a00 */
[----:B------:R-:W4:Y:S04]  /*1d120*/  LDL.LU R120, [R1+0x120c] ;  /* 0x00120c0001787983 */ /* 0x000f280000300800 */
[----:B------:R-:W2:Y:S04]  /*1d130*/  LDL.LU R111, [R1+0x1208] ;  /* 0x00120800016f7983 */ /* 0x000ea80000300800 */
[----:B------:R-:W3:Y:S04]  /*1d140*/  LDL.LU R110, [R1+0x1204] ;  /* 0x00120400016e7983 */ /* 0x000ee80000300800 */
[----:B------:R-:W3:Y:S01]  /*1d150*/  LDL.LU R109, [R1+0x1200] ;  /* 0x00120000016d7983 */ /* 0x000ee20000300800 */
[----:B------:R-:W-:-:S02]  /*1d160*/  IMAD.MOV.U32 R213, RZ, RZ, R128 ;  /* 0x000000ffffd57224 */ /* 0x000fc400078e0080 */
[----:B------:R-:W-:Y:S01]  /*1d170*/  IMAD.MOV.U32 R214, RZ, RZ, R129 ;  /* 0x000000ffffd67224 */ /* 0x000fe200078e0081 */
[----:B------:R-:W3:Y:S01]  /*1d180*/  LDL.LU R128, [R1+0x11fc] ;  /* 0x0011fc0001807983 */ /* 0x000ee20000300800 */
[----:B------:R-:W-:Y:S02]  /*1d190*/  IMAD.MOV.U32 R215, RZ, RZ, R130 ;  /* 0x000000ffffd77224 */ /* 0x000fe400078e0082 */
[----:B------:R-:W-:Y:S01]  /*1d1a0*/  IMAD.MOV.U32 R216, RZ, RZ, R124 ;  /* 0x000000ffffd87224 */ /* 0x000fe200078e007c */
[----:B------:R-:W3:Y:S01]  /*1d1b0*/  LDL.LU R129, [R1+0x11f8] ;  /* 0x0011f80001817983 */ /* 0x000ee20000300800 */
[----:B------:R-:W-:-:S03]  /*1d1c0*/  IMAD.MOV.U32 R217, RZ, RZ, R125 ;  /* 0x000000ffffd97224 */ /* 0x000fc600078e007d */
[----:B------:R-:W3:Y:S01]  /*1d1d0*/  LDL.LU R130, [R1+0x11f4] ;  /* 0x0011f40001827983 */ /* 0x000ee20000300800 */
[----:B------:R-:W-:-:S03]  /*1d1e0*/  IMAD.MOV.U32 R218, RZ, RZ, R126 ;  /* 0x000000ffffda7224 */ /* 0x000fc600078e007e */
[----:B------:R-:W3:Y:S01]  /*1d1f0*/  LDL.LU R124, [R1+0x11f0] ;  /* 0x0011f000017c7983 */ /* 0x000ee20000300800 */
[----:B------:R-:W-:-:S03]  /*1d200*/  IMAD.MOV.U32 R219, RZ, RZ, R108 ;  /* 0x000000ffffdb7224 */ /* 0x000fc600078e006c */
[----:B------:R-:W3:Y:S04]  /*1d210*/  LDL.LU R125, [R1+0x11ec] ;  /* 0x0011ec00017d7983 */ /* 0x000ee80000300800 */
[----:B------:R-:W3:Y:S04]  /*1d220*/  LDL.LU R126, [R1+0x11e8] ;  /* 0x0011e800017e7983 */ /* 0x000ee80000300800 */
[----:B------:R-:W1:Y:S01]  /*1d230*/  LDL.LU R108, [R1+0x11e4] ;  /* 0x0011e400016c7983 */ /* 0x000e620000300800 */
[----:B------:R-:W-:Y:S02]  /*1d240*/  IMAD.MOV.U32 R197, RZ, RZ, R122 ;  /* 0x000000ffffc57224 */ /* 0x000fe400078e007a */
[----:B------:R-:W-:-:S02]  /*1d250*/  IMAD.MOV.U32 R198, RZ, RZ, R123 ;  /* 0x000000ffffc67224 */ /* 0x000fc400078e007b */
[----:B------:R-:W-:Y:S02]  /*1d260*/  IMAD.MOV.U32 R199, RZ, RZ, R127 ;  /* 0x000000ffffc77224 */ /* 0x000fe400078e007f */
[----:B------:R-:W-:Y:S02]  /*1d270*/  IMAD.MOV.U32 R192, RZ, RZ, R131 ;  /* 0x000000ffffc07224 */ /* 0x000fe400078e0083 */
[----:B----4-:R-:W-:Y:S02]  /*1d280*/  IMAD.MOV.U32 R163, RZ, RZ, R120 ;  /* 0x000000ffffa37224 */ /* 0x010fe400078e0078 */
[----:B--2---:R-:W-:Y:S02]  /*1d290*/  IMAD.MOV.U32 R162, RZ, RZ, R111 ;  /* 0x000000ffffa27224 */ /* 0x004fe400078e006f */
[----:B---3--:R-:W-:Y:S02]  /*1d2a0*/  IMAD.MOV.U32 R161, RZ, RZ, R110 ;  /* 0x000000ffffa17224 */ /* 0x008fe400078e006e */
[----:B------:R-:W-:-:S02]  /*1d2b0*/  IMAD.MOV.U32 R160, RZ, RZ, R109 ;  /* 0x000000ffffa07224 */ /* 0x000fc400078e006d */
[----:B------:R-:W1:Y:S04]  /*1d2c0*/  LDL.LU R109, [R1+0x11e0] ;  /* 0x0011e000016d7983 */ /* 0x000e680000300800 */
[----:B------:R-:W1:Y:S04]  /*1d2d0*/  LDL.LU R110, [R1+0x11dc] ;  /* 0x0011dc00016e7983 */ /* 0x000e680000300800 */
[----:B------:R-:W1:Y:S04]  /*1d2e0*/  LDL.LU R111, [R1+0x11d8] ;  /* 0x0011d800016f7983 */ /* 0x000e680000300800 */
        /* <DEDUP_REMOVED lines=62> */
[----:B-1----:R-:W-:Y:S08]  /*1d6d0*/  HMMA.1688.F32.TF32 R76, R144, R12, R108 ;  /* 0x0000000c904c723c */ /* 0x002ff0000008106c */
[C---:B--2---:R-:W-:Y:S08]  /*1d6e0*/  HMMA.1688.F32.TF32 R92, R136.reuse, R48, R248 ;  /* 0x00000030885c723c */ /* 0x044ff000000810f8 */
[C---:B------:R-:W-:Y:S08]  /*1d6f0*/  HMMA.1688.F32.TF32 R104, R136.reuse, R36, R168 ;  /* 0x000000248868723c */ /* 0x040ff000000810a8 */
[C---:B---3--:R-:W-:Y:S08]  /*1d700*/  HMMA.1688.F32.TF32 R96, R136.reuse, R44, R228 ;  /* 0x0000002c8860723c */ /* 0x048ff000000810e4 */
[----:B----4-:R-:W-:Y:S08]  /*1d710*/  HMMA.1688.F32.TF32 R100, R136, R40, R180 ;  /* 0x000000288864723c */ /* 0x010ff000000810b4 */
[C---:B------:R-:W-:Y:S08]  /*1d720*/  HMMA.1688.F32.TF32 R68, R144.reuse, R16, R120 ;  /* 0x000000109044723c */ /* 0x040ff00000081078 */
[C---:B------:R-:W-:Y:S11]  /*1d730*/  HMMA.1688.F32.TF32 R72, R144.reuse, R8, R124 ;  /* 0x000000089048723c */ /* 0x040ff6000008107c */
[----:B------:R-:W-:Y:S04]  /*1d740*/  @!UPT UIADD3 URZ, URZ, URZ, URZ ;  /* 0x0000003f3f3ff290 */ /* 0x000fe8000fffe03f */
[----:B------:R-:W-:Y:S04]  /*1d750*/  STL.64 [R1+0x1e0], R68 ;  /* 0x0001e04401007387 */ /* 0x000fe80000100a00 */
[----:B------:R1:W-:Y:S02]  /*1d760*/  STL.64 [R1+0x1e8], R70 ;  /* 0x0001e84601007387 */ /* 0x0003e40000100a00 */
[----:B-1----:R-:W-:Y:S02]  /*1d770*/  HMMA.1688.F32.TF32 R68, R144, R4, R128 ;  /* 0x000000049044723c */ /* 0x002fe40000081080 */
[----:B------:R-:W-:Y:S04]  /*1d780*/  STL.64 [R1+0x1c0], R76 ;  /* 0x0001c04c01007387 */ /* 0x000fe80000100a00 */
[----:B------:R-:W-:Y:S04]  /*1d790*/  STL.64 [R1+0x1c8], R78 ;  /* 0x0001c84e01007387 */ /* 0x000fe80000100a00 */
[----:B------:R-:W-:Y:S04]  /*1d7a0*/  STL.64 [R1+0x1b0], R72 ;  /* 0x0001b04801007387 */ /* 0x000fe80000100a00 */
[----:B------:R-:W-:Y:S04]  /*1d7b0*/  STL.64 [R1+0x1b8], R74 ;  /* 0x0001b84a01007387 */ /* 0x000fe80000100a00 */
[----:B------:R-:W-:Y:S05]  /*1d7c0*/  STL.64 [R1+0x1128], R94 ;  /* 0x0011285e01007387 */ /* 0x000fea0000100a00 */
[----:B------:R-:W-:Y:S04]  /*1d7d0*/  STL.64 [R1+0x70], R68 ;  /* 0x0000704401007387 */ /* 0x000fe80000100a00 */
[----:B------:R1:W-:Y:S02]  /*1d7e0*/  STL.64 [R1+0x78], R70 ;  /* 0x0000784601007387 */ /* 0x0003e40000100a00 */
[C---:B-1----:R-:W-:Y:S02]  /*1d7f0*/  HMMA.1688.F32.TF32 R68, R140.reuse, R48, R172 ;  /* 0x000000308c44723c */ /* 0x042fe400000810ac */
[----:B------:R-:W-:Y:S04]  /*1d800*/  STL.64 [R1+0x1120], R92 ;  /* 0x0011205c01007387 */ /* 0x000fe80000100a00 */
[----:B------:R-:W-:Y:S04]  /*1d810*/  STL.64 [R1+0x1138], R98 ;  /* 0x0011386201007387 */ /* 0x000fe80000100a00 */
[----:B------:R-:W-:Y:S01]  /*1d820*/  STL.64 [R1+0x1130], R96 ;  /* 0x0011306001007387 */ /* 0x000fe20000100a00 */
[C---:B------:R-:W-:Y:S03]  /*1d830*/  HMMA.1688.F32.TF32 R76, R140.reuse, R44, R160 ;  /* 0x0000002c8c4c723c */ /* 0x040fe600000810a0 */
[----:B------:R-:W-:Y:S04]  /*1d840*/  STL.64 [R1+0x1148], R102 ;  /* 0x0011486601007387 */ /* 0x000fe80000100a00 */
[----:B------:R-:W-:Y:S01]  /*1d850*/  STL.64 [R1+0x1140], R100 ;  /* 0x0011406401007387 */ /* 0x000fe20000100a00 */
[C---:B------:R-:W-:Y:S03]  /*1d860*/  HMMA.1688.F32.TF32 R72, R140.reuse, R40, R196 ;  /* 0x000000288c48723c */ /* 0x040fe600000810c4 */
[----:B------:R-:W-:Y:S04]  /*1d870*/  STL.64 [R1+0x1158], R106 ;  /* 0x0011586a01007387 */ /* 0x000fe80000100a00 */
[----:B------:R-:W-:Y:S04]  /*1d880*/  STL.64 [R1+0x1150], R104 ;  /* 0x0011506801007387 */ /* 0x000fe80000100a00 */
[----:B------:R-:W-:Y:S04]  /*1d890*/  STL.64 [R1+0x300], R68 ;  /* 0x0003004401007387 */ /* 0x000fe80000100a00 */
[----:B------:R1:W-:Y:S02]  /*1d8a0*/  STL.64 [R1+0x308], R70 ;  /* 0x0003084601007387 */ /* 0x0003e40000100a00 */
[C---:B-1----:R-:W-:Y:S02]  /*1d8b0*/  HMMA.1688.F32.TF32 R68, R140.reuse, R36, R216 ;  /* 0x000000248c44723c */ /* 0x042fe400000810d8 */
[----:B------:R-:W-:Y:S04]  /*1d8c0*/  STL.64 [R1+0x2e0], R76 ;  /* 0x0002e04c01007387 */ /* 0x000fe80000100a00 */
[----:B------:R1:W-:Y:S04]  /*1d8d0*/  STL.64 [R1+0x2e8], R78 ;  /* 0x0002e84e01007387 */ /* 0x0003e80000100a00 */
[----:B------:R-:W-:Y:S04]  /*1d8e0*/  STL.64 [R1+0x2c0], R72 ;  /* 0x0002c04801007387 */ /* 0x000fe80000100a00 */
[----:B------:R2:W-:Y:S01]  /*1d8f0*/  STL.64 [R1+0x2c8], R74 ;  /* 0x0002c84a01007387 */ /* 0x0005e20000100a00 */
[C---:B-1----:R-:W-:Y:S08]  /*1d900*/  HMMA.1688.F32.TF32 R76, R140.reuse, R32, R212 ;  /* 0x000000208c4c723c */ /* 0x042ff000000810d4 */
[----:B------:R-:W-:Y:S01]  /*1d910*/  STL.64 [R1+0x1a0], R68 ;  /* 0x0001a04401007387 */ /* 0x000fe20000100a00 */
[C---:B--2---:R-:W-:Y:S03]  /*1d920*/  HMMA.1688.F32.TF32 R72, R140.reuse, R28, R208 ;  /* 0x0000001c8c48723c */ /* 0x044fe600000810d0 */
[----:B------:R1:W-:Y:S05]  /*1d930*/  STL.64 [R1+0x1a8], R70 ;  /* 0x0001a84601007387 */ /* 0x0003ea0000100a00 */
[----:B-1----:R-:W-:Y:S06]  /*1d940*/  HMMA.1688.F32.TF32 R68, R140, R24, R192 ;  /* 0x000000188c44723c */ /* 0x002fec00000810c0 */
[----:B------:R-:W-:Y:S04]  /*1d950*/  STL.64 [R1+0xd0], R76 ;  /* 0x0000d04c01007387 */ /* 0x000fe80000100a00 */
[----:B------:R-:W-:Y:S04]  /*1d960*/  STL.64 [R1+0xd8], R78 ;  /* 0x0000d84e01007387 */ /* 0x000fe80000100a00 */
[----:B------:R-:W2:Y:S04]  /*1d970*/  LDL.LU R208, [R1+0x370] ;  /* 0x0003700001d07983 */ /* 0x000ea80000300800 */
[----:B------:R1:W-:Y:S04]  /*1d980*/  STL.64 [R1+0xc0], R72 ;  /* 0x0000c04801007387 */ /* 0x0003e80000100a00 */
[----:B------:R3:W-:Y:S04]  /*1d990*/  STL.64 [R1+0xc8], R74 ;  /* 0x0000c84a01007387 */ /* 0x0007e80000100a00 */
[----:B------:R4:W-:Y:S04]  /*1d9a0*/  STL.64 [R1+0xe0], R68 ;  /* 0x0000e04401007387 */ /* 0x0009e80000100a00 */
[----:B------:R1:W-:Y:S04]  /*1d9b0*/  STL.64 [R1+0xe8], R70 ;  /* 0x0000e84601007387 */ /* 0x0003e80000100a00 */
        /* <DEDUP_REMOVED lines=8> */
[----:B------:R-:W2:Y:S01]  /*1da40*/  LDL.LU R196, [R1+0x320] ;  /* 0x0003200001c47983 */ /* 0x000ea20000300800 */
[C---:B------:R-:W-:Y:S03]  /*1da50*/  HMMA.1688.F32.TF32 R112, R136.reuse, R28, R152 ;  /* 0x0000001c8870723c */ /* 0x040fe60000081098 */
[----:B------:R-:W2:Y:S04]  /*1da60*/  LDL.LU R197, [R1+0x324] ;  /* 0x0003240001c57983 */ /* 0x000ea80000300800 */
[----:B------:R-:W2:Y:S01]  /*1da70*/  LDL.LU R198, [R1+0x328] ;  /* 0x0003280001c67983 */ /* 0x000ea20000300800 */
[C---:B------:R-:W-:Y:S03]  /*1da80*/  HMMA.1688.F32.TF32 R116, R136.reuse, R24, R224 ;  /* 0x000000188874723c */ /* 0x040fe600000810e0 */
[----:B------:R-:W2:Y:S05]  /*1da90*/  LDL.LU R199, [R1+0x32c] ;  /* 0x00032c0001c77983 */ /* 0x000eaa0000300800 */
[C---:B------:R-:W-:Y:S08]  /*1daa0*/  HMMA.1688.F32.TF32 R120, R136.reuse, R20, R176 ;  /* 0x000000148878723c */ /* 0x040ff000000810b0 */
[C---:B------:R-:W-:Y:S08]  /*1dab0*/  HMMA.1688.F32.TF32 R124, R136.reuse, R16, R164 ;  /* 0x00000010887c723c */ /* 0x040ff000000810a4 */
[C---:B------:R-:W-:Y:S08]  /*1dac0*/  HMMA.1688.F32.TF32 R128, R136.reuse, R12, R200 ;  /* 0x0000000c8880723c */ /* 0x040ff000000810c8 */
[C---:B------:R-:W-:Y:S08]  /*1dad0*/  HMMA.1688.F32.TF32 R132, R136.reuse, R8, R148 ;  /* 0x000000088884723c */ /* 0x040ff00000081094 */
[-C--:B------:R-:W-:Y:S01]  /*1dae0*/  HMMA.1688.F32.TF32 R136, R136, R4.reuse, R220 ;  /* 0x000000048888723c */ /* 0x080fe200000810dc */
        /* <DEDUP_REMOVED lines=46> */
[----:B---3--:R-:W2:Y:S04]  /*1ddd0*/  LDL.LU R74, [R1+0x818] ;  /* 0x00081800014a7983 */ /* 0x008ea80000300800 */
[----:B------:R-:W2:Y:S04]  /*1dde0*/  LDL.LU R75, [R1+0x81c] ;  /* 0x00081c00014b7983 */ /* 0x000ea80000300800 */
[----:B------:R-:W3:Y:S04]  /*1ddf0*/  LDL.LU R76, [R1+0x220] ;  /* 0x00022000014c7983 */ /* 0x000ee80000300800 */
[----:B------:R-:W3:Y:S04]  /*1de00*/  LDL.LU R77, [R1+0x224] ;  /* 0x00022400014d7983 */ /* 0x000ee80000300800 */
[----:B------:R-:W3:Y:S04]  /*1de10*/  LDL.LU R78, [R1+0x228] ;  /* 0x00022800014e7983 */ /* 0x000ee80000300800 */
        /* <DEDUP_REMOVED lines=17> */
[----:B----4-:R-:W4:Y:S04]  /*1df30*/  LDL.LU R68, [R1+0x800] ;  /* 0x0008000001447983 */ /* 0x010f280000300800 */
        /* <DEDUP_REMOVED lines=27> */
[C---:B---3--:R-:W-:Y:S08]  /*1e0f0*/  HMMA.1688.F32.TF32 R76, R140.reuse, R4, R76 ;  /* 0x000000048c4c723c */ /* 0x048ff0000008104c */
[C---:B--2---:R-:W-:Y:S08]  /*1e100*/  HMMA.1688.F32.TF32 R80, R140.reuse, R8, R80 ;  /* 0x000000088c50723c */ /* 0x044ff00000081050 */
[C---:B------:R-:W-:Y:S08]  /*1e110*/  HMMA.1688.F32.TF32 R92, R140.reuse, R20, R88 ;  /* 0x000000148c5c723c */ /* 0x040ff00000081058 */
[C---:B------:R-:W-:Y:S08]  /*1e120*/  HMMA.1688.F32.TF32 R88, R140.reuse, R16, R156 ;  /* 0x000000108c58723c */ /* 0x040ff0000008109c */
[----:B------:R-:W-:Y:S08]  /*1e130*/  HMMA.1688.F32.TF32 R84, R140, R12, R84 ;  /* 0x0000000c8c54723c */ /* 0x000ff00000081054 */
        /* <DEDUP_REMOVED lines=9> */
[----:B------:R-:W-:Y:S04]  /*1e1d0*/  STL [R1+0x109c], R142 ;  /* 0x00109c8e01007387 */ /* 0x000fe80000100800 */
[----:B------:R-:W-:Y:S01]  /*1e1e0*/  STL.64 [R1+0x180], R76 ;  /* 0x0001804c01007387 */ /* 0x000fe20000100a00 */
[-C--:B----4-:R-:W-:Y:S03]  /*1e1f0*/  HMMA.1688.F32.TF32 R144, R184, R44.reuse, R68 ;  /* 0x0000002cb890723c */ /* 0x090fe60000081044 */
[----:B------:R1:W-:Y:S05]  /*1e200*/  STL.64 [R1+0x188], R78 ;  /* 0x0001884e01007387 */ /* 0x0003ea0000100a00 */
[C---:B------:R-:W-:Y:S08]  /*1e210*/  HMMA.1688.F32.TF32 R68, R188.reuse, R44, R204 ;  /* 0x0000002cbc44723c */ /* 0x040ff000000810cc */
[C---:B-1----:R-:W-:Y:S01]  /*1e220*/  HMMA.1688.F32.TF32 R76, R188.reuse, R48, R228 ;  /* 0x00000030bc4c723c */ /* 0x042fe200000810e4 */
[----:B------:R-:W-:Y:S07]  /*1e230*/  STL [R1+0x1098], R143 ;  /* 0x0010988f01007387 */ /* 0x000fee0000100800 */
[C---:B------:R-:W-:Y:S11]  /*1e240*/  HMMA.1688.F32.TF32 R72, R188.reuse, R40, R224 ;  /* 0x00000028bc48723c */ /* 0x040ff600000810e0 */
[----:B------:R-:W-:Y:S04]  /*1e250*/  @!UPT UIADD3 URZ, URZ, URZ, URZ ;  /* 0x0000003f3f3ff290 */ /* 0x000fe8000fffe03f */
        /* <DEDUP_REMOVED lines=10> */
[----:B------:R-:W-:Y:S04]  /*1e300*/  STL.64 [R1+0x288], R78 ;  /* 0x0002884e01007387 */ /* 0x000fe80000100a00 */
[----:B------:R-:W2:Y:S04]  /*1e310*/  LDL.LU R142, [R1+0x8fc] ;  /* 0x0008fc00018e7983 */ /* 0x000ea80000300800 */
[----:B------:R-:W-:Y:S04]  /*1e320*/  STL.64 [R1+0x270], R68 ;  /* 0x0002704401007387 */ /* 0x000fe80000100a00 */
[----:B------:R1:W-:Y:S02]  /*1e330*/  STL.64 [R1+0x278], R70 ;  /* 0x0002784601007387 */ /* 0x0003e40000100a00 */
[C---:B-1----:R-:W-:Y:S06]  /*1e340*/  HMMA.1688.F32.TF32 R68, R188.reuse, R24, R216 ;  /* 0x00000018bc44723c */ /* 0x042fec00000810d8 */
[----:B------:R-:W-:Y:S04]  /*1e350*/  STL.64 [R1+0x260], R72 ;  /* 0x0002604801007387 */ /* 0x000fe80000100a00 */
[----:B------:R1:W-:Y:S01]  /*1e360*/  STL.64 [R1+0x268], R74 ;  /* 0x0002684a01007387 */ /* 0x0003e20000100a00 */
[C---:B------:R-:W-:Y:S03]  /*1e370*/  HMMA.1688.F32.TF32 R76, R188.reuse, R20, R212 ;  /* 0x00000014bc4c723c */ /* 0x040fe600000810d4 */
[----:B------:R-:W3:Y:S05]  /*1e380*/  LDL.LU R143, [R1+0x8f0] ;  /* 0x0008f000018f7983 */ /* 0x000eea0000300800 */
[C---:B-1----:R-:W-:Y:S04]  /*1e390*/  HMMA.1688.F32.TF32 R72, R188.reuse, R16, R208 ;  /* 0x00000010bc48723c */ /* 0x042fe800000810d0 */
[----:B------:R-:W-:Y:S04]  /*1e3a0*/  STL.64 [R1+0x250], R68 ;  /* 0x0002504401007387 */ /* 0x000fe80000100a00 */
[----:B------:R1:W-:Y:S02]  /*1e3b0*/  STL.64 [R1+0x258], R70 ;  /* 0x0002584601007387 */ /* 0x0003e40000100a00 */
[----:B-1----:R-:W-:Y:S05]  /*1e3c0*/  HMMA.1688.F32.TF32 R68, R188, R12, R192 ;  /* 0x0000000cbc44723c */ /* 0x002fea00000810c0 */
[----:B------:R-:W-:Y:S04]  /*1e3d0*/  STL.64 [R1+0x240], R76 ;  /* 0x0002404c01007387 */ /* 0x000fe80000100a00 */
[----:B------:R-:W-:Y:S01]  /*1e3e0*/  STL.64 [R1+0x248], R78 ;  /* 0x0002484e01007387 */ /* 0x000fe20000100a00 */
[C---:B------:R-:W-:Y:S03]  /*1e3f0*/  HMMA.1688.F32.TF32 R148, R184.reuse, R40, R148 ;  /* 0x00000028b894723c */ /* 0x040fe60000081094 */
[----:B------:R-:W-:Y:S04]  /*1e400*/  STL.64 [R1+0x230], R72 ;  /* 0x0002304801007387 */ /* 0x000fe80000100a00 */
[----:B------:R-:W-:Y:S01]  /*1e410*/  STL.64 [R1+0x238], R74 ;  /* 0x0002384a01007387 */ /* 0x000fe20000100a00 */
[C---:B------:R-:W-:Y:S05]  /*1e420*/  HMMA.1688.F32.TF32 R152, R184.reuse, R36, R152 ;  /* 0x00000024b898723c */ /* 0x040fea0000081098 */
[----:B------:R1:W-:Y:S03]  /*1e430*/  STL [R1+0x220], R68 ;  /* 0x0002204401007387 */ /* 0x0003e60000100800 */
[----:B------:R-:W-:Y:S01]  /*1e440*/  HMMA.1688.F32.TF32 R156, R184, R32, R244 ;  /* 0x00000020b89c723c */ /* 0x000fe200000810f4 */
[----:B------:R-:W-:-:S07]  /*1e450*/  IMAD.MOV.U32 R3, RZ, RZ, R69 ;  /* 0x000000ffff037224 */ /* 0x000fce00078e0045 */
[----:B------:R-:W-:Y:S01]  /*1e460*/  HMMA.1688.F32.TF32 R160, R184, R28, R160 ;  /* 0x0000001cb8a0723c */ /* 0x000fe200000810a0 */
[----:B------:R-:W-:-:S07]  /*1e470*/  IMAD.MOV.U32 R64, RZ, RZ, R70 ;  /* 0x000000ffff407224 */ /* 0x000fce00078e0046 */
[C---:B------:R-:W-:Y:S08]  /*1e480*/  HMMA.1688.F32.TF32 R164, R184.reuse, R24, R164 ;  /* 0x00000018b8a4723c */ /* 0x040ff000000810a4 */
[C---:B------:R-:W-:Y:S08]  /*1e490*/  HMMA.1688.F32.TF32 R168, R184.reuse, R20, R168 ;  /* 0x00000014b8a8723c */ /* 0x040ff000000810a8 */
[C---:B------:R-:W-:Y:S08]  /*1e4a0*/  HMMA.1688.F32.TF32 R172, R184.reuse, R16, R172 ;  /* 0x00000010b8ac723c */ /* 0x040ff000000810ac */
[C---:B------:R-:W-:Y:S08]  /*1e4b0*/  HMMA.1688.F32.TF32 R176, R184.reuse, R12, R176 ;  /* 0x0000000cb8b0723c */ /* 0x040ff000000810b0 */
[----:B------:R-:W-:Y:S01]  /*1e4c0*/  HMMA.1688.F32.TF32 R180, R184, R8, R180 ;  /* 0x00000008b8b4723c */ /* 0x000fe200000810b4 */
[----:B------:R-:W-:-:S07]  /*1e4d0*/  IMAD.MOV.U32 R65, RZ, RZ, R71 ;  /* 0x000000ffff417224 */ /* 0x000fce00078e0047 */
[----:B------:R-:W-:Y:S01]  /*1e4e0*/  HMMA.1688.F32.TF32 R184, R184, R4, R248 ;  /* 0x00000004b8b8723c */ /* 0x000fe200000810f8 */
[----:B------:R-:W4:Y:S04]  /*1e4f0*/  LDL.LU R248, [R1+0x480] ;  /* 0x0004800001f87983 */ /* 0x000f280000300800 */
[----:B------:R-:W4:Y:S04]  /*1e500*/  LDL.LU R249, [R1+0x484] ;  /* 0x0004840001f97983 */ /* 0x000f280000300800 */
[----:B------:R-:W4:Y:S04]  /*1e510*/  LDL.LU R250, [R1+0x488] ;  /* 0x0004880001fa7983 */ /* 0x000f280000300800 */
[----:B------:R-:W4:Y:S04]  /*1e520*/  LDL.LU R251, [R1+0x48c] ;  /* 0x00048c0001fb7983 */ /* 0x000f280000300800 */
[----:B-1----:R-:W2:Y:S04]  /*1e530*/  LDL.LU R68, [R1+0x4a0] ;  /* 0x0004a00001447983 */ /* 0x002ea80000300800 */
        /* <DEDUP_REMOVED lines=81> */
[----:B------:R-:W-:Y:S01]  /*1ea50*/  STL [R1+0x1094], R65 ;  /* 0x0010944101007387 */ /* 0x000fe20000100800 */
[C---:B--2---:R-:W-:Y:S08]  /*1ea60*/  HMMA.1688.F32.TF32 R84, R240.reuse, R44, R84 ;  /* 0x0000002cf054723c */ /* 0x044ff00000081054 */
[----:B---3--:R-:W-:Y:S01]  /*1ea70*/  HMMA.1688.F32.TF32 R88, R240, R48, R88 ;  /* 0x00000030f058723c */ /* 0x008fe20000081058 */
[----:B------:R-:W-:Y:S04]  /*1ea80*/  STL [R1+0x1090], R64 ;  /* 0x0010904001007387 */ /* 0x000fe80000100800 */
[----:B------:R-:W-:Y:S01]  /*1ea90*/  STL [R1+0x108c], R3 ;  /* 0x00108c0301007387 */ /* 0x000fe20000100800 */
[----:B------:R-:W-:-:S02]  /*1eaa0*/  IMAD.MOV.U32 R246, RZ, RZ, R2 ;  /* 0x000000fffff67224 */ /* 0x000fc400078e0002 */
[----:B------:R-:W-:Y:S01]  /*1eab0*/  IMAD.MOV.U32 R247, RZ, RZ, R0 ;  /* 0x000000fffff77224 */ /* 0x000fe200078e0000 */
[C---:B----4-:R-:W-:Y:S08]  /*1eac0*/  HMMA.1688.F32.TF32 R96, R188.reuse, R4, R96 ;  /* 0x00000004bc60723c */ /* 0x050ff00000081060 */
[----:B------:R-:W-:Y:S11]  /*1ead0*/  HMMA.1688.F32.TF32 R100, R188, R8, R100 ;  /* 0x00000008bc64723c */ /* 0x000ff60000081064 */
[----:B------:R-:W-:Y:S11]  /*1eae0*/  @!UPT UIADD3 URZ, URZ, URZ, URZ ;  /* 0x0000003f3f3ff290 */ /* 0x000ff6000fffe03f */
[----:B------:R-:W-:Y:S01]  /*1eaf0*/  @!UPT UIADD3 URZ, URZ, URZ, URZ ;  /* 0x0000003f3f3ff290 */ /* 0x000fe2000fffe03f */
[----:B------:R-:W-:Y:S04]  /*1eb00*/  STL.64 [R1+0x210], R100 ;  /* 0x0002106401007387 */ /* 0x000fe80000100a00 */
[----:B------:R-:W-:Y:S04]  /*1eb10*/  STL.64 [R1+0x218], R102 ;  /* 0x0002186601007387 */ /* 0x000fe80000100a00 */
[----:B------:R-:W-:Y:S04]  /*1eb20*/  STL [R1+0x200], R96 ;  /* 0x0002006001007387 */ /* 0x000fe80000100800 */
[----:B------:R-:W-:Y:S04]  /*1eb30*/  STL.64 [R1+0x2f0], R88 ;  /* 0x0002f05801007387 */ /* 0x000fe80000100a00 */
[----:B------:R-:W-:Y:S04]  /*1eb40*/  STL.64 [R1+0x2f8], R90 ;  /* 0x0002f85a01007387 */ /* 0x000fe80000100a00 */
[----:B------:R-:W-:Y:S04]  /*1eb50*/  STL.64 [R1+0x320], R84 ;  /* 0x0003205401007387 */ /* 0x000fe80000100a00 */
[----:B------:R1:W-:Y:S02]  /*1eb60*/  STL.64 [R1+0x328], R86 ;  /* 0x0003285601007387 */ /* 0x0003e40000100a00 */
[C---:B-1----:R-:W-:Y:S08]  /*1eb70*/  HMMA.1688.F32.TF32 R84, R240.reuse, R40, R80 ;  /* 0x00000028f054723c */ /* 0x042ff00000081050 */
[C---:B------:R-:W-:Y:S08]  /*1eb80*/  HMMA.1688.F32.TF32 R80, R240.reuse, R36, R76 ;  /* 0x00000024f050723c */ /* 0x040ff0000008104c */
        /* <DEDUP_REMOVED lines=8> */
[----:B------:R-:W-:Y:S04]  /*1ec10*/  STL.64 [R1+0x378], R78 ;  /* 0x0003784e01007387 */ /* 0x000fe80000100a00 */
[----:B------:R-:W-:Y:S01]  /*1ec20*/  STL.64 [R1+0x460], R68 ;  /* 0x0004604401007387 */ /* 0x000fe20000100a00 */
[----:B------:R-:W-:-:S03]  /*1ec30*/  IMAD.MOV.U32 R0, RZ, RZ, R71 ;  /* 0x000000ffff007224 */ /* 0x000fc600078e0047 */
[----:B------:R-:W-:Y:S04]  /*1ec40*/  STL.64 [R1+0x380], R72 ;  /* 0x0003804801007387 */ /* 0x000fe80000100a00 */
[----:B------:R-:W-:Y:S04]  /*1ec50*/  STL.64 [R1+0x388], R74 ;  /* 0x0003884a01007387 */ /* 0x000fe80000100a00 */
[----:B------:R1:W-:Y:S02]  /*1ec60*/  STL [R1+0x468], R70 ;  /* 0x0004684601007387 */ /* 0x0003e40000100800 */
[----:B-1----:R-:W-:Y:S07]  /*1ec70*/  HMMA.1688.F32.TF32 R68, R240, R20, R248 ;  /* 0x00000014f044723c */ /* 0x002fee00000810f8 */
[----:B------:R-:W-:-:S02]  /*1ec80*/  IMAD.MOV.U32 R248, RZ, RZ, R46 ;  /* 0x000000fffff87224 */ /* 0x000fc400078e002e */
[----:B------:R-:W2:Y:S01]  /*1ec90*/  LDL.LU R46, [R1+0x11bc] ;  /* 0x0011bc00012e7983 */ /* 0x000ea20000300800 */
[----:B------:R-:W-:Y:S02]  /*1eca0*/  IMAD.MOV.U32 R249, RZ, RZ, R47 ;  /* 0x000000fffff97224 */ /* 0x000fe400078e002f */
[----:B------:R-:W-:Y:S01]  /*1ecb0*/  IMAD.MOV.U32 R250, RZ, RZ, R50 ;  /* 0x000000fffffa7224 */ /* 0x000fe200078e0032 */
[----:B------:R-:W2:Y:S01]  /*1ecc0*/  LDL.LU R47, [R1+0x11b8] ;  /* 0x0011b800012f7983 */ /* 0x000ea20000300800 */
[----:B------:R-:W-:-:S03]  /*1ecd0*/  IMAD.MOV.U32 R251, RZ, RZ, R51 ;  /* 0x000000fffffb7224 */ /* 0x000fc600078e0033 */
[----:B------:R-:W3:Y:S04]  /*1ece0*/  LDL.LU R50, [R1+0x11b4] ;  /* 0x0011b40001327983 */ /* 0x000ee80000300800 */
[----:B------:R-:W3:Y:S03]  /*1ecf0*/  LDL.LU R51, [R1+0x11b0] ;  /* 0x0011b00001337983 */ /* 0x000ee60000300800 */
[----:B------:R-:W-:Y:S02]  /*1ed00*/  IMAD.MOV.U32 R2, RZ, RZ, R68 ;  /* 0x000000ffff027224 */ /* 0x000fe400078e0044 */
[----:B------:R-:W-:Y:S02]  /*1ed10*/  IMAD.MOV.U32 R252, RZ, RZ, R69 ;  /* 0x000000fffffc7224 */ /* 0x000fe400078e0045 */
[----:B------:R-:W-:-:S02]  /*1ed20*/  IMAD.MOV.U32 R68, RZ, RZ, R54 ;  /* 0x000000ffff447224 */ /* 0x000fc400078e0036 */
[----:B------:R-:W-:Y:S01]  /*1ed30*/  IMAD.MOV.U32 R61, RZ, RZ, R70 ;  /* 0x000000ffff3d7224 */ /* 0x000fe200078e0046 */
[----:B------:R-:W4:Y:S01]  /*1ed40*/  LDL.LU R54, [R1+0x11ac] ;  /* 0x0011ac0001367983 */ /* 0x000f220000300800 */
[----:B------:R-:W-:Y:S02]  /*1ed50*/  IMAD.MOV.U32 R69, RZ, RZ, R55 ;  /* 0x000000ffff457224 */ /* 0x000fe400078e0037 */
[----:B------:R-:W-:Y:S01]  /*1ed60*/  IMAD.MOV.U32 R60, RZ, RZ, R71 ;  /* 0x000000ffff3c7224 */ /* 0x000fe200078e0047 */
[----:B------:R-:W2:Y:S01]  /*1ed70*/  LDL.LU R55, [R1+0x11a8] ;  /* 0x0011a80001377983 */ /* 0x000ea20000300800 */
[----:B------:R-:W-:Y:S02]  /*1ed80*/  IMAD.MOV.U32 R70, RZ, RZ, R58 ;  /* 0x000000ffff467224 */ /* 0x000fe400078e003a */
[----:B------:R-:W-:Y:S01]  /*1ed90*/  IMAD.MOV.U32 R71, RZ, RZ, R59 ;  /* 0x000000ffff477224 */ /* 0x000fe200078e003b */
        /* <DEDUP_REMOVED lines=17> */
[----:B------:R-:W3:Y:S01]  /*1eeb0*/  LDL.LU R103, [R1+0x42c] ;  /* 0x00042c0001677983 */ /* 0x000ee20000300800 */
[----:B----4-:R-:W-:-:S02]  /*1eec0*/  IMAD.MOV.U32 R79, RZ, RZ, R54 ;  /* 0x000000ffff4f7224 */ /* 0x010fc400078e0036 */
[----:B--2---:R-:W-:Y:S02]  /*1eed0*/  IMAD.MOV.U32 R78, RZ, RZ, R55 ;  /* 0x000000ffff4e7224 */ /* 0x004fe400078e0037 */
[----:B---3--:R-:W-:Y:S02]  /*1eee0*/  IMAD.MOV.U32 R77, RZ, RZ, R58 ;  /* 0x000000ffff4d7224 */ /* 0x008fe400078e003a */
[----:B------:R-:W-:Y:S02]  /*1eef0*/  IMAD.MOV.U32 R76, RZ, RZ, R59 ;  /* 0x000000ffff4c7224 */ /* 0x000fe400078e003b */
[----:B------:R-:W2:Y:S04]  /*1ef00*/  LDL.LU R59, [R1+0x118c] ;  /* 0x00118c00013b7983 */ /* 0x000ea80000300800 */
[----:B------:R-:W3:Y:S04]  /*1ef10*/  LDL.LU R58, [R1+0x1188] ;  /* 0x00118800013a7983 */ /* 0x000ee80000300800 */
[----:B------:R-:W4:Y:S04]  /*1ef20*/  LDL.LU R55, [R1+0x1184] ;  /* 0x0011840001377983 */ /* 0x000f280000300800 */
[----:B------:R-:W4:Y:S01]  /*1ef30*/  LDL.LU R54, [R1+0x1180] ;  /* 0x0011800001367983 */ /* 0x000f220000300800 */
[----:B------:R-:W-:-:S02]  /*1ef40*/  IMAD.MOV.U32 R65, RZ, RZ, R97 ;  /* 0x000000ffff417224 */ /* 0x000fc400078e0061 */
[----:B------:R-:W-:Y:S01]  /*1ef50*/  IMAD.MOV.U32 R64, RZ, RZ, R98 ;  /* 0x000000ffff407224 */ /* 0x000fe200078e0062 */
[----:B------:R-:W4:Y:S01]  /*1ef60*/  LDL.LU R96, [R1+0x3c0] ;  /* 0x0003c00001607983 */ /* 0x000f220000300800 */
[----:B------:R-:W-:Y:S01]  /*1ef70*/  IMAD.MOV.U32 R3, RZ, RZ, R99 ;  /* 0x000000ffff037224 */ /* 0x000fe200078e0063 */
[----:B------:R-:W-:Y:S02]  /*1ef80*/  HMMA.1688.F32.TF32 R188, R232, R48, R92 ;  /* 0x00000030e8bc723c */ /* 0x000fe4000008105c */
        /* <DEDUP_REMOVED lines=8> */
[----:B------:R-:W-:Y:S02]  /*1f010*/  IMAD.MOV.U32 R81, RZ, RZ, R63 ;  /* 0x000000ffff517224 */ /* 0x000fe400078e003f */
[----:B------:R-:W-:Y:S02]  /*1f020*/  IMAD.MOV.U32 R82, RZ, RZ, R66 ;  /* 0x000000ffff527224 */ /* 0x000fe400078e0042 */
[----:B------:R-:W-:Y:S02]  /*1f030*/  IMAD.MOV.U32 R83, RZ, RZ, R67 ;  /* 0x000000ffff537224 */ /* 0x000fe400078e0043 */
[----:B--2---:R-:W-:Y:S02]  /*1f040*/  IMAD.MOV.U32 R87, RZ, RZ, R59 ;  /* 0x000000ffff577224 */ /* 0x004fe400078e003b */
[----:B---3--:R-:W-:Y:S02]  /*1f050*/  IMAD.MOV.U32 R86, RZ, RZ, R58 ;  /* 0x000000ffff567224 */ /* 0x008fe400078e003a */
[----:B----4-:R-:W-:-:S02]  /*1f060*/  IMAD.MOV.U32 R85, RZ, RZ, R55 ;  /* 0x000000ffff557224 */ /* 0x010fc400078e0037 */
[----:B------:R-:W-:Y:S02]  /*1f070*/  IMAD.MOV.U32 R84, RZ, RZ, R54 ;  /* 0x000000ffff547224 */ /* 0x000fe400078e0036 */
        /* <DEDUP_REMOVED lines=22> */
[----:B------:R-:W-:Y:S01]  /*1f1e0*/  HMMA.1688.F32.TF32 R232, R232, R4, R236 ;  /* 0x00000004e8e8723c */ /* 0x000fe200000810ec */
[----:B------:R-:W-:Y:S04]  /*1f1f0*/  LDS R236, [R142+0x23000] ;  /* 0x023000008eec7984 */ /* 0x000fe80000000800 */
[----:B------:R-:W-:Y:S04]  /*1f200*/  LDS R238, [R142+0x23800] ;  /* 0x023800008eee7984 */ /* 0x000fe80000000800 */
[----:B------:R-:W-:Y:S04]  /*1f210*/  LDS R237, [R143+0x23000] ;  /* 0x023000008fed7984 */ /* 0x000fe80000000800 */
[----:B------:R-:W1:Y:S01]  /*1f220*/  LDS R239, [R143+0x23800] ;  /* 0x023800008fef7984 */ /* 0x000e620000000800 */
        /* <DEDUP_REMOVED lines=9> */
[----:B------:R-:W-:Y:S01]  /*1f2c0*/  IMAD.MOV.U32 R57, RZ, RZ, R104 ;  /* 0x000000ffff397224 */ /* 0x000fe200078e0068 */
[----:B------:R-:W4:Y:S01]  /*1f2d0*/  LDL.LU.64 R106, [R1+0x1158] ;  /* 0x00115800016a7983 */ /* 0x000f220000300a00 */
[----:B------:R-:W-:-:S02]  /*1f2e0*/  IMAD.MOV.U32 R56, RZ, RZ, R105 ;  /* 0x000000ffff387224 */ /* 0x000fc400078e0069 */
[----:B------:R-:W-:Y:S01]  /*1f2f0*/  IMAD.MOV.U32 R45, RZ, RZ, R102 ;  /* 0x000000ffff2d7224 */ /* 0x000fe200078e0066 */
[----:B------:R-:W4:Y:S01]  /*1f300*/  LDL.LU.64 R104, [R1+0x1150] ;  /* 0x0011500001687983 */ /* 0x000f220000300a00 */
[----:B------:R-:W-:Y:S02]  /*1f310*/  IMAD.MOV.U32 R44, RZ, RZ, R103 ;  /* 0x000000ffff2c7224 */ /* 0x000fe400078e0067 */
[----:B------:R-:W-:Y:S01]  /*1f320*/  IMAD.MOV.U32 R49, RZ, RZ, R100 ;  /* 0x000000ffff317224 */ /* 0x000fe200078e0064 */
[----:B------:R-:W4:Y:S01]  /*1f330*/  LDL.LU.64 R102, [R1+0x1148] ;  /* 0x0011480001667983 */ /* 0x000f220000300a00 */
[----:B-1----:R-:W-:Y:S01]  /*1f340*/  HMMA.1688.F32.TF32 R72, R236, R50, R72 ;  /* 0x00000032ec48723c */ /* 0x002fe20000081048 */
[----:B------:R-:W-:Y:S02]  /*1f350*/  IMAD.MOV.U32 R48, RZ, RZ, R101 ;  /* 0x000000ffff307224 */ /* 0x000fe400078e0065 */
[----:B------:R-:W4:Y:S01]  /*1f360*/  LDL.LU.64 R100, [R1+0x1140] ;  /* 0x0011400001647983 */ /* 0x000f220000300a00 */
[----:B------:R-:W-:-:S02]  /*1f370*/  IMAD.MOV.U32 R37, RZ, RZ, R98 ;  /* 0x000000ffff257224 */ /* 0x000fc400078e0062 */
[----:B------:R-:W-:Y:S02]  /*1f380*/  IMAD.MOV.U32 R36, RZ, RZ, R99 ;  /* 0x000000ffff247224 */ /* 0x000fe400078e0063 */
[----:B------:R-:W-:Y:S01]  /*1f390*/  IMAD.MOV.U32 R41, RZ, RZ, R96 ;  /* 0x000000ffff297224 */ /* 0x000fe200078e0060 */
[----:B------:R-:W4:Y:S01]  /*1f3a0*/  LDL.LU.64 R98, [R1+0x1138] ;  /* 0x0011380001627983 */ /* 0x000f220000300a00 */
[----:B------:R-:W-:Y:S01]  /*1f3b0*/  IMAD.MOV.U32 R40, RZ, RZ, R97 ;  /* 0x000000ffff287224 */ /* 0x000fe200078e0061 */
[----:B------:R-:W-:Y:S02]  /*1f3c0*/  HMMA.1688.F32.TF32 R240, R240, R4, R92 ;  /* 0x00000004f0f0723c */ /* 0x000fe4000008105c */
[----:B------:R-:W4:Y:S04]  /*1f3d0*/  LDL.LU.64 R96, [R1+0x1130] ;  /* 0x0011300001607983 */ /* 0x000f280000300a00 */
[----:B------:R-:W4:Y:S02]  /*1f3e0*/  LDL.LU.64 R94, [R1+0x1128] ;  /* 0x00112800015e7983 */ /* 0x000f240000300a00 */
[C---:B------:R-:W-:Y:S02]  /*1f3f0*/  HMMA.1688.F32.TF32 R68, R236.reuse, R46, R68 ;  /* 0x0000002eec44723c */ /* 0x040fe40000081044 */
[----:B------:R-:W4:Y:S06]  /*1f400*/  LDL.LU.64 R92, [R1+0x1120] ;  /* 0x00112000015c7983 */ /* 0x000f2c0000300a00 */
[C---:B------:R-:W-:Y:S08]  /*1f410*/  HMMA.1688.F32.TF32 R244, R236.reuse, R42, R244 ;  /* 0x0000002aecf4723c */ /* 0x040ff000000810f4 */
[C---:B------:R-:W-:Y:S08]  /*1f420*/  HMMA.1688.F32.TF32 R248, R236.reuse, R38, R248 ;  /* 0x00000026ecf8723c */ /* 0x040ff000000810f8 */
[C---:B--2---:R-:W-:Y:S08]  /*1f430*/  HMMA.1688.F32.TF32 R76, R236.reuse, R54, R76 ;  /* 0x00000036ec4c723c */ /* 0x044ff0000008104c */
[C---:B---3--:R-:W-:Y:S08]  /*1f440*/  HMMA.1688.F32.TF32 R80, R236.reuse, R58, R80 ;  /* 0x0000003aec50723c */ /* 0x048ff00000081050 */
[C---:B------:R-:W-:Y:S08]  /*1f450*/  HMMA.1688.F32.TF32 R84, R236.reuse, R62, R84 ;  /* 0x0000003eec54723c */ /* 0x040ff00000081054 */
[C---:B------:R-:W-:Y:S11]  /*1f460*/  HMMA.1688.F32.TF32 R88, R236.reuse, R66, R88 ;  /* 0x00000042ec58723c */ /* 0x040ff60000081058 */
[----:B------:R-:W-:Y:S11]  /*1f470*/  @!UPT UIADD3 URZ, URZ, URZ, URZ ;  /* 0x0000003f3f3ff290 */ /* 0x000ff6000fffe03f */
[----:B------:R-:W-:Y:S01]  /*1f480*/  @!UPT UIADD3 URZ, URZ, URZ, URZ ;  /* 0x0000003f3f3ff290 */ /* 0x000fe2000fffe03f */
[----:B------:R-:W-:Y:S04]  /*1f490*/  STL.64 [R1+0x400], R88 ;  /* 0x0004005801007387 */ /* 0x000fe80000100a00 */
[----:B------:R1:W-:Y:S04]  /*1f4a0*/  STL.64 [R1+0x408], R90 ;  /* 0x0004085a01007387 */ /* 0x0003e80000100a00 */
[----:B-1----:R-:W2:Y:S04]  /*1f4b0*/  LDL.LU.64 R90, [R1+0x1118] ;  /* 0x00111800015a7983 */ /* 0x002ea80000300a00 */
[----:B------:R-:W2:Y:S04]  /*1f4c0*/  LDL.LU.64 R88, [R1+0x1110] ;  /* 0x0011100001587983 */ /* 0x000ea80000300a00 */
[----:B------:R-:W-:Y:S04]  /*1f4d0*/  STL.64 [R1+0x500], R84 ;  /* 0x0005005401007387 */ /* 0x000fe80000100a00 */
[----:B------:R1:W-:Y:S04]  /*1f4e0*/  STL.64 [R1+0x508], R86 ;  /* 0x0005085601007387 */ /* 0x0003e80000100a00 */
[----:B-1----:R-:W3:Y:S04]  /*1f4f0*/  LDL.LU.64 R86, [R1+0x1108] ;  /* 0x0011080001567983 */ /* 0x002ee80000300a00 */
[----:B------:R-:W3:Y:S04]  /*1f500*/  LDL.LU.64 R84, [R1+0x1100] ;  /* 0x0011000001547983 */ /* 0x000ee80000300a00 */
        /* <DEDUP_REMOVED lines=19> */
[----:B------:R-:W4:Y:S04]  /*1f640*/  LDL.LU.64 R244, [R1+0x10b0] ;  /* 0x0010b00001f47983 */ /* 0x000f280000300a00 */
[----:B------:R-:W-:Y:S04]  /*1f650*/  STL.64 [R1+0x690], R248 ;  /* 0x000690f801007387 */ /* 0x000fe80000100a00 */
[----:B------:R1:W-:Y:S04]  /*1f660*/  STL.64 [R1+0x698], R250 ;  /* 0x000698fa01007387 */ /* 0x0003e80000100a00 */
[----:B-1----:R-:W4:Y:S04]  /*1f670*/  LDL.LU.64 R250, [R1+0x10a8] ;  /* 0x0010a80001fa7983 */ /* 0x002f280000300a00 */
[----:B------:R-:W4:Y:S01]  /*1f680*/  LDL.LU.64 R248, [R1+0x10a0] ;  /* 0x0010a00001f87983 */ /* 0x000f220000300a00 */
[C---:B--2---:R-:W-:Y:S08]  /*1f690*/  HMMA.1688.F32.TF32 R72, R236.reuse, R22, R72 ;  /* 0x00000016ec48723c */ /* 0x044ff00000081048 */
[C---:B---3--:R-:W-:Y:S08]  /*1f6a0*/  HMMA.1688.F32.TF32 R68, R236.reuse, R26, R68 ;  /* 0x0000001aec44723c */ /* 0x048ff00000081044 */
[C---:B----4-:R-:W-:Y:S08]  /*1f6b0*/  HMMA.1688.F32.TF32 R244, R236.reuse, R30, R244 ;  /* 0x0000001eecf4723c */ /* 0x050ff000000810f4 */
[----:B------:R-:W-:Y:S11]  /*1f6c0*/  HMMA.1688.F32.TF32 R248, R236, R34, R248 ;  /* 0x00000022ecf8723c */ /* 0x000ff600000810f8 */
        /* <DEDUP_REMOVED lines=15> */
[----:B------:R2:W-:Y:S04]  /*1f7c0*/  STL.64 [R1+0x668], R70 ;  /* 0x0006684601007387 */ /* 0x0005e80000100a00 */
[----:B-1----:R-:W4:Y:S04]  /*1f7d0*/  LDL.LU R68, [R1+0x50] ;  /* 0x0000500001447983 */ /* 0x002f280000300800 */
[----:B------:R-:W4:Y:S04]  /*1f7e0*/  LDL.LU R69, [R1+0x54] ;  /* 0x0000540001457983 */ /* 0x000f280000300800 */
[----:B--2---:R-:W2:Y:S04]  /*1f7f0*/  LDL.LU R70, [R1+0x58] ;  /* 0x0000580001467983 */ /* 0x004ea80000300800 */
[----:B------:R-:W2:Y:S04]  /*1f800*/  LDL.LU R71, [R1+0x5c] ;  /* 0x00005c0001477983 */ /* 0x000ea80000300800 */
[----:B------:R1:W-:Y:S04]  /*1f810*/  STL.64 [R1+0x650], R72 ;  /* 0x0006504801007387 */ /* 0x0003e80000100a00 */
[----:B------:R1:W-:Y:S04]  /*1f820*/  STL.64 [R1+0x658], R74 ;  /* 0x0006584a01007387 */ /* 0x0003e80000100a00 */
[----:B-1----:R-:W2:Y:S04]  /*1f830*/  LDL.LU R72, [R1+0x130] ;  /* 0x0001300001487983 */ /* 0x002ea80000300800 */
[----:B------:R-:W2:Y:S04]  /*1f840*/  LDL.LU R73, [R1+0x134] ;  /* 0x0001340001497983 */ /* 0x000ea80000300800 */
[----:B------:R-:W2:Y:S04]  /*1f850*/  LDL.LU R74, [R1+0x138] ;  /* 0x00013800014a7983 */ /* 0x000ea80000300800 */
[----:B------:R-:W2:Y:S01]  /*1f860*/  LDL.LU R75, [R1+0x13c] ;  /* 0x00013c00014b7983 */ /* 0x000ea20000300800 */
[----:B------:R-:W-:-:S02]  /*1f870*/  IMAD.MOV.U32 R33, RZ, RZ, R240 ;  /* 0x000000ffff217224 */ /* 0x000fc400078e00f0 */
[----:B------:R-:W-:Y:S01]  /*1f880*/  IMAD.MOV.U32 R32, RZ, RZ, R241 ;  /* 0x000000ffff207224 */ /* 0x000fe200078e00f1 */
[----:B------:R-:W-:Y:S01]  /*1f890*/  LDS R240, [R142+0x23080] ;  /* 0x023080008ef07984 */ /* 0x000fe20000000800 */
[----:B------:R-:W-:Y:S02]  /*1f8a0*/  IMAD.MOV.U32 R29, RZ, RZ, R242 ;  /* 0x000000ffff1d7224 */ /* 0x000fe400078e00f2 */
[----:B------:R-:W-:Y:S01]  /*1f8b0*/  IMAD.MOV.U32 R28, RZ, RZ, R243 ;  /* 0x000000ffff1c7224 */ /* 0x000fe200078e00f3 */
[----:B------:R-:W-:Y:S01]  /*1f8c0*/  LDS R242, [R142+0x23880] ;  /* 0x023880008ef27984 */ /* 0x000fe20000000800 */
[C---:B------:R-:W-:Y:S03]  /*1f8d0*/  HMMA.1688.F32.TF32 R76, R236.reuse, R18, R76 ;  /* 0x00000012ec4c723c */ /* 0x040fe6000008104c */
[----:B------:R-:W-:Y:S04]  /*1f8e0*/  LDS R241, [R143+0x23080] ;  /* 0x023080008ff17984 */ /* 0x000fe80000000800 */
[----:B------:R-:W1:Y:S01]  /*1f8f0*/  LDS R243, [R143+0x23880] ;  /* 0x023880008ff37984 */ /* 0x000e620000000800 */
[C---:B------:R-:W-:Y:S08]  /*1f900*/  HMMA.1688.F32.TF32 R80, R236.reuse, R14, R80 ;  /* 0x0000000eec50723c */ /* 0x040ff00000081050 */
[C---:B------:R-:W-:Y:S07]  /*1f910*/  HMMA.1688.F32.TF32 R84, R236.reuse, R10, R84 ;  /* 0x0000000aec54723c */ /* 0x040fee0000081054 */
[----:B------:R-:W-:Y:S04]  /*1f920*/  STL.64 [R1+0x640], R76 ;  /* 0x0006404c01007387 */ /* 0x000fe80000100a00 */
[----:B------:R1:W-:Y:S02]  /*1f930*/  STL.64 [R1+0x648], R78 ;  /* 0x0006484e01007387 */ /* 0x0003e40000100a00 */
[----:B-1----:R-:W-:Y:S02]  /*1f940*/  HMMA.1688.F32.TF32 R76, R236, R6, R88 ;  /* 0x00000006ec4c723c */ /* 0x002fe40000081058 */
[----:B------:R-:W-:Y:S04]  /*1f950*/  STL.64 [R1+0x630], R80 ;  /* 0x0006305001007387 */ /* 0x000fe80000100a00 */
[----:B------:R-:W-:Y:S04]  /*1f960*/  STL.64 [R1+0x638], R82 ;  /* 0x0006385201007387 */ /* 0x000fe80000100a00 */
[----:B------:R1:W-:Y:S04]  /*1f970*/  STL.64 [R1+0x620], R84 ;  /* 0x0006205401007387 */ /* 0x0003e80000100a00 */
[----:B------:R1:W-:Y:S01]  /*1f980*/  STL.64 [R1+0x628], R86 ;  /* 0x0006285601007387 */ /* 0x0003e20000100a00 */
[C---:B------:R-:W-:Y:S03]  /*1f990*/  HMMA.1688.F32.TF32 R88, R240.reuse, R30, R112 ;  /* 0x0000001ef058723c */ /* 0x040fe60000081070 */
[----:B------:R-:W-:Y:S04]  /*1f9a0*/  LDS R80, [R142+0x23100] ;  /* 0x023100008e507984 */ /* 0x000fe80000000800 */
[----:B------:R-:W-:Y:S04]  /*1f9b0*/  LDS R82, [R142+0x23900] ;  /* 0x023900008e527984 */ /* 0x000fe80000000800 */
[----:B------:R-:W-:Y:S04]  /*1f9c0*/  STL.64 [R1+0x610], R76 ;  /* 0x0006104c01007387 */ /* 0x000fe80000100a00 */
[----:B------:R2:W-:Y:S04]  /*1f9d0*/  STL.64 [R1+0x618], R78 ;  /* 0x0006184e01007387 */ /* 0x0005e80000100a00 */
[----:B------:R-:W2:Y:S04]  /*1f9e0*/  LDL.LU R24, [R1+0x8f4] ;  /* 0x0008f40001187983 */ /* 0x000ea80000300800 */
[----:B------:R-:W2:Y:S04]  /*1f9f0*/  LDL.LU R25, [R1+0x8f8] ;  /* 0x0008f80001197983 */ /* 0x000ea80000300800 */
[----:B------:R-:W-:Y:S04]  /*1fa00*/  LDS R81, [R143+0x23100] ;  /* 0x023100008f517984 */ /* 0x000fe80000000800 */
[----:B------:R-:W1:Y:S01]  /*1fa10*/  LDS R83, [R143+0x23900] ;  /* 0x023900008f537984 */ /* 0x000e620000000800 */
[C---:B---3--:R-:W-:Y:S08]  /*1fa20*/  HMMA.1688.F32.TF32 R248, R240.reuse, R62, R248 ;  /* 0x0000003ef0f8723c */ /* 0x048ff000000810f8 */
[C---:B----4-:R-:W-:Y:S11]  /*1fa30*/  HMMA.1688.F32.TF32 R244, R240.reuse, R66, R244 ;  /* 0x00000042f0f4723c */ /* 0x050ff600000810f4 */
[----:B------:R-:W-:Y:S11]  /*1fa40*/  @!UPT UIADD3 URZ, URZ, URZ, URZ ;  /* 0x0000003f3f3ff290 */ /* 0x000ff6000fffe03f */
[----:B------:R-:W-:Y:S01]  /*1fa50*/  @!UPT UIADD3 URZ, URZ, URZ, URZ ;  /* 0x0000003f3f3ff290 */ /* 0x000fe2000fffe03f */
[----:B------:R-:W-:Y:S04]  /*1fa60*/  STL [R1+0xde0], R244 ;  /* 0x000de0f401007387 */ /* 0x000fe80000100800 */
[----:B------:R-:W-:Y:S04]  /*1fa70*/  STL [R1+0xddc], R245 ;  /* 0x000ddcf501007387 */ /* 0x000fe80000100800 */
[----:B------:R-:W-:Y:S04]  /*1fa80*/  STL [R1+0xdd8], R246 ;  /* 0x000dd8f601007387 */ /* 0x000fe80000100800 */
[----:B------:R-:W-:Y:S04]  /*1fa90*/  STL [R1+0xdd4], R247 ;  /* 0x000dd4f701007387 */ /* 0x000fe80000100800 */
[----:B-1----:R-:W3:Y:S04]  /*1faa0*/  LDL.LU R84, [R1+0x410] ;  /* 0x0004100001547983 */ /* 0x002ee80000300800 */
[----:B------:R-:W3:Y:S04]  /*1fab0*/  LDL.LU R85, [R1+0x414] ;  /* 0x0004140001557983 */ /* 0x000ee80000300800 */
[----:B------:R-:W3:Y:S04]  /*1fac0*/  LDL.LU R86, [R1+0x418] ;  /* 0x0004180001567983 */ /* 0x000ee80000300800 */
[----:B------:R-:W3:Y:S01]  /*1fad0*/  LDL.LU R87, [R1+0x41c] ;  /* 0x00041c0001577983 */ /* 0x000ee20000300800 */
[C---:B--2---:R-:W-:Y:S03]  /*1fae0*/  HMMA.1688.F32.TF32 R76, R240.reuse, R58, R72 ;  /* 0x0000003af04c723c */ /* 0x044fe60000081048 */
[----:B------:R-:W-:Y:S04]  /*1faf0*/  STL [R1+0xdf0], R248 ;  /* 0x000df0f801007387 */ /* 0x000fe80000100800 */
[----:B------:R-:W-:Y:S01]  /*1fb00*/  STL [R1+0xdec], R249 ;  /* 0x000decf901007387 */ /* 0x000fe20000100800 */
[C---:B------:R-:W-:Y:S03]  /*1fb10*/  HMMA.1688.F32.TF32 R72, R240.reuse, R54, R68 ;  /* 0x00000036f048723c */ /* 0x040fe60000081044 */
[----:B------:R-:W-:Y:S04]  /*1fb20*/  STL [R1+0xde8], R250 ;  /* 0x000de8fa01007387 */ /* 0x000fe80000100800 */
[----:B------:R-:W-:Y:S01]  /*1fb30*/  STL [R1+0xde4], R251 ;  /* 0x000de4fb01007387 */ /* 0x000fe20000100800 */
[C---:B------:R-:W-:Y:S07]  /*1fb40*/  HMMA.1688.F32.TF32 R68, R240.reuse, R50, R92 ;  /* 0x00000032f044723c */ /* 0x040fee000008105c */
[----:B------:R-:W-:Y:S04]  /*1fb50*/  STL.64 [R1], R76 ;  /* 0x0000004c01007387 */ /* 0x000fe80000100a00 */
[----:B------:R1:W-:Y:S02]  /*1fb60*/  STL.64 [R1+0x8], R78 ;  /* 0x0000084e01007387 */ /* 0x0003e40000100a00 */
[C---:B-1----:R-:W-:Y:S02]  /*1fb70*/  HMMA.1688.F32.TF32 R76, R240.reuse, R46, R96 ;  /* 0x0000002ef04c723c */ /* 0x042fe40000081060 */
[----:B------:R-:W-:Y:S04]  /*1fb80*/  STL.64 [R1+0x10], R72 ;  /* 0x0000104801007387 */ /* 0x000fe80000100a00 */
[----:B------:R1:W-:Y:S04]  /*1fb90*/  STL.64 [R1+0x18], R74 ;  /* 0x0000184a01007387 */ /* 0x0003e80000100a00 */
[----:B------:R2:W-:Y:S04]  /*1fba0*/  STL.64 [R1+0x760], R68 ;  /* 0x0007604401007387 */ /* 0x0005e80000100a00 */
[----:B------:R-:W-:Y:S01]  /*1fbb0*/  STL.64 [R1+0x768], R70 ;  /* 0x0007684601007387 */ /* 0x000fe20000100a00 */
[C---:B-1----:R-:W-:Y:S03]  /*1fbc0*/  HMMA.1688.F32.TF32 R72, R240.reuse, R42, R100 ;  /* 0x0000002af048723c */ /* 0x042fe60000081064 */
[----:B--2---:R-:W2:Y:S05]  /*1fbd0*/  LDL.LU R68, [R1+0x3a0] ;  /* 0x0003a00001447983 */ /* 0x004eaa0000300800 */
[----:B------:R-:W-:Y:S04]  /*1fbe0*/  STL.64 [R1+0x750], R76 ;  /* 0x0007504c01007387 */ /* 0x000fe80000100a00 */
[----:B------:R1:W-:Y:S01]  /*1fbf0*/  STL.64 [R1+0x758], R78 ;  /* 0x0007584e01007387 */ /* 0x0003e20000100a00 */
[C---:B------:R-:W-:Y:S08]  /*1fc00*/  HMMA.1688.F32.TF32 R92, R240.reuse, R34, R108 ;  /* 0x00000022f05c723c */ /* 0x040ff0000008106c */
[C---:B-1----:R-:W-:Y:S02]  /*1fc10*/  HMMA.1688.F32.TF32 R76, R240.reuse, R38, R104 ;  /* 0x00000026f04c723c */ /* 0x042fe40000081068 */
[----:B------:R1:W-:Y:S04]  /*1fc20*/  STL.64 [R1+0x740], R72 ;  /* 0x0007404801007387 */ /* 0x0003e80000100a00 */
[----:B------:R4:W-:Y:S04]  /*1fc30*/  STL.64 [R1+0x748], R74 ;  /* 0x0007484a01007387 */ /* 0x0009e80000100a00 */
[----:B------:R-:W2:Y:S04]  /*1fc40*/  LDL.LU R69, [R1+0x3a4] ;  /* 0x0003a40001457983 */ /* 0x000ea80000300800 */
[----:B------:R-:W2:Y:S04]  /*1fc50*/  LDL.LU R70, [R1+0x3a8] ;  /* 0x0003a80001467983 */ /* 0x000ea80000300800 */
[----:B------:R-:W2:Y:S04]  /*1fc60*/  LDL.LU R71, [R1+0x3ac] ;  /* 0x0003ac0001477983 */ /* 0x000ea80000300800 */
[----:B-1----:R-:W2:Y:S04]  /*1fc70*/  LDL.LU R72, [R1+0x2d0] ;  /* 0x0002d00001487983 */ /* 0x002ea80000300800 */
[----:B------:R-:W-:Y:S04]  /*1fc80*/  STL.64 [R1+0x730], R76 ;  /* 0x0007304c01007387 */ /* 0x000fe80000100a00 */
[----:B------:R1:W-:Y:S04]  /*1fc90*/  STL.64 [R1+0x738], R78 ;  /* 0x0007384e01007387 */ /* 0x0003e80000100a00 */
[----:B------:R-:W2:Y:S04]  /*1fca0*/  LDL.LU R73, [R1+0x2d4] ;  /* 0x0002d40001497983 */ /* 0x000ea80000300800 */
[----:B----4-:R-:W4:Y:S04]  /*1fcb0*/  LDL.LU R74, [R1+0x2d8] ;  /* 0x0002d800014a7983 */ /* 0x010f280000300800 */
[----:B------:R-:W4:Y:S01]  /*1fcc0*/  LDL.LU R75, [R1+0x2dc] ;  /* 0x0002dc00014b7983 */ /* 0x000f220000300800 */
[C---:B-1----:R-:W-:Y:S03]  /*1fcd0*/  HMMA.1688.F32.TF32 R76, R240.reuse, R26, R116 ;  /* 0x0000001af04c723c */ /* 0x042fe60000081074 */
[----:B------:R-:W-:Y:S04]  /*1fce0*/  STL.64 [R1+0x720], R92 ;  /* 0x0007205c01007387 */ /* 0x000fe80000100a00 */
[----:B------:R1:W-:Y:S04]  /*1fcf0*/  STL.64 [R1+0x728], R94 ;  /* 0x0007285e01007387 */ /* 0x0003e80000100a00 */
[----:B------:R-:W-:Y:S04]  /*1fd00*/  STL.64 [R1+0x710], R88 ;  /* 0x0007105801007387 */ /* 0x000fe80000100a00 */
[----:B------:R1:W-:Y:S02]  /*1fd10*/  STL.64 [R1+0x718], R90 ;  /* 0x0007185a01007387 */ /* 0x0003e40000100a00 */
[C---:B-1----:R-:W-:Y:S02]  /*1fd20*/  HMMA.1688.F32.TF32 R92, R240.reuse, R22, R120 ;  /* 0x00000016f05c723c */ /* 0x042fe40000081078 */
[----:B------:R-:W-:Y:S04]  /*1fd30*/  LDS R116, [R24+0x23000] ;  /* 0x0230000018747984 */ /* 0x000fe80000000800 */
[----:B------:R-:W-:Y:S02]  /*1fd40*/  LDS R118, [R24+0x23800] ;  /* 0x0238000018767984 */ /* 0x000fe40000000800 */
[C---:B------:R-:W-:Y:S02]  /*1fd50*/  HMMA.1688.F32.TF32 R88, R240.reuse, R18, R124 ;  /* 0x00000012f058723c */ /* 0x040fe4000008107c */
[----:B------:R-:W-:Y:S04]  /*1fd60*/  STL.64 [R1+0x700], R76 ;  /* 0x0007004c01007387 */ /* 0x000fe80000100a00 */
[----:B------:R1:W-:Y:S04]  /*1fd70*/  STL.64 [R1+0x708], R78 ;  /* 0x0007084e01007387 */ /* 0x0003e80000100a00 */
[----:B------:R-:W-:Y:S04]  /*1fd80*/  LDS R117, [R25+0x23000] ;  /* 0x0230000019757984 */ /* 0x000fe80000000800 */
[----:B------:R-:W-:Y:S01]  /*1fd90*/  LDS R119, [R25+0x23800] ;  /* 0x0238000019777984 */ /* 0x000fe20000000800 */
[C---:B-1----:R-:W-:Y:S03]  /*1fda0*/  HMMA.1688.F32.TF32 R76, R240.reuse, R14, R128 ;  /* 0x0000000ef04c723c */ /* 0x042fe60000081080 */
[----:B------:R-:W-:Y:S04]  /*1fdb0*/  STL.64 [R1+0x6f0], R92 ;  /* 0x0006f05c01007387 */ /* 0x000fe80000100a00 */
[----:B------:R1:W-:Y:S04]  /*1fdc0*/  STL.64 [R1+0x6f8], R94 ;  /* 0x0006f85e01007387 */ /* 0x0003e80000100a00 */
[----:B------:R-:W-:Y:S04]  /*1fdd0*/  STL.64 [R1+0x6e0], R88 ;  /* 0x0006e05801007387 */ /* 0x000fe80000100a00 */
[----:B------:R1:W-:Y:S02]  /*1fde0*/  STL.64 [R1+0x6e8], R90 ;  /* 0x0006e85a01007387 */ /* 0x0003e40000100a00 */
[C---:B-1----:R-:W-:Y:S08]  /*1fdf0*/  HMMA.1688.F32.TF32 R92, R240.reuse, R10, R132 ;  /* 0x0000000af05c723c */ /* 0x042ff00000081084 */
[----:B------:R-:W-:Y:S01]  /*1fe00*/  HMMA.1688.F32.TF32 R88, R240, R6, R136 ;  /* 0x00000006f058723c */ /* 0x000fe20000081088 */
[----:B------:R1:W-:Y:S04]  /*1fe10*/  STL.64 [R1+0x6d0], R76 ;  /* 0x0006d04c01007387 */ /* 0x0003e80000100a00 */
[----:B------:R1:W-:Y:S04]  /*1fe20*/  STL.64 [R1+0x6d8], R78 ;  /* 0x0006d84e01007387 */ /* 0x0003e80000100a00 */
[----:B-1----:R-:W4:Y:S06]  /*1fe30*/  LDL.LU R76, [R1+0x60] ;  /* 0x00006000014c7983 */ /* 0x002f2c0000300800 */
[----:B------:R-:W-:Y:S04]  /*1fe40*/  STL.64 [R1+0x6c0], R92 ;  /* 0x0006c05c01007387 */ /* 0x000fe80000100a00 */
[----:B------:R-:W-:Y:S04]  /*1fe50*/  STL.64 [R1+0x6c8], R94 ;  /* 0x0006c85e01007387 */ /* 0x000fe80000100a00 */
[----:B------:R-:W-:Y:S04]  /*1fe60*/  STL.64 [R1+0x6b0], R88 ;  /* 0x0006b05801007387 */ /* 0x000fe80000100a00 */
[----:B------:R-:W-:Y:S04]  /*1fe70*/  STL.64 [R1+0x6b8], R90 ;  /* 0x0006b85a01007387 */ /* 0x000fe80000100a00 */
[----:B------:R-:W4:Y:S04]  /*1fe80*/  LDL.LU R77, [R1+0x64] ;  /* 0x00006400014d7983 */ /* 0x000f280000300800 */
[----:B------:R-:W4:Y:S04]  /*1fe90*/  LDL.LU R78, [R1+0x68] ;  /* 0x00006800014e7983 */ /* 0x000f280000300800 */
[----:B------:R-:W4:Y:S04]  /*1fea0*/  LDL.LU R79, [R1+0x6c] ;  /* 0x00006c00014f7983 */ /* 0x000f280000300800 */
[----:B------:R-:W-:Y:S04]  /*1feb0*/  LDS R92, [R142+0x23180] ;  /* 0x023180008e5c7984 */ /* 0x000fe80000000800 */
[----:B------:R1:W-:Y:S04]  /*1fec0*/  LDS R94, [R142+0x23980] ;  /* 0x023980008e5e7984 */ /* 0x0003e80000000800 */
[----:B------:R-:W-:Y:S04]  /*1fed0*/  LDS R93, [R143+0x23180] ;  /* 0x023180008f5d7984 */ /* 0x000fe80000000800 */
[----:B-1----:R-:W4:Y:S04]  /*1fee0*/  LDL.LU R142, [R1+0x109c] ;  /* 0x00109c00018e7983 */ /* 0x002f280000300800 */
[----:B------:R1:W2:Y:S04]  /*1fef0*/  LDS R95, [R143+0x23980] ;  /* 0x023980008f5f7984 */ /* 0x0002a80000000800 */
[----:B-1----:R-:W4:Y:S01]  /*1ff00*/  LDL.LU R143, [R1+0x1098] ;  /* 0x00109800018f7983 */ /* 0x002f220000300800 */
[C---:B---3--:R-:W-:Y:S11]  /*1ff10*/  HMMA.1688.F32.TF32 R240, R80.reuse, R66, R84 ;  /* 0x0000004250f0723c */ /* 0x048ff60000081054 */
[----:B------:R-:W-:Y:S11]  /*1ff20*/  @!UPT UIADD3 URZ, URZ, URZ, URZ ;  /* 0x0000003f3f3ff290 */ /* 0x000ff6000fffe03f */
[----:B------:R-:W-:Y:S01]  /*1ff30*/  @!UPT UIADD3 URZ, URZ, URZ, URZ ;  /* 0x0000003f3f3ff290 */ /* 0x000fe2000fffe03f */
[----:B------:R-:W-:Y:S04]  /*1ff40*/  STL [R1+0xe00], R240 ;  /* 0x000e00f001007387 */ /* 0x000fe80000100800 */
[----:B------:R-:W-:Y:S04]  /*1ff50*/  STL [R1+0xdfc], R241 ;  /* 0x000dfcf101007387 */ /* 0x000fe80000100800 */
[----:B------:R-:W-:Y:S04]  /*1ff60*/  STL [R1+0xdf8], R242 ;  /* 0x000df8f201007387 */ /* 0x000fe80000100800 */
[----:B------:R-:W-:Y:S01]  /*1ff70*/  STL [R1+0xdf4], R243 ;  /* 0x000df4f301007387 */ /* 0x000fe20000100800 */
[C---:B--2---:R-:W-:Y:S08]  /*1ff80*/  HMMA.1688.F32.TF32 R68, R80.reuse, R62, R68 ;  /* 0x0000003e5044723c */ /* 0x044ff00000081044 */
[C---:B----4-:R-:W-:Y:S11]  /*1ff90*/  HMMA.1688.F32.TF32 R72, R80.reuse, R58, R72 ;  /* 0x0000003a5048723c */ /* 0x050ff60000081048 */
[----:B------:R-:W-:Y:S04]  /*1ffa0*/  @!UPT UIADD3 URZ, URZ, URZ, URZ ;  /* 0x0000003f3f3ff290 */ /* 0x000fe8000fffe03f */
[----:B------:R-:W-:Y:S04]  /*1ffb0*/  STL [R1+0xe10], R68 ;  /* 0x000e104401007387 */ /* 0x000fe80000100800 */
[----:B------:R-:W-:Y:S04]  /*1ffc0*/  STL [R1+0xe0c], R69 ;  /* 0x000e0c4501007387 */ /* 0x000fe80000100800 */
[----:B------:R-:W-:Y:S04]  /*1ffd0*/  STL [R1+0xe08], R70 ;  /* 0x000e084601007387 */ /* 0x000fe80000100800 */
[----:B------:R1:W-:Y:S04]  /*1ffe0*/  STL [R1+0xe04], R71 ;  /* 0x000e044701007387 */ /* 0x0003e80000100800 */
        /* <DEDUP_REMOVED lines=8> */
[----:B------:R-:W-:Y:S04]  /*20070*/  STL [R1+0xe20], R72 ;  /* 0x000e204801007387 */ /* 0x000fe80000100800 */
[----:B------:R-:W-:Y:S04]  /*20080*/  STL [R1+0xe1c], R73 ;  /* 0x000e1c4901007387 */ /* 0x000fe80000100800 */
[----:B------:R-:W-:Y:S04]  /*20090*/  STL [R1+0xe18], R74 ;  /* 0x000e184a01007387 */ /* 0x000fe80000100800 */
[----:B------:R4:W-:Y:S04]  /*200a0*/  STL [R1+0xe14], R75 ;  /* 0x000e144b01007387 */ /* 0x0009e80000100800 */
[----:B------:R-:W3:Y:S04]  /*200b0*/  LDL.LU R236, [R1+0x340] ;  /* 0x0003400001ec7983 */ /* 0x000ee80000300800 */
[----:B------:R-:W3:Y:S04]  /*200c0*/  LDL.LU R237, [R1+0x344] ;  /* 0x0003440001ed7983 */ /* 0x000ee80000300800 */
[----:B------:R-:W3:Y:S04]  /*200d0*/  LDL.LU R238, [R1+0x348] ;  /* 0x0003480001ee7983 */ /* 0x000ee80000300800 */
[----:B------:R-:W3:Y:S01]  /*200e0*/  LDL.LU R239, [R1+0x34c] ;  /* 0x00034c0001ef7983 */ /* 0x000ee20000300800 */
[C---:B------:R-:W-:Y:S08]  /*200f0*/  HMMA.1688.F32.TF32 R76, R80.reuse, R54, R76 ;  /* 0x00000036504c723c */ /* 0x040ff0000008104c */
[C---:B-1----:R-:W-:Y:S11]  /*20100*/  HMMA.1688.F32.TF32 R68, R80.reuse, R50, R140 ;  /* 0x000000325044723c */ /* 0x042ff6000008108c */
[----:B------:R-:W-:Y:S04]  /*20110*/  @!UPT UIADD3 URZ, URZ, URZ, URZ ;  /* 0x0000003f3f3ff290 */ /* 0x000fe8000fffe03f */
[----:B------:R-:W-:Y:S04]  /*20120*/  STL [R1+0xe30], R76 ;  /* 0x000e304c01007387 */ /* 0x000fe80000100800 */
[----:B------:R-:W-:Y:S04]  /*20130*/  STL [R1+0xe2c], R77 ;  /* 0x000e2c4d01007387 */ /* 0x000fe80000100800 */
[----:B------:R-:W-:Y:S04]  /*20140*/  STL [R1+0xe28], R78 ;  /* 0x000e284e01007387 */ /* 0x000fe80000100800 */
[----:B------:R-:W-:Y:S04]  /*20150*/  STL [R1+0xe24], R79 ;  /* 0x000e244f01007387 */ /* 0x000fe80000100800 */
[----:B------:R-:W3:Y:S01]  /*20160*/  LDL.LU R84, [R1+0x190] ;  /* 0x0001900001547983 */ /* 0x000ee20000300800 */
[C---:B----4-:R-:W-:Y:S03]  /*20170*/  HMMA.1688.F32.TF32 R72, R80.reuse, R46, R144 ;  /* 0x0000002e5048723c */ /* 0x050fe60000081090 */
[----:B------:R-:W-:Y:S04]  /*20180*/  LDS R144, [R24+0x23100] ;  /* 0x0231000018907984 */ /* 0x000fe80000000800 */
[----:B------:R-:W-:Y:S04]  /*20190*/  STL.64 [R1+0x820], R68 ;  /* 0x0008204401007387 */ /* 0x000fe80000100a00 */
[----:B------:R1:W-:Y:S04]  /*201a0*/  STL.64 [R1+0x828], R70 ;  /* 0x0008284601007387 */ /* 0x0003e80000100a00 */
[----:B------:R-:W4:Y:S04]  /*201b0*/  LDL.LU R85, [R1+0x194] ;  /* 0x0001940001557983 */ /* 0x000f280000300800 */
[----:B------:R-:W4:Y:S04]  /*201c0*/  LDL.LU R86, [R1+0x198] ;  /* 0x0001980001567983 */ /* 0x000f280000300800 */
[----:B------:R-:W4:Y:S01]  /*201d0*/  LDL.LU R87, [R1+0x19c] ;  /* 0x00019c0001577983 */ /* 0x000f220000300800 */
[C---:B-1----:R-:W-:Y:S03]  /*201e0*/  HMMA.1688.F32.TF32 R68, R80.reuse, R42, R148 ;  /* 0x0000002a5044723c */ /* 0x042fe60000081094 */
[----:B------:R-:W-:Y:S04]  /*201f0*/  STL.64 [R1+0x810], R72 ;  /* 0x0008104801007387 */ /* 0x000fe80000100a00 */
[----:B------:R1:W-:Y:S01]  /*20200*/  STL.64 [R1+0x818], R74 ;  /* 0x0008184a01007387 */ /* 0x0003e20000100a00 */
[C---:B------:R-:W-:Y:S03]  /*20210*/  HMMA.1688.F32.TF32 R76, R80.reuse, R38, R152 ;  /* 0x00000026504c723c */ /* 0x040fe60000081098 */
[----:B------:R-:W-:Y:S04]  /*20220*/  LDS R148, [R24+0x23080] ;  /* 0x0230800018947984 */ /* 0x000fe80000000800 */
[----:B------:R-:W-:Y:S01]  /*20230*/  LDS R150, [R24+0x23880] ;  /* 0x0238800018967984 */ /* 0x000fe20000000800 */
[C---:B-1----:R-:W-:Y:S03]  /*20240*/  HMMA.1688.F32.TF32 R72, R80.reuse, R34, R156 ;  /* 0x000000225048723c */ /* 0x042fe6000008109c */
[----:B------:R-:W-:Y:S04]  /*20250*/  LDS R149, [R25+0x23080] ;  /* 0x0230800019957984 */ /* 0x000fe80000000800 */
[----:B------:R-:W-:Y:S04]  /*20260*/  STL.64 [R1+0x800], R68 ;  /* 0x0008004401007387 */ /* 0x000fe80000100a00 */
[----:B------:R1:W-:Y:S04]  /*20270*/  STL.64 [R1+0x808], R70 ;  /* 0x0008084601007387 */ /* 0x0003e80000100a00 */
[----:B------:R-:W2:Y:S04]  /*20280*/  LDS R151, [R25+0x23880] ;  /* 0x0238800019977984 */ /* 0x000ea80000000800 */
[----:B------:R-:W-:Y:S01]  /*20290*/  LDS R146, [R24+0x23900] ;  /* 0x0239000018927984 */ /* 0x000fe20000000800 */
[C---:B-1----:R-:W-:Y:S03]  /*202a0*/  HMMA.1688.F32.TF32 R68, R80.reuse, R30, R160 ;  /* 0x0000001e5044723c */ /* 0x042fe600000810a0 */
[----:B------:R-:W-:Y:S04]  /*202b0*/  STL.64 [R1+0x7f0], R76 ;  /* 0x0007f04c01007387 */ /* 0x000fe80000100a00 */
[----:B------:R1:W-:Y:S04]  /*202c0*/  STL.64 [R1+0x7f8], R78 ;  /* 0x0007f84e01007387 */ /* 0x0003e80000100a00 */
[----:B------:R-:W-:Y:S04]  /*202d0*/  STL.64 [R1+0x7e0], R72 ;  /* 0x0007e04801007387 */ /* 0x000fe80000100a00 */
[----:B------:R1:W-:Y:S02]  /*202e0*/  STL.64 [R1+0x7e8], R74 ;  /* 0x0007e84a01007387 */ /* 0x0003e40000100a00 */
[C---:B-1----:R-:W-:Y:S02]  /*202f0*/  HMMA.1688.F32.TF32 R76, R80.reuse, R26, R164 ;  /* 0x0000001a504c723c */ /* 0x042fe400000810a4 */
[----:B------:R-:W-:Y:S04]  /*20300*/  LDS R145, [R25+0x23100] ;  /* 0x0231000019917984 */ /* 0x000fe80000000800 */
[----:B------:R-:W1:Y:S02]  /*20310*/  LDS R147, [R25+0x23900] ;  /* 0x0239000019937984 */ /* 0x000e640000000800 */
        /* <DEDUP_REMOVED lines=15> */
[----:B------:R1:W-:Y:S02]  /*20410*/  STL.64 [R1+0x7a8], R70 ;  /* 0x0007a84601007387 */ /* 0x0003e40000100a00 */
[----:B-1----:R-:W-:Y:S07]  /*20420*/  HMMA.1688.F32.TF32 R68, R80, R6, R184 ;  /* 0x000000065044723c */ /* 0x002fee00000810b8 */
[----:B------:R-:W-:Y:S01]  /*20430*/  STL.64 [R1+0x790], R76 ;  /* 0x0007904c01007387 */ /* 0x000fe20000100a00 */
[C---:B--2---:R-:W-:Y:S03]  /*20440*/  HMMA.1688.F32.TF32 R88, R92.reuse, R66, R88 ;  /* 0x000000425c58723c */ /* 0x044fe60000081058 */
[----:B------:R1:W-:Y:S05]  /*20450*/  STL.64 [R1+0x798], R78 ;  /* 0x0007984e01007387 */ /* 0x0003ea0000100a00 */
[C---:B---3--:R-:W-:Y:S01]  /*20460*/  HMMA.1688.F32.TF32 R152, R92.reuse, R62, R244 ;  /* 0x0000003e5c98723c */ /* 0x048fe200000810f4 */
[----:B------:R-:W-:Y:S04]  /*20470*/  STL.64 [R1+0x780], R72 ;  /* 0x0007804801007387 */ /* 0x000fe80000100a00 */
[----:B------:R2:W-:Y:S03]  /*20480*/  STL.64 [R1+0x788], R74 ;  /* 0x0007884a01007387 */ /* 0x0005e60000100a00 */
[C---:B-1----:R-:W-:Y:S07]  /*20490*/  HMMA.1688.F32.TF32 R76, R92.reuse, R50, R188 ;  /* 0x000000325c4c723c */ /* 0x042fee00000810bc */
[----:B------:R-:W-:Y:S04]  /*204a0*/  STL [R1+0xe40], R88 ;  /* 0x000e405801007387 */ /* 0x000fe80000100800 */
[----:B------:R-:W-:Y:S04]  /*204b0*/  STL.64 [R1+0x770], R68 ;  /* 0x0007704401007387 */ /* 0x000fe80000100a00 */
[----:B------:R1:W-:Y:S01]  /*204c0*/  STL.64 [R1+0x778], R70 ;  /* 0x0007784601007387 */ /* 0x0003e20000100a00 */
[C---:B--2---:R-:W-:Y:S08]  /*204d0*/  HMMA.1688.F32.TF32 R72, R92.reuse, R46, R192 ;  /* 0x0000002e5c48723c */ /* 0x044ff000000810c0 */
[C---:B------:R-:W-:Y:S01]  /*204e0*/  HMMA.1688.F32.TF32 R80, R92.reuse, R58, R236 ;  /* 0x0000003a5c50723c */ /* 0x040fe200000810ec */
[----:B------:R-:W-:Y:S04]  /*204f0*/  STL [R1+0xe3c], R89 ;  /* 0x000e3c5901007387 */ /* 0x000fe80000100800 */
[----:B------:R-:W-:Y:S03]  /*20500*/  STL [R1+0xe38], R90 ;  /* 0x000e385a01007387 */ /* 0x000fe60000100800 */
[C---:B-1----:R-:W-:Y:S01]  /*20510*/  HMMA.1688.F32.TF32 R68, R92.reuse, R42, R196 ;  /* 0x0000002a5c44723c */ /* 0x042fe200000810c4 */
[----:B------:R-:W-:Y:S04]  /*20520*/  STL [R1+0xe34], R91 ;  /* 0x000e345b01007387 */ /* 0x000fe80000100800 */
[----:B------:R-:W-:Y:S04]  /*20530*/  STL [R1+0xe50], R152 ;  /* 0x000e509801007387 */ /* 0x000fe80000100800 */
[----:B------:R-:W-:Y:S04]  /*20540*/  STL [R1+0xe4c], R153 ;  /* 0x000e4c9901007387 */ /* 0x000fe80000100800 */
[----:B------:R-:W-:Y:S04]  /*20550*/  STL [R1+0xe48], R154 ;  /* 0x000e489a01007387 */ /* 0x000fe80000100800 */
[----:B------:R-:W-:Y:S04]  /*20560*/  STL [R1+0xe44], R155 ;  /* 0x000e449b01007387 */ /* 0x000fe80000100800 */
[----:B------:R-:W2:Y:S04]  /*20570*/  LDL.LU R244, [R1+0x4e0] ;  /* 0x0004e00001f47983 */ /* 0x000ea80000300800 */
[----:B------:R-:W2:Y:S04]  /*20580*/  LDL.LU R245, [R1+0x4e4] ;  /* 0x0004e40001f57983 */ /* 0x000ea80000300800 */
[----:B------:R-:W2:Y:S04]  /*20590*/  LDL.LU R246, [R1+0x4e8] ;  /* 0x0004e80001f67983 */ /* 0x000ea80000300800 */
[----:B------:R-:W2:Y:S04]  /*205a0*/  LDL.LU R247, [R1+0x4ec] ;  /* 0x0004ec0001f77983 */ /* 0x000ea80000300800 */
[----:B------:R-:W-:Y:S04]  /*205b0*/  STL [R1+0xe60], R80 ;  /* 0x000e605001007387 */ /* 0x000fe80000100800 */
[----:B------:R-:W-:Y:S04]  /*205c0*/  STL [R1+0xe5c], R81 ;  /* 0x000e5c5101007387 */ /* 0x000fe80000100800 */
[----:B------:R-:W-:Y:S04]  /*205d0*/  STL [R1+0xe58], R82 ;  /* 0x000e585201007387 */ /* 0x000fe80000100800 */
[----:B------:R-:W-:Y:S01]  /*205e0*/  STL [R1+0xe54], R83 ;  /* 0x000e545301007387 */ /* 0x000fe20000100800 */
[C---:B----4-:R-:W-:Y:S11]  /*205f0*/  HMMA.1688.F32.TF32 R84, R92.reuse, R54, R84 ;  /* 0x000000365c54723c */ /* 0x050ff60000081054 */
[----:B------:R-:W-:Y:S11]  /*20600*/  @!UPT UIADD3 URZ, URZ, URZ, URZ ;  /* 0x0000003f3f3ff290 */ /* 0x000ff6000fffe03f */
[----:B------:R-:W-:Y:S01]  /*20610*/  @!UPT UIADD3 URZ, URZ, URZ, URZ ;  /* 0x0000003f3f3ff290 */ /* 0x000fe2000fffe03f */
[----:B------:R-:W-:Y:S04]  /*20620*/  STL [R1+0xe70], R84 ;  /* 0x000e705401007387 */ /* 0x000fe80000100800 */
[----:B------:R-:W-:Y:S04]  /*20630*/  STL [R1+0xe6c], R85 ;  /* 0x000e6c5501007387 */ /* 0x000fe80000100800 */
[----:B------:R-:W-:Y:S04]  /*20640*/  STL [R1+0xe68], R86 ;  /* 0x000e685601007387 */ /* 0x000fe80000100800 */
[----:B------:R-:W-:Y:S04]  /*20650*/  STL [R1+0xe64], R87 ;  /* 0x000e645701007387 */ /* 0x000fe80000100800 */
[----:B------:R-:W-:Y:S04]  /*20660*/  STL.64 [R1+0x8e0], R76 ;  /* 0x0008e04c01007387 */ /* 0x000fe80000100a00 */
[----:B------:R-:W-:Y:S04]  /*20670*/  STL.64 [R1+0x8e8], R78 ;  /* 0x0008e84e01007387 */ /* 0x000fe80000100a00 */
[----:B------:R-:W3:Y:S04]  /*20680*/  LDL.LU R100, [R1+0x430] ;  /* 0x0004300001647983 */ /* 0x000ee80000300800 */
[----:B------:R-:W-:Y:S04]  /*20690*/  STL.64 [R1+0x8d0], R72 ;  /* 0x0008d04801007387 */ /* 0x000fe80000100a00 */
[----:B------:R-:W-:Y:S04]  /*206a0*/  STL.64 [R1+0x8d8], R74 ;  /* 0x0008d84a01007387 */ /* 0x000fe80000100a00 */
[----:B------:R-:W-:Y:S04]  /*206b0*/  STL.64 [R1+0x8c0], R68 ;  /* 0x0008c04401007387 */ /* 0x000fe80000100a00 */
[----:B------:R1:W-:Y:S04]  /*206c0*/  STL.64 [R1+0x8c8], R70 ;  /* 0x0008c84601007387 */ /* 0x0003e80000100a00 */
[----:B------:R-:W3:Y:S04]  /*206d0*/  LDL.LU R101, [R1+0x434] ;  /* 0x0004340001657983 */ /* 0x000ee80000300800 */
[----:B------:R-:W3:Y:S01]  /*206e0*/  LDL.LU R102, [R1+0x438] ;  /* 0x0004380001667983 */ /* 0x000ee20000300800 */
[C---:B-1----:R-:W-:Y:S03]  /*206f0*/  HMMA.1688.F32.TF32 R68, R92.reuse, R38, R200 ;  /* 0x000000265c44723c */ /* 0x042fe600000810c8 */
[----:B------:R-:W3:Y:S04]  /*20700*/  LDL.LU R103, [R1+0x43c] ;  /* 0x00043c0001677983 */ /* 0x000ee80000300800 */
[----:B------:R-:W4:Y:S11]  /*20710*/  LDL.LU R96, [R1+0x3b0] ;  /* 0x0003b00001607983 */ /* 0x000f360000300800 */
[----:B------:R-:W-:Y:S05]  /*20720*/  @!UPT UIADD3 URZ, URZ, URZ, URZ ;  /* 0x0000003f3f3ff290 */ /* 0x000fea000fffe03f */
[----:B------:R-:W-:Y:S04]  /*20730*/  STL.64 [R1+0x8b0], R68 ;  /* 0x0008b04401007387 */ /* 0x000fe80000100a00 */
[----:B------:R1:W-:Y:S04]  /*20740*/  STL.64 [R1+0x8b8], R70 ;  /* 0x0008b84601007387 */ /* 0x0003e80000100a00 */
[----:B------:R-:W4:Y:S04]  /*20750*/  LDL.LU R97, [R1+0x3b4] ;  /* 0x0003b40001617983 */ /* 0x000f280000300800 */
[----:B------:R-:W4:Y:S04]  /*20760*/  LDL.LU R98, [R1+0x3b8] ;  /* 0x0003b80001627983 */ /* 0x000f280000300800 */
[----:B------:R-:W4:Y:S01]  /*20770*/  LDL.LU R99, [R1+0x3bc] ;  /* 0x0003bc0001637983 */ /* 0x000f220000300800 */
[C---:B-1----:R-:W-:Y:S03]  /*20780*/  HMMA.1688.F32.TF32 R68, R92.reuse, R34, R204 ;  /* 0x000000225c44723c */ /* 0x042fe600000810cc */
[----:B------:R-:W4:Y:S11]  /*20790*/  LDL.LU R236, [R1+0x310] ;  /* 0x0003100001ec7983 */ /* 0x000f360000300800 */
[----:B------:R-:W-:Y:S09]  /*207a0*/  @!UPT UIADD3 URZ, URZ, URZ, URZ ;  /* 0x0000003f3f3ff290 */ /* 0x000ff2000fffe03f */
[----:B------:R-:W-:Y:S04]  /*207b0*/  STL.64 [R1+0x8a0], R68 ;  /* 0x0008a04401007387 */ /* 0x000fe80000100a00 */
[----:B------:R1:W-:Y:S04]  /*207c0*/  STL.64 [R1+0x8a8], R70 ;  /* 0x0008a84601007387 */ /* 0x0003e80000100a00 */
[----:B------:R-:W4:Y:S04]  /*207d0*/  LDL.LU R237, [R1+0x314] ;  /* 0x0003140001ed7983 */ /* 0x000f280000300800 */
[----:B------:R-:W4:Y:S04]  /*207e0*/  LDL.LU R238, [R1+0x318] ;  /* 0x0003180001ee7983 */ /* 0x000f280000300800 */
[----:B------:R-:W4:Y:S01]  /*207f0*/  LDL.LU R239, [R1+0x31c] ;  /* 0x00031c0001ef7983 */ /* 0x000f220000300800 */
[C---:B-1----:R-:W-:Y:S08]  /*20800*/  HMMA.1688.F32.TF32 R68, R92.reuse, R30, R208 ;  /* 0x0000001e5c44723c */ /* 0x042ff000000810d0 */
[C---:B------:R-:W-:Y:S08]  /*20810*/  HMMA.1688.F32.TF32 R76, R92.reuse, R26, R212 ;  /* 0x0000001a5c4c723c */ /* 0x040ff000000810d4 */
[C---:B------:R-:W-:Y:S07]  /*20820*/  HMMA.1688.F32.TF32 R72, R92.reuse, R22, R216 ;  /* 0x000000165c48723c */ /* 0x040fee00000810d8 */
[----:B------:R-:W-:Y:S04]  /*20830*/  STL.64 [R1+0x890], R68 ;  /* 0x0008904401007387 */ /* 0x000fe80000100a00 */
[----:B------:R1:W-:Y:S02]  /*20840*/  STL.64 [R1+0x898], R70 ;  /* 0x0008984601007387 */ /* 0x0003e40000100a00 */
[C---:B-1----:R-:W-:Y:S02]  /*20850*/  HMMA.1688.F32.TF32 R68, R92.reuse, R18, R220 ;  /* 0x000000125c44723c */ /* 0x042fe400000810dc */
[----:B------:R-:W-:Y:S04]  /*20860*/  STL.64 [R1+0x880], R76 ;  /* 0x0008804c01007387 */ /* 0x000fe80000100a00 */
[----:B------:R1:W-:Y:S04]  /*20870*/  STL.64 [R1+0x888], R78 ;  /* 0x0008884e01007387 */ /* 0x0003e80000100a00 */
[----:B------:R-:W-:Y:S04]  /*20880*/  STL.64 [R1+0x870], R72 ;  /* 0x0008704801007387 */ /* 0x000fe80000100a00 */
[----:B------:R1:W-:Y:S02]  /*20890*/  STL.64 [R1+0x878], R74 ;  /* 0x0008784a01007387 */ /* 0x0003e40000100a00 */
[C---:B-1----:R-:W-:Y:S07]  /*208a0*/  HMMA.1688.F32.TF32 R76, R92.reuse, R14, R224 ;  /* 0x0000000e5c4c723c */ /* 0x042fee00000810e0 */
[----:B------:R-:W-:Y:S01]  /*208b0*/  STL.64 [R1+0x860], R68 ;  /* 0x0008604401007387 */ /* 0x000fe20000100a00 */
[C---:B------:R-:W-:Y:S03]  /*208c0*/  HMMA.1688.F32.TF32 R72, R92.reuse, R10, R228 ;  /* 0x0000000a5c48723c */ /* 0x040fe600000810e4 */
[----:B------:R1:W-:Y:S05]  /*208d0*/  STL.64 [R1+0x868], R70 ;  /* 0x0008684601007387 */ /* 0x0003ea0000100a00 */
[----:B-1----:R-:W-:Y:S07]  /*208e0*/  HMMA.1688.F32.TF32 R68, R92, R6, R232 ;  /* 0x000000065c44723c */ /* 0x002fee00000810e8 */
[----:B------:R-:W-:Y:S04]  /*208f0*/  STL.64 [R1+0x850], R76 ;  /* 0x0008504c01007387 */ /* 0x000fe80000100a00 */
[----:B------:R-:W-:Y:S04]  /*20900*/  STL.64 [R1+0x858], R78 ;  /* 0x0008584e01007387 */ /* 0x000fe80000100a00 */
[----:B------:R-:W-:Y:S04]  /*20910*/  STL.64 [R1+0x840], R72 ;  /* 0x0008404801007387 */ /* 0x000fe80000100a00 */
[----:B------:R-:W-:Y:S04]  /*20920*/  STL.64 [R1+0x848], R74 ;  /* 0x0008484a01007387 */ /* 0x000fe80000100a00 */
[----:B------:R-:W4:Y:S04]  /*20930*/  LDL.LU R248, [R1+0x120] ;  /* 0x0001200001f87983 */ /* 0x000f280000300800 */
[----:B------:R1:W-:Y:S04]  /*20940*/  STL.64 [R1+0x830], R68 ;  /* 0x0008304401007387 */ /* 0x0003e80000100a00 */
[----:B------:R1:W-:Y:S04]  /*20950*/  STL.64 [R1+0x838], R70 ;  /* 0x0008384601007387 */ /* 0x0003e80000100a00 */
[----:B------:R-:W4:Y:S04]  /*20960*/  LDL.LU R249, [R1+0x124] ;  /* 0x0001240001f97983 */ /* 0x000f280000300800 */
[----:B------:R-:W4:Y:S04]  /*20970*/  LDL.LU R250, [R1+0x128] ;  /* 0x0001280001fa7983 */ /* 0x000f280000300800 */
[----:B------:R-:W4:Y:S01]  /*20980*/  LDL.LU R251, [R1+0x12c] ;  /* 0x00012c0001fb7983 */ /* 0x000f220000300800 */
[C---:B--2---:R-:W-:Y:S03]  /*20990*/  HMMA.1688.F32.TF32 R176, R116.reuse, R66, R244 ;  /* 0x0000004274b0723c */ /* 0x044fe600000810f4 */
[----:B------:R-:W2:Y:S04]  /*209a0*/  LDL.LU R244, [R1+0x110] ;  /* 0x0001100001f47983 */ /* 0x000ea80000300800 */
[----:B------:R-:W2:Y:S04]  /*209b0*/  LDL.LU R245, [R1+0x114] ;  /* 0x0001140001f57983 */ /* 0x000ea80000300800 */
[----:B------:R-:W2:Y:S04]  /*209c0*/  LDL.LU R246, [R1+0x118] ;  /* 0x0001180001f67983 */ /* 0x000ea80000300800 */
[----:B------:R-:W2:Y:S08]  /*209d0*/  LDL.LU R247, [R1+0x11c] ;  /* 0x00011c0001f77983 */ /* 0x000eb00000300800 */
        /* <DEDUP_REMOVED lines=23> */
[----:B------:R-:W3:Y:S08]  /*20b50*/  LDL.LU R239, [R1+0x9c] ;  /* 0x00009c0001ef7983 */ /* 0x000ef00000300800 */
[----:B------:R-:W-:Y:S04]  /*20b60*/  STL [R1+0xeb0], R164 ;  /* 0x000eb0a401007387 */ /* 0x000fe80000100800 */
[----:B------:R-:W-:Y:S04]  /*20b70*/  STL [R1+0xeac], R165 ;  /* 0x000eaca501007387 */ /* 0x000fe80000100800 */
[----:B------:R-:W-:Y:S04]  /*20b80*/  STL [R1+0xea8], R166 ;  /* 0x000ea8a601007387 */ /* 0x000fe80000100800 */
[----:B------:R-:W-:Y:S01]  /*20b90*/  STL [R1+0xea4], R167 ;  /* 0x000ea4a701007387 */ /* 0x000fe20000100800 */
[C---:B------:R-:W-:Y:S11]  /*20ba0*/  HMMA.1688.F32.TF32 R92, R116.reuse, R50, R248 ;  /* 0x00000032745c723c */ /* 0x040ff600000810f8 */
[----:B------:R-:W-:Y:S11]  /*20bb0*/  @!UPT UIADD3 URZ, URZ, URZ, URZ ;  /* 0x0000003f3f3ff290 */ /* 0x000ff6000fffe03f */
[----:B------:R-:W-:Y:S01]  /*20bc0*/  @!UPT UIADD3 URZ, URZ, URZ, URZ ;  /* 0x0000003f3f3ff290 */ /* 0x000fe2000fffe03f */
[----:B------:R-:W-:Y:S04]  /*20bd0*/  STL [R1+0xec0], R92 ;  /* 0x000ec05c01007387 */ /* 0x000fe80000100800 */
[----:B------:R-:W-:Y:S04]  /*20be0*/  STL [R1+0xebc], R93 ;  /* 0x000ebc5d01007387 */ /* 0x000fe80000100800 */
[----:B------:R-:W-:Y:S04]  /*20bf0*/  STL [R1+0xeb8], R94 ;  /* 0x000eb85e01007387 */ /* 0x000fe80000100800 */
        /* <DEDUP_REMOVED lines=19> */
[C---:B------:R-:W-:Y:S11]  /*20d30*/  HMMA.1688.F32.TF32 R100, R116.reuse, R38, R236 ;  /* 0x000000267464723c */ /* 0x040ff600000810ec */
[----:B------:R-:W-:Y:S04]  /*20d40*/  @!UPT UIADD3 URZ, URZ, URZ, URZ ;  /* 0x0000003f3f3ff290 */ /* 0x000fe8000fffe03f */
[----:B------:R-:W-:Y:S04]  /*20d50*/  STL [R1+0xee0], R96 ;  /* 0x000ee06001007387 */ /* 0x000fe80000100800 */
[----:B------:R-:W-:Y:S04]  /*20d60*/  STL [R1+0xedc], R97 ;  /* 0x000edc6101007387 */ /* 0x000fe80000100800 */
[----:B------:R-:W-:Y:S04]  /*20d70*/  STL [R1+0xed8], R98 ;  /* 0x000ed86201007387 */ /* 0x000fe80000100800 */
[----:B------:R-:W-:Y:S04]  /*20d80*/  STL [R1+0xed4], R99 ;  /* 0x000ed46301007387 */ /* 0x000fe80000100800 */
[----:B------:R-:W3:Y:S04]  /*20d90*/  LDL.LU R236, [R1+0x80] ;  /* 0x0000800001ec7983 */ /* 0x000ee80000300800 */
[----:B------:R-:W3:Y:S04]  /*20da0*/  LDL.LU R237, [R1+0x84] ;  /* 0x0000840001ed7983 */ /* 0x000ee80000300800 */
[----:B------:R-:W3:Y:S04]  /*20db0*/  LDL.LU R238, [R1+0x88] ;  /* 0x0000880001ee7983 */ /* 0x000ee80000300800 */
[----:B------:R-:W3:Y:S04]  /*20dc0*/  LDL.LU R239, [R1+0x8c] ;  /* 0x00008c0001ef7983 */ /* 0x000ee80000300800 */
[----:B------:R-:W-:Y:S04]  /*20dd0*/  STL [R1+0xef0], R100 ;  /* 0x000ef06401007387 */ /* 0x000fe80000100800 */
[----:B------:R-:W-:Y:S04]  /*20de0*/  STL [R1+0xeec], R101 ;  /* 0x000eec6501007387 */ /* 0x000fe80000100800 */
[----:B------:R-:W-:Y:S04]  /*20df0*/  STL [R1+0xee8], R102 ;  /* 0x000ee86601007387 */ /* 0x000fe80000100800 */
[----:B------:R-:W-:Y:S01]  /*20e00*/  STL [R1+0xee4], R103 ;  /* 0x000ee46701007387 */ /* 0x000fe20000100800 */
[C---:B----4-:R-:W-:Y:S08]  /*20e10*/  HMMA.1688.F32.TF32 R104, R116.reuse, R34, R104 ;  /* 0x000000227468723c */ /* 0x050ff00000081068 */
[C---:B------:R-:W-:Y:S11]  /*20e20*/  HMMA.1688.F32.TF32 R108, R116.reuse, R30, R248 ;  /* 0x0000001e746c723c */ /* 0x040ff600000810f8 */
[----:B------:R-:W-:Y:S04]  /*20e30*/  @!UPT UIADD3 URZ, URZ, URZ, URZ ;  /* 0x0000003f3f3ff290 */ /* 0x000fe8000fffe03f */
[----:B------:R-:W-:Y:S01]  /*20e40*/  STL [R1+0xf00], R104 ;  /* 0x000f006801007387 */ /* 0x000fe20000100800 */
[C---:B--2---:R-:W-:Y:S03]  /*20e50*/  HMMA.1688.F32.TF32 R112, R116.reuse, R26, R244 ;  /* 0x0000001a7470723c */ /* 0x044fe600000810f4 */
[----:B------:R-:W-:Y:S04]  /*20e60*/  STL [R1+0xefc], R105 ;  /* 0x000efc6901007387 */ /* 0x000fe80000100800 */
[----:B------:R-:W-:Y:S04]  /*20e70*/  STL [R1+0xef8], R106 ;  /* 0x000ef86a01007387 */ /* 0x000fe80000100800 */
        /* <DEDUP_REMOVED lines=9> */
[----:B------:R-:W4:Y:S04]  /*20f10*/  LDL.LU R124, [R1+0x1c0] ;  /* 0x0001c000017c7983 */ /* 0x000f280000300800 */
[----:B------:R-:W4:Y:S04]  /*20f20*/  LDL.LU R125, [R1+0x1c4] ;  /* 0x0001c400017d7983 */ /* 0x000f280000300800 */
[----:B------:R-:W4:Y:S04]  /*20f30*/  LDL.LU R126, [R1+0x1c8] ;  /* 0x0001c800017e7983 */ /* 0x000f280000300800 */
[----:B------:R-:W4:Y:S04]  /*20f40*/  LDL.LU R127, [R1+0x1cc] ;  /* 0x0001cc00017f7983 */ /* 0x000f280000300800 */
[----:B------:R-:W-:Y:S04]  /*20f50*/  STL [R1+0xf20], R112 ;  /* 0x000f207001007387 */ /* 0x000fe80000100800 */
[----:B------:R-:W-:Y:S04]  /*20f60*/  STL [R1+0xf1c], R113 ;  /* 0x000f1c7101007387 */ /* 0x000fe80000100800 */
[----:B------:R-:W-:Y:S04]  /*20f70*/  STL [R1+0xf18], R114 ;  /* 0x000f187201007387 */ /* 0x000fe80000100800 */
[----:B------:R-:W-:Y:S04]  /*20f80*/  STL [R1+0xf14], R115 ;  /* 0x000f147301007387 */ /* 0x000fe80000100800 */
        /* <DEDUP_REMOVED lines=8> */
[C---:B---3--:R-:W-:Y:S03]  /*21010*/  HMMA.1688.F32.TF32 R132, R116.reuse, R22, R236 ;  /* 0x000000167484723c */ /* 0x048fe600000810ec */
        /* <DEDUP_REMOVED lines=17> */
[----:B------:R-:W-:Y:S01]  /*21130*/  STL [R1+0xf38], R122 ;  /* 0x000f387a01007387 */ /* 0x000fe20000100800 */
[C---:B------:R-:W-:Y:S03]  /*21140*/  HMMA.1688.F32.TF32 R128, R116.reuse, R10, R128 ;  /* 0x0000000a7480723c */ /* 0x040fe60000081080 */
[----:B------:R-:W-:Y:S05]  /*21150*/  STL [R1+0xf34], R123 ;  /* 0x000f347b01007387 */ /* 0x000fea0000100800 */
[----:B------:R-:W-:Y:S01]  /*21160*/  HMMA.1688.F32.TF32 R116, R116, R6, R248 ;  /* 0x000000067474723c */ /* 0x000fe200000810f8 */
        /* <DEDUP_REMOVED lines=11> */
[----:B------:R-:W-:Y:S01]  /*21220*/  STL [R1+0xf64], R119 ;  /* 0x000f647701007387 */ /* 0x000fe20000100800 */
[C---:B---3--:R-:W-:Y:S11]  /*21230*/  HMMA.1688.F32.TF32 R212, R148.reuse, R66, R244 ;  /* 0x0000004294d4723c */ /* 0x048ff600000810f4 */
[----:B------:R-:W-:Y:S11]  /*21240*/  @!UPT UIADD3 URZ, URZ, URZ, URZ ;  /* 0x0000003f3f3ff290 */ /* 0x000ff6000fffe03f */
[----:B------:R-:W-:Y:S01]  /*21250*/  @!UPT UIADD3 URZ, URZ, URZ, URZ ;  /* 0x0000003f3f3ff290 */ /* 0x000fe2000fffe03f */
        /* <DEDUP_REMOVED lines=12> */
[----:B-1----:R-:W4:Y:S04]  /*21320*/  LDL.LU R68, [R1+0x170] ;  /* 0x0001700001447983 */ /* 0x002f280000300800 */
        /* <DEDUP_REMOVED lines=51> */
[C---:B------:R-:W-:Y:S03]  /*21660*/  HMMA.1688.F32.TF32 R208, R148.reuse, R62, R236 ;  /* 0x0000003e94d0723c */ /* 0x040fe600000810ec */
[----:B------:R-:W4:Y:S04]  /*21670*/  LDL.LU R236, [R1+0x5a0] ;  /* 0x0005a00001ec7983 */ /* 0x000f280000300800 */
[----:B------:R-:W4:Y:S04]  /*21680*/  LDL.LU R237, [R1+0x5a4] ;  /* 0x0005a40001ed7983 */ /* 0x000f280000300800 */
[----:B------:R-:W4:Y:S04]  /*21690*/  LDL.LU R238, [R1+0x5a8] ;  /* 0x0005a80001ee7983 */ /* 0x000f280000300800 */
[----:B------:R-:W4:Y:S08]  /*216a0*/  LDL.LU R239, [R1+0x5ac] ;  /* 0x0005ac0001ef7983 */ /* 0x000f300000300800 */
[----:B------:R-:W-:Y:S04]  /*216b0*/  STL [R1+0xf90], R208 ;  /* 0x000f90d001007387 */ /* 0x000fe80000100800 */
[----:B------:R-:W-:Y:S04]  /*216c0*/  STL [R1+0xf8c], R209 ;  /* 0x000f8cd101007387 */ /* 0x000fe80000100800 */
[----:B------:R-:W-:Y:S04]  /*216d0*/  STL [R1+0xf88], R210 ;  /* 0x000f88d201007387 */ /* 0x000fe80000100800 */
[----:B------:R-:W-:Y:S01]  /*216e0*/  STL [R1+0xf84], R211 ;  /* 0x000f84d301007387 */ /* 0x000fe20000100800 */
[C---:B--2---:R-:W-:Y:S08]  /*216f0*/  HMMA.1688.F32.TF32 R204, R148.reuse, R58, R188 ;  /* 0x0000003a94cc723c */ /* 0x044ff000000810bc */
[C---:B---3--:R-:W-:Y:S08]  /*21700*/  HMMA.1688.F32.TF32 R200, R148.reuse, R54, R84 ;  /* 0x0000003694c8723c */ /* 0x048ff00000081054 */
[C---:B----4-:R-:W-:Y:S07]  /*21710*/  HMMA.1688.F32.TF32 R84, R148.reuse, R46, R152 ;  /* 0x0000002e9454723c */ /* 0x050fee0000081098 */
[----:B------:R-:W-:Y:S01]  /*21720*/  STL [R1+0xfa0], R204 ;  /* 0x000fa0cc01007387 */ /* 0x000fe20000100800 */
[C---:B------:R-:W-:Y:S08]  /*21730*/  HMMA.1688.F32.TF32 R92, R148.reuse, R50, R80 ;  /* 0x00000032945c723c */ /* 0x040ff00000081050 */
[C---:B------:R-:W-:Y:S01]  /*21740*/  HMMA.1688.F32.TF32 R80, R148.reuse, R42, R88 ;  /* 0x0000002a9450723c */ /* 0x040fe20000081058 */
        /* <DEDUP_REMOVED lines=24> */
[C---:B--2---:R-:W-:Y:S08]  /*218d0*/  HMMA.1688.F32.TF32 R80, R148.reuse, R18, R72 ;  /* 0x000000129450723c */ /* 0x044ff00000081048 */
[C---:B------:R-:W-:Y:S08]  /*218e0*/  HMMA.1688.F32.TF32 R76, R148.reuse, R14, R68 ;  /* 0x0000000e944c723c */ /* 0x040ff00000081044 */
[----:B------:R-:W-:Y:S08]  /*218f0*/  HMMA.1688.F32.TF32 R72, R148, R10, R240 ;  /* 0x0000000a9448723c */ /* 0x000ff000000810f0 */
[----:B------:R-:W-:Y:S08]  /*21900*/  HMMA.1688.F32.TF32 R196, R144, R66, R244 ;  /* 0x0000004290c4723c */ /* 0x000ff000000810f4 */
[----:B------:R-:W-:Y:S01]  /*21910*/  HMMA.1688.F32.TF32 R68, R148, R6, R248 ;  /* 0x000000069444723c */ /* 0x000fe200000810f8 */
        /* <DEDUP_REMOVED lines=11> */
[----:B------:R1:W-:Y:S04]  /*219d0*/  STL.64 [R1+0x40], R68 ;  /* 0x0000404401007387 */ /* 0x0003e80000100a00 */
[----:B------:R2:W-:Y:S01]  /*219e0*/  STL.64 [R1+0x48], R70 ;  /* 0x0000484601007387 */ /* 0x0005e20000100a00 */
[----:B------:R-:W-:-:S03]  /*219f0*/  IMAD.MOV.U32 R245, RZ, RZ, R65 ;  /* 0x000000fffff57224 */ /* 0x000fc600078e0041 */
[----:B------:R-:W-:Y:S01]  /*21a00*/  STL [R1+0xfbc], R197 ;  /* 0x000fbcc501007387 */ /* 0x000fe20000100800 */
[----:B------:R-:W-:-:S03]  /*21a10*/  IMAD.MOV.U32 R246, RZ, RZ, R64 ;  /* 0x000000fffff67224 */ /* 0x000fc600078e0040 */
[----:B------:R-:W-:Y:S01]  /*21a20*/  STL [R1+0xfb8], R198 ;  /* 0x000fb8c601007387 */ /* 0x000fe20000100800 */
[----:B------:R-:W-:-:S03]  /*21a30*/  IMAD.MOV.U32 R247, RZ, RZ, R3 ;  /* 0x000000fffff77224 */ /* 0x000fc600078e0003 */
[----:B------:R-:W-:Y:S04]  /*21a40*/  STL [R1+0xfb4], R199 ;  /* 0x000fb4c701007387 */ /* 0x000fe80000100800 */
[----:B------:R-:W3:Y:S04]  /*21a50*/  LDL.LU R244, [R1+0x200] ;  /* 0x0002000001f47983 */ /* 0x000ee80000300800 */
[----:B------:R-:W4:Y:S04]  /*21a60*/  LDL.LU R65, [R1+0x1094] ;  /* 0x0010940001417983 */ /* 0x000f280000300800 */
[----:B------:R-:W3:Y:S04]  /*21a70*/  LDL.LU R64, [R1+0x1090] ;  /* 0x0010900001407983 */ /* 0x000ee80000300800 */
[----:B------:R-:W3:Y:S04]  /*21a80*/  LDL.LU R3, [R1+0x108c] ;  /* 0x00108c0001037983 */ /* 0x000ee80000300800 */
[----:B------:R-:W4:Y:S04]  /*21a90*/  LDL.LU R248, [R1+0x210] ;  /* 0x0002100001f87983 */ /* 0x000f280000300800 */
[----:B------:R-:W4:Y:S04]  /*21aa0*/  LDL.LU R249, [R1+0x214] ;  /* 0x0002140001f97983 */ /* 0x000f280000300800 */
[----:B------:R-:W4:Y:S04]  /*21ab0*/  LDL.LU R250, [R1+0x218] ;  /* 0x0002180001fa7983 */ /* 0x000f280000300800 */
[----:B------:R-:W4:Y:S04]  /*21ac0*/  LDL.LU R251, [R1+0x21c] ;  /* 0x00021c0001fb7983 */ /* 0x000f280000300800 */
[----:B-1----:R-:W4:Y:S04]  /*21ad0*/  LDL.LU R68, [R1+0x230] ;  /* 0x0002300001447983 */ /* 0x002f280000300800 */
[----:B------:R-:W4:Y:S04]  /*21ae0*/  LDL.LU R69, [R1+0x234] ;  /* 0x0002340001457983 */ /* 0x000f280000300800 */
[----:B--2---:R-:W2:Y:S04]  /*21af0*/  LDL.LU R70, [R1+0x238] ;  /* 0x0002380001467983 */ /* 0x004ea80000300800 */
        /* <DEDUP_REMOVED lines=42> */
[----:B------:R-:W-:Y:S01]  /*21da0*/  HMMA.1688.F32.TF32 R192, R144, R62, R236 ;  /* 0x0000003e90c0723c */ /* 0x000fe200000810ec */
[----:B---3--:R-:W-:-:S02]  /*21db0*/  IMAD.MOV.U32 R241, RZ, RZ, R3 ;  /* 0x000000fffff17224 */ /* 0x008fc400078e0003 */
[----:B------:R-:W3:Y:S01]  /*21dc0*/  LDL.LU R3, [R1+0x1088] ;  /* 0x0010880001037983 */ /* 0x000ee20000300800 */
[----:B------:R-:W-:Y:S02]  /*21dd0*/  IMAD.MOV.U32 R242, RZ, RZ, R64 ;  /* 0x000000fffff27224 */ /* 0x000fe400078e0040 */
[----:B----4-:R-:W-:Y:S01]  /*21de0*/  IMAD.MOV.U32 R243, RZ, RZ, R65 ;  /* 0x000000fffff37224 */ /* 0x010fe200078e0041 */
[----:B------:R-:W4:Y:S04]  /*21df0*/  LDL.LU R64, [R1+0x1084] ;  /* 0x0010840001407983 */ /* 0x000f280000300800 */
[----:B------:R-:W4:Y:S04]  /*21e00*/  LDL.LU R65, [R1+0x1080] ;  /* 0x0010800001417983 */ /* 0x000f280000300800 */
[----:B------:R-:W4:Y:S04]  /*21e10*/  LDL.LU R236, [R1+0x5e0] ;  /* 0x0005e00001ec7983 */ /* 0x000f280000300800 */
[----:B------:R-:W4:Y:S04]  /*21e20*/  LDL.LU R237, [R1+0x5e4] ;  /* 0x0005e40001ed7983 */ /* 0x000f280000300800 */
[----:B------:R-:W4:Y:S04]  /*21e30*/  LDL.LU R238, [R1+0x5e8] ;  /* 0x0005e80001ee7983 */ /* 0x000f280000300800 */
[----:B------:R-:W-:Y:S04]  /*21e40*/  STL [R1+0xfd0], R192 ;  /* 0x000fd0c001007387 */ /* 0x000fe80000100800 */
[----:B------:R-:W-:Y:S04]  /*21e50*/  STL [R1+0xfcc], R193 ;  /* 0x000fccc101007387 */ /* 0x000fe80000100800 */
[----:B------:R-:W-:Y:S04]  /*21e60*/  STL [R1+0xfc8], R194 ;  /* 0x000fc8c201007387 */ /* 0x000fe80000100800 */
[----:B------:R-:W-:Y:S01]  /*21e70*/  STL [R1+0xfc4], R195 ;  /* 0x000fc4c301007387 */ /* 0x000fe20000100800 */
[C---:B--2---:R-:W-:Y:S08]  /*21e80*/  HMMA.1688.F32.TF32 R72, R144.reuse, R22, R72 ;  /* 0x000000169048723c */ /* 0x044ff00000081048 */
[C---:B------:R-:W-:Y:S08]  /*21e90*/  HMMA.1688.F32.TF32 R188, R144.reuse, R58, R84 ;  /* 0x0000003a90bc723c */ /* 0x040ff00000081054 */
[C---:B------:R-:W-:Y:S11]  /*21ea0*/  HMMA.1688.F32.TF32 R180, R144.reuse, R54, R180 ;  /* 0x0000003690b4723c */ /* 0x040ff600000810b4 */
[----:B------:R-:W-:Y:S04]  /*21eb0*/  @!UPT UIADD3 URZ, URZ, URZ, URZ ;  /* 0x0000003f3f3ff290 */ /* 0x000fe8000fffe03f */
[----:B------:R-:W-:Y:S04]  /*21ec0*/  STL [R1+0xfe0], R188 ;  /* 0x000fe0bc01007387 */ /* 0x000fe80000100800 */
[----:B------:R-:W-:Y:S04]  /*21ed0*/  STL [R1+0xfdc], R189 ;  /* 0x000fdcbd01007387 */ /* 0x000fe80000100800 */
[----:B------:R-:W-:Y:S01]  /*21ee0*/  STL [R1+0xfd8], R190 ;  /* 0x000fd8be01007387 */ /* 0x000fe20000100800 */
[C---:B------:R-:W-:Y:S03]  /*21ef0*/  HMMA.1688.F32.TF32 R80, R144.reuse, R50, R80 ;  /* 0x000000329050723c */ /* 0x040fe60000081050 */
[----:B------:R-:W-:Y:S04]  /*21f00*/  STL [R1+0xfd4], R191 ;  /* 0x000fd4bf01007387 */ /* 0x000fe80000100800 */
[----:B------:R-:W-:Y:S01]  /*21f10*/  STL [R1+0xff0], R180 ;  /* 0x000ff0b401007387 */ /* 0x000fe20000100800 */
[C---:B------:R-:W-:Y:S03]  /*21f20*/  HMMA.1688.F32.TF32 R92, R144.reuse, R46, R152 ;  /* 0x0000002e905c723c */ /* 0x040fe60000081098 */
[----:B------:R-:W-:Y:S04]  /*21f30*/  STL [R1+0xfec], R181 ;  /* 0x000fecb501007387 */ /* 0x000fe80000100800 */
[----:B------:R-:W-:Y:S01]  /*21f40*/  STL [R1+0xfe8], R182 ;  /* 0x000fe8b601007387 */ /* 0x000fe20000100800 */
[C---:B------:R-:W-:Y:S03]  /*21f50*/  HMMA.1688.F32.TF32 R84, R144.reuse, R42, R88 ;  /* 0x0000002a9054723c */ /* 0x040fe60000081058 */
[----:B------:R-:W-:Y:S04]  /*21f60*/  STL [R1+0xfe4], R183 ;  /* 0x000fe4b701007387 */ /* 0x000fe80000100800 */
[----:B------:R-:W2:Y:S04]  /*21f70*/  LDL.LU R20, [R1+0x910] ;  /* 0x0009100001147983 */ /* 0x000ea80000300800 */
[----:B------:R-:W-:Y:S04]  /*21f80*/  STL.64 [R1+0x580], R80 ;  /* 0x0005805001007387 */ /* 0x000fe80000100a00 */
[----:B------:R1:W-:Y:S02]  /*21f90*/  STL.64 [R1+0x588], R82 ;  /* 0x0005885201007387 */ /* 0x0003e40000100a00 */
[C---:B-1----:R-:W-:Y:S02]  /*21fa0*/  HMMA.1688.F32.TF32 R80, R144.reuse, R38, R184 ;  /* 0x000000269050723c */ /* 0x042fe400000810b8 */
[----:B------:R-:W-:Y:S04]  /*21fb0*/  STL.64 [R1+0x410], R92 ;  /* 0x0004105c01007387 */ /* 0x000fe80000100a00 */
[----:B------:R-:W-:Y:S02]  /*21fc0*/  STL.64 [R1+0x418], R94 ;  /* 0x0004185e01007387 */ /* 0x000fe40000100a00 */
[C---:B------:R-:W-:Y:S08]  /*21fd0*/  HMMA.1688.F32.TF32 R76, R144.reuse, R26, R76 ;  /* 0x0000001a904c723c */ /* 0x040ff0000008104c */
[----:B------:R-:W-:Y:S01]  /*21fe0*/  HMMA.1688.F32.TF32 R68, R144, R18, R68 ;  /* 0x000000129044723c */ /* 0x000fe20000081044 */
[----:B---3--:R-:W-:-:S02]  /*21ff0*/  IMAD.MOV.U32 R239, RZ, RZ, R3 ;  /* 0x000000ffffef7224 */ /* 0x008fc400078e0003 */
[----:B------:R-:W3:Y:S04]  /*22000*/  LDL.LU R3, [R1+0x904] ;  /* 0x0009040001037983 */ /* 0x000ee80000300800 */
[----:B------:R-:W-:Y:S04]  /*22010*/  STL.64 [R1+0x510], R84 ;  /* 0x0005105401007387 */ /* 0x000fe80000100a00 */
[----:B------:R1:W-:Y:S04]  /*22020*/  STL.64 [R1+0x518], R86 ;  /* 0x0005185601007387 */ /* 0x0003e80000100a00 */
[----:B------:R-:W3:Y:S04]  /*22030*/  LDL R21, [R1+0x1d0] ;  /* 0x0001d00001157983 */ /* 0x000ee80000100800 */
[----:B------:R-:W-:Y:S01]  /*22040*/  STL.64 [R1+0x430], R80 ;  /* 0x0004305001007387 */ /* 0x000fe20000100a00 */
[C---:B-1----:R-:W-:Y:S03]  /*22050*/  HMMA.1688.F32.TF32 R84, R144.reuse, R34, R160 ;  /* 0x000000229054723c */ /* 0x042fe600000810a0 */
[----:B------:R1:W-:Y:S05]  /*22060*/  STL.64 [R1+0x438], R82 ;  /* 0x0004385201007387 */ /* 0x0003ea0000100a00 */
[C---:B-1----:R-:W-:Y:S11]  /*22070*/  HMMA.1688.F32.TF32 R80, R144.reuse, R30, R156 ;  /* 0x0000001e9050723c */ /* 0x042ff6000008109c */
[----:B------:R-:W-:Y:S04]  /*22080*/  @!UPT UIADD3 URZ, URZ, URZ, URZ ;  /* 0x0000003f3f3ff290 */ /* 0x000fe8000fffe03f */
        /* <DEDUP_REMOVED lines=9> */
[----:B----4-:R-:W-:Y:S01]  /*22120*/  HMMA.1688.F32.TF32 R72, R144, R10, R248 ;  /* 0x0000000a9048723c */ /* 0x010fe200000810f8 */
[----:B------:R-:W-:Y:S04]  /*22130*/  STL.64 [R1+0x490], R68 ;  /* 0x0004904401007387 */ /* 0x000fe80000100a00 */
[----:B------:R1:W-:Y:S03]  /*22140*/  STL.64 [R1+0x498], R70 ;  /* 0x0004984601007387 */ /* 0x0003e60000100a00 */
[----:B------:R-:W-:Y:S08]  /*22150*/  HMMA.1688.F32.TF32 R216, R140, R66, R236 ;  /* 0x000000428cd8723c */ /* 0x000ff000000810ec */
[----:B-1----:R-:W-:Y:S01]  /*22160*/  HMMA.1688.F32.TF32 R68, R144, R6, R244 ;  /* 0x000000069044723c */ /* 0x002fe200000810f4 */
[----:B------:R-:W-:Y:S04]  /*22170*/  STL.64 [R1+0x4b0], R76 ;  /* 0x0004b04c01007387 */ /* 0x000fe80000100a00 */
[----:B------:R-:W-:Y:S04]  /*22180*/  STL.64 [R1+0x4b8], R78 ;  /* 0x0004b84e01007387 */ /* 0x000fe80000100a00 */
[----:B------:R-:W4:Y:S04]  /*22190*/  LDL.LU R24, [R1+0x1dc] ;  /* 0x0001dc0001187983 */ /* 0x000f280000300800 */
[----:B------:R-:W-:Y:S04]  /*221a0*/  STL.64 [R1+0x4c0], R72 ;  /* 0x0004c04801007387 */ /* 0x000fe80000100a00 */
[----:B------:R-:W-:Y:S04]  /*221b0*/  STL.64 [R1+0x4c8], R74 ;  /* 0x0004c84a01007387 */ /* 0x000fe80000100a00 */
[----:B------:R-:W4:Y:S04]  /*221c0*/  LDL.LU R17, [R1+0x1d8] ;  /* 0x0001d80001117983 */ /* 0x000f280000300800 */
[----:B------:R-:W-:Y:S04]  /*221d0*/  STL.64 [R1+0x4a0], R68 ;  /* 0x0004a04401007387 */ /* 0x000fe80000100a00 */
[----:B------:R-:W-:Y:S04]  /*221e0*/  STL.64 [R1+0x4a8], R70 ;  /* 0x0004a84601007387 */ /* 0x000fe80000100a00 */
        /* <DEDUP_REMOVED lines=9> */
[----:B------:R-:W4:Y:S01]  /*22280*/  LDL.LU R237, [R1+0x574] ;  /* 0x0005740001ed7983 */ /* 0x000f220000300800 */
[----:B------:R-:W-:-:S05]  /*22290*/  IMAD.MOV.U32 R25, RZ, RZ, 0x1f ;  /* 0x0000001fff197424 */ /* 0x000fca00078e00ff */
[----:B------:R-:W-:-:S04]  /*222a0*/  IADD3 R25, R25, c[0x0][0x180], RZ ;  /* 0x0000600019197a10 */ /* 0x000fc80007ffe0ff */
[----:B------:R-:W-:Y:S01]  /*222b0*/  SHF.R.S32.HI R4, RZ, 0x1f, R25 ;  /* 0x0000001fff047819 */ /* 0x000fe20000011419 */
[----:B------:R-:W-:-:S03]  /*222c0*/  IMAD.MOV.U32 R239, RZ, RZ, R64 ;  /* 0x000000ffffef7224 */ /* 0x000fc600078e0040 */
[----:B------:R-:W-:Y:S01]  /*222d0*/  LEA.HI R4, R4, R25, RZ, 0x5 ;  /* 0x0000001904047211 */ /* 0x000fe200078f28ff */
[----:B------:R-:W1:Y:S03]  /*222e0*/  S2R R64, SR_TID.X ;  /* 0x0000000000407919 */ /* 0x000e660000002100 */
[----:B------:R-:W-:-:S04]  /*222f0*/  SHF.R.S32.HI R4, RZ, 0x5, R4 ;  /* 0x00000005ff047819 */ /* 0x000fc80000011404 */
[----:B------:R-:W-:-:S04]  /*22300*/  IADD3 R4, R4, -0x2, RZ ;  /* 0xfffffffe04047810 */ /* 0x000fc80007ffe0ff */
[----:B--2---:R-:W-:Y:S01]  /*22310*/  ISETP.GE.AND P0, PT, R20, R4, PT ;  /* 0x000000041400720c */ /* 0x004fe20003f06270 */
[----:B------:R-:W-:Y:S02]  /*22320*/  IMAD.MOV.U32 R238, RZ, RZ, R65 ;  /* 0x000000ffffee7224 */ /* 0x000fe400078e0041 */
[----:B------:R-:W-:Y:S02]  /*22330*/  IMAD.MOV.U32 R12, RZ, RZ, c[0x0][0x188] ;  /* 0x00006200ff0c7624 */ /* 0x000fe400078e00ff */
[----:B------:R-:W-:Y:S02]  /*22340*/  IMAD.MOV.U32 R16, RZ, RZ, c[0x0][0x188] ;  /* 0x00006200ff107624 */ /* 0x000fe400078e00ff */
[----:B------:R-:W-:Y:S01]  /*22350*/  IMAD.SHL.U32 R13, R12, 0x4, RZ ;  /* 0x000000040c0d7824 */ /* 0x000fe200078e00ff */
[----:B-1----:R-:W-:-:S05]  /*22360*/  LOP3.LUT R65, R64, 0x7f, RZ, 0xc0, !PT ;  /* 0x0000007f40417812 */ /* 0x002fca00078ec0ff */
[----:B------:R-:W-:Y:S01]  /*22370*/  IMAD.SHL.U32 R25, R65, 0x4, RZ ;  /* 0x0000000441197824 */ /* 0x000fe200078e00ff */
[----:B------:R-:W-:Y:S01]  /*22380*/  SHF.R.S32.HI R8, RZ, 0x1f, R13 ;  /* 0x0000001fff087819 */ /* 0x000fe2000001140d */
[----:B------:R-:W-:Y:S02]  /*22390*/  IMAD.SHL.U32 R12, R12, 0x4, RZ ;  /* 0x000000040c0c7824 */ /* 0x000fe400078e00ff */
[----:B------:R-:W-:-:S03]  /*223a0*/  IMAD.SHL.U32 R13, R16, 0x4, RZ ;  /* 0x00000004100d7824 */ /* 0x000fc600078e00ff */
[----:B------:R-:W-:Y:S01]  /*223b0*/  SHF.L.U64.HI R8, R12, 0x2, R8 ;  /* 0x000000020c087819 */ /* 0x000fe20000010208 */
[----:B------:R1:W-:Y:S01]  /*223c0*/  STL [R1+0x1070], R20 ;  /* 0x0010701401007387 */ /* 0x0003e20000100800 */
[----:B---3--:R-:W-:-:S04]  /*223d0*/  ISETP.GT.AND P1, PT, R21, RZ, PT ;  /* 0x000000ff1500720c */ /* 0x008fc80003f24270 */
[----:B------:R-:W-:-:S04]  /*223e0*/  SEL R4, RZ, 0x4, !P1 ;  /* 0x00000004ff047807 */ /* 0x000fc80004800000 */
[----:B------:R-:W-:Y:S02]  /*223f0*/  SEL R4, R4, RZ, !P0 ;  /* 0x000000ff04047207 */ /* 0x000fe40004000000 */
[----:B------:R-:W-:Y:S02]  /*22400*/  ISETP.GT.AND P2, PT, R21, 0x4, PT ;  /* 0x000000041500780c */ /* 0x000fe40003f44270 */
[----:B------:R-:W-:Y:S02]  /*22410*/  ISETP.NE.U32.AND P3, PT, R4, RZ, PT ;  /* 0x000000ff0400720c */ /* 0x000fe40003f65070 */
[----:B------:R-:W-:Y:S02]  /*22420*/  IADD3 R4, R3, 0x1, RZ ;  /* 0x0000000103047810 */ /* 0x000fe40007ffe0ff */
[----:B------:R-:W-:Y:S02]  /*22430*/  SEL R5, RZ, 0x4, !P2 ;  /* 0x00000004ff057807 */ /* 0x000fe40005000000 */
[----:B------:R-:W-:-:S02]  /*22440*/  ISETP.GT.AND P1, PT, R4, 0x1, PT ;  /* 0x000000010400780c */ /* 0x000fc40003f24270 */
[----:B------:R-:W-:Y:S02]  /*22450*/  SEL R5, R5, RZ, !P0 ;  /* 0x000000ff05057207 */ /* 0x000fe40004000000 */
[----:B------:R-:W-:Y:S02]  /*22460*/  SEL R3, R4, RZ, !P1 ;  /* 0x000000ff04037207 */ /* 0x000fe40004800000 */
[----:B------:R-:W-:-:S03]  /*22470*/  ISETP.NE.U32.AND P1, PT, R5, RZ, PT ;  /* 0x000000ff0500720c */ /* 0x000fc60003f25070 */
[----:B------:R-:W-:Y:S01]  /*22480*/  IMAD R9, R3, 0x4000, R25 ;  /* 0x0000400003097824 */ /* 0x000fe200078e0219 */
[----:B------:R-:W-:Y:S01]  /*22490*/  STL [R1+0x904], R3 ;  /* 0x0009040301007387 */ /* 0x000fe20000100800 */
[----:B----4-:R-:W-:Y:S02]  /*224a0*/  IMAD.MOV.U32 R4, RZ, RZ, R24 ;  /* 0x000000ffff047224 */ /* 0x010fe400078e0018 */
[----:B------:R-:W-:Y:S01]  /*224b0*/  IMAD.MOV.U32 R5, RZ, RZ, R17 ;  /* 0x000000ffff057224 */ /* 0x000fe200078e0011 */
[----:B------:R-:W-:Y:S06]  /*224c0*/  BAR.SYNC.DEFER_BLOCKING 0x0 ;  /* 0x0000000000007b1d */ /* 0x000fec0000010000 */
[----:B------:R-:W-:Y:S01]  /*224d0*/  @!PT LDS RZ, [RZ] ;  /* 0x00000000fffff984 */ /* 0x000fe20000000800 */
[----:B------:R-:W-:Y:S01]  /*224e0*/  @!PT LDS RZ, [RZ] ;  /* 0x00000000fffff984 */ /* 0x000fe20000000800 */
[----:B------:R-:W-:Y:S01]  /*224f0*/  @!PT LDS RZ, [RZ] ;  /* 0x00000000fffff984 */ /* 0x000fe20000000800 */
[----:B------:R2:W-:Y:S02]  /*22500*/  LDGSTS.E [R9+0x20000], [R4.64], P3 ;  /* 0x2000000004097fae */ /* 0x0005e40009921844 */
[----:B--2---:R-:W-:-:S05]  /*22510*/  LEA R4, P2, R13, R24, 0x2 ;  /* 0x000000180d047211 */ /* 0x004fca00078410ff */
[----:B------:R-:W-:Y:S02]  /*22520*/  IMAD.X R5, R17, 0x1, R8, P2 ;  /* 0x0000000111057824 */ /* 0x000fe400010e0608 */
[----:B------:R-:W-:-:S03]  /*22530*/  IMAD.MOV.U32 R8, RZ, RZ, c[0x0][0x188] ;  /* 0x00006200ff087624 */ /* 0x000fc600078e00ff */
[----:B------:R2:W-:Y:S01]  /*22540*/  LDGSTS.E [R9+0x20800], [R4.64], P1 ;  /* 0x2080000004097fae */ /* 0x0005e20008921844 */
[C---:B------:R-:W-:Y:S01]  /*22550*/  ISETP.GT.AND P1, PT, R21.reuse, 0x8, PT ;  /* 0x000000081500780c */ /* 0x040fe20003f24270 */
[----:B------:R-:W-:Y:S01]  /*22560*/  IMAD.SHL.U32 R12, R8, 0x8, RZ ;  /* 0x00000008080c7824 */ /* 0x000fe200078e00ff */
[C---:B------:R-:W-:Y:S04]  /*22570*/  HMMA.1688.F32.TF32 R220, R140.reuse, R62, R244 ;  /* 0x0000003e8cdc723c */ /* 0x040fe800000810f4 */
[----:B------:R-:W-:Y:S02]  /*22580*/  SHF.R.S32.HI R12, RZ, 0x1f, R12 ;  /* 0x0000001fff0c7819 */ /* 0x000fe4000001140c */
[----:B--2---:R-:W-:Y:S02]  /*22590*/  SEL R4, RZ, 0x4, !P1 ;  /* 0x00000004ff047807 */ /* 0x004fe40004800000 */
[----:B------:R-:W-:Y:S01]  /*225a0*/  HMMA.1688.F32.TF32 R224, R140, R58, R236 ;  /* 0x0000003a8ce0723c */ /* 0x000fe200000810ec */
[----:B------:R-:W-:-:S02]  /*225b0*/  ISETP.GT.AND P1, PT, R21, 0xc, PT ;  /* 0x0000000c1500780c */ /* 0x000fc40003f24270 */
[----:B------:R-:W-:-:S04]  /*225c0*/  SEL R4, R4, RZ, !P0 ;  /* 0x000000ff04047207 */ /* 0x000fc80004000000 */
[----:B------:R-:W-:Y:S01]  /*225d0*/  IMAD.SHL.U32 R239, R8, 0x8, RZ ;  /* 0x0000000808ef7824 */ /* 0x000fe200078e00ff */
[----:B------:R-:W-:Y:S02]  /*225e0*/  ISETP.NE.U32.AND P2, PT, R4, RZ, PT ;  /* 0x000000ff0400720c */ /* 0x000fe40003f45070 */
[----:B------:R-:W-:Y:S02]  /*225f0*/  SEL R8, RZ, 0x4, !P1 ;  /* 0x00000004ff087807 */ /* 0x000fe40004800000 */
[C---:B-1----:R-:W-:Y:S01]  /*22600*/  SHF.L.U64.HI R20, R239.reuse, 0x2, R12 ;  /* 0x00000002ef147819 */ /* 0x042fe2000001020c */
[----:B------:R-:W-:Y:S01]  /*22610*/  IMAD.MOV.U32 R12, RZ, RZ, c[0x0][0x188] ;  /* 0x00006200ff0c7624 */ /* 0x000fe200078e00ff */
[----:B------:R-:W-:-:S03]  /*22620*/  LEA R4, P1, R239, R24, 0x2 ;  /* 0x00000018ef047211 */ /* 0x000fc600078210ff */
[----:B------:R-:W-:Y:S01]  /*22630*/  IMAD R239, R12, 0xc, RZ ;  /* 0x0000000c0cef7824 */ /* 0x000fe200078e02ff */
[----:B------:R-:W-:Y:S01]  /*22640*/  SEL R8, R8, RZ, !P0 ;  /* 0x000000ff08087207 */ /* 0x000fe20004000000 */
[----:B------:R-:W-:Y:S01]  /*22650*/  IMAD.X R5, R17, 0x1, R20, P1 ;  /* 0x0000000111057824 */ /* 0x000fe200008e0614 */
[----:B------:R-:W-:Y:S01]  /*22660*/  ISETP.GT.AND P1, PT, R21, 0x10, PT ;  /* 0x000000101500780c */ /* 0x000fe20003f24270 */
[----:B------:R-:W-:Y:S01]  /*22670*/  IMAD R12, R12, 0xc, RZ ;  /* 0x0000000c0c0c7824 */ /* 0x000fe200078e02ff */
[----:B------:R-:W-:Y:S01]  /*22680*/  SHF.R.S32.HI R238, RZ, 0x1f, R239 ;  /* 0x0000001fffee7819 */ /* 0x000fe200000114ef */
[----:B------:R-:W-:Y:S01]  /*22690*/  IMAD.MOV.U32 R239, RZ, RZ, c[0x0][0x188] ;  /* 0x00006200ffef7624 */ /* 0x000fe200078e00ff */
[----:B------:R-:W-:Y:S01]  /*226a0*/  ISETP.NE.U32.AND P3, PT, R8, RZ, PT ;  /* 0x000000ff0800720c */ /* 0x000fe20003f65070 */
[----:B------:R1:W-:Y:S01]  /*226b0*/  LDGSTS.E [R9+0x21000], [R4.64], P2 ;  /* 0x2100000004097fae */ /* 0x0003e20009121844 */
[----:B------:R-:W-:Y:S02]  /*226c0*/  SEL R8, RZ, 0x4, !P1 ;  /* 0x00000004ff087807 */ /* 0x000fe40004800000 */
[----:B------:R-:W-:Y:S01]  /*226d0*/  SHF.L.U64.HI R20, R12, 0x2, R238 ;  /* 0x000000020c147819 */ /* 0x000fe200000102ee */
[----:B------:R-:W-:Y:S01]  /*226e0*/  STL [R1+0x1010], R220 ;  /* 0x001010dc01007387 */ /* 0x000fe20000100800 */
[----:B------:R-:W-:-:S03]  /*226f0*/  SEL R8, R8, RZ, !P0 ;  /* 0x000000ff08087207 */ /* 0x000fc60004000000 */
[----:B------:R-:W-:Y:S01]  /*22700*/  STL [R1+0x100c], R221 ;  /* 0x00100cdd01007387 */ /* 0x000fe20000100800 */
[----:B-1----:R-:W-:Y:S01]  /*22710*/  LEA R4, P1, R12, R24, 0x2 ;  /* 0x000000180c047211 */ /* 0x002fe200078210ff */
[C---:B------:R-:W-:Y:S02]  /*22720*/  IMAD.SHL.U32 R12, R239.reuse, 0x10, RZ ;  /* 0x00000010ef0c7824 */ /* 0x040fe400078e00ff */
[----:B------:R-:W-:Y:S01]  /*22730*/  STL [R1+0x1008], R222 ;  /* 0x001008de01007387 */ /* 0x000fe20000100800 */
[----:B------:R-:W-:Y:S02]  /*22740*/  IMAD.SHL.U32 R239, R239, 0x10, RZ ;  /* 0x00000010efef7824 */ /* 0x000fe400078e00ff */
[----:B------:R-:W-:Y:S01]  /*22750*/  IMAD.X R5, R17, 0x1, R20, P1 ;  /* 0x0000000111057824 */ /* 0x000fe200008e0614 */
[----:B------:R-:W-:Y:S01]  /*22760*/  STL [R1+0x1004], R223 ;  /* 0x001004df01007387 */ /* 0x000fe20000100800 */
[----:B------:R-:W-:-:S03]  /*22770*/  ISETP.GT.AND P1, PT, R21, 0x14, PT ;  /* 0x000000141500780c */ /* 0x000fc60003f24270 */
[----:B------:R-:W-:Y:S01]  /*22780*/  STL [R1+0x1020], R224 ;  /* 0x001020e001007387 */ /* 0x000fe20000100800 */
[----:B------:R-:W-:-:S03]  /*22790*/  SHF.R.S32.HI R12, RZ, 0x1f, R12 ;  /* 0x0000001fff0c7819 */ /* 0x000fc6000001140c */
[----:B------:R-:W-:Y:S01]  /*227a0*/  STL [R1+0x101c], R225 ;  /* 0x00101ce101007387 */ /* 0x000fe20000100800 */
[----:B------:R-:W-:-:S03]  /*227b0*/  ISETP.NE.U32.AND P2, PT, R8, RZ, PT ;  /* 0x000000ff0800720c */ /* 0x000fc60003f45070 */
[----:B------:R-:W-:Y:S01]  /*227c0*/  STL [R1+0x1018], R226 ;  /* 0x001018e201007387 */ /* 0x000fe20000100800 */
[----:B------:R-:W-:-:S03]  /*227d0*/  SEL R8, RZ, 0x4, !P1 ;  /* 0x00000004ff087807 */ /* 0x000fc60004800000 */
[----:B------:R-:W-:Y:S01]  /*227e0*/  STL [R1+0x1014], R227 ;  /* 0x001014e301007387 */ /* 0x000fe20000100800 */
[----:B------:R-:W-:-:S03]  /*227f0*/  SHF.L.U64.HI R12, R239, 0x2, R12 ;  /* 0x00000002ef0c7819 */ /* 0x000fc6000001020c */
[----:B------:R-:W2:Y:S04]  /*22800*/  LDL.LU R236, [R1+0x560] ;  /* 0x0005600001ec7983 */ /* 0x000ea80000300800 */
[----:B------:R1:W-:Y:S04]  /*22810*/  LDGSTS.E [R9+0x21800], [R4.64], P3 ;  /* 0x2180000004097fae */ /* 0x0003e80009921844 */
[----:B------:R-:W2:Y:S04]  /*22820*/  LDL.LU R237, [R1+0x564] ;  /* 0x0005640001ed7983 */ /* 0x000ea80000300800 */
[----:B------:R-:W2:Y:S01]  /*22830*/  LDL.LU R238, [R1+0x568] ;  /* 0x0005680001ee7983 */ /* 0x000ea20000300800 */
[----:B-1----:R-:W-:-:S03]  /*22840*/  LEA R4, P1, R239, R24, 0x2 ;  /* 0x00000018ef047211 */ /* 0x002fc600078210ff */
[----:B------:R-:W2:Y:S02]  /*22850*/  LDL.LU R239, [R1+0x56c] ;  /* 0x00056c0001ef7983 */ /* 0x000ea40000300800 */
[----:B------:R-:W-:Y:S02]  /*22860*/  IMAD.X R5, R17, 0x1, R12, P1 ;  /* 0x0000000111057824 */ /* 0x000fe400008e060c */
[----:B------:R-:W-:Y:S01]  /*22870*/  IMAD.MOV.U32 R12, RZ, RZ, c[0x0][0x188] ;  /* 0x00006200ff0c7624 */ /* 0x000fe200078e00ff */
[----:B------:R-:W-:Y:S02]  /*22880*/  SEL R8, R8, RZ, !P0 ;  /* 0x000000ff08087207 */ /* 0x000fe40004000000 */
[----:B------:R-:W-:Y:S01]  /*22890*/  ISETP.GT.AND P1, PT, R21, 0x18, PT ;  /* 0x000000181500780c */ /* 0x000fe20003f24270 */
[C---:B------:R-:W-:Y:S01]  /*228a0*/  IMAD R244, R12.reuse, 0x14, RZ ;  /* 0x000000140cf47824 */ /* 0x040fe200078e02ff */
[----:B------:R1:W-:Y:S01]  /*228b0*/  LDGSTS.E [R9+0x22000], [R4.64], P2 ;  /* 0x2200000004097fae */ /* 0x0003e20009121844 */
[----:B------:R-:W-:Y:S01]  /*228c0*/  IMAD R12, R12, 0x14, RZ ;  /* 0x000000140c0c7824 */ /* 0x000fe200078e02ff */
[----:B------:R-:W-:-:S02]  /*228d0*/  ISETP.NE.U32.AND P3, PT, R8, RZ, PT ;  /* 0x000000ff0800720c */ /* 0x000fc40003f65070 */
[----:B------:R-:W-:Y:S01]  /*228e0*/  SHF.R.S32.HI R245, RZ, 0x1f, R244 ;  /* 0x0000001ffff57819 */ /* 0x000fe200000114f4 */
[----:B------:R-:W-:Y:S01]  /*228f0*/  IMAD.MOV.U32 R244, RZ, RZ, c[0x0][0x188] ;  /* 0x00006200fff47624 */ /* 0x000fe200078e00ff */
[----:B------:R-:W-:Y:S02]  /*22900*/  SEL R8, RZ, 0x4, !P1 ;  /* 0x00000004ff087807 */ /* 0x000fe40004800000 */
[C---:B------:R-:W-:Y:S02]  /*22910*/  SHF.L.U64.HI R20, R12.reuse, 0x2, R245 ;  /* 0x000000020c147819 */ /* 0x040fe400000102f5 */
[----:B-1----:R-:W-:Y:S01]  /*22920*/  LEA R4, P1, R12, R24, 0x2 ;  /* 0x000000180c047211 */ /* 0x002fe200078210ff */
[----:B------:R-:W-:Y:S01]  /*22930*/  IMAD R12, R244, 0x18, RZ ;  /* 0x00000018f40c7824 */ /* 0x000fe200078e02ff */
[----:B------:R-:W-:Y:S01]  /*22940*/  SEL R8, R8, RZ, !P0 ;  /* 0x000000ff08087207 */ /* 0x000fe20004000000 */
[----:B------:R-:W-:Y:S02]  /*22950*/  IMAD R244, R244, 0x18, RZ ;  /* 0x00000018f4f47824 */ /* 0x000fe400078e02ff */
[----:B------:R-:W-:Y:S01]  /*22960*/  IMAD.X R5, R17, 0x1, R20, P1 ;  /* 0x0000000111057824 */ /* 0x000fe200008e0614 */
[----:B------:R-:W-:-:S02]  /*22970*/  ISETP.GT.AND P1, PT, R21, 0x1c, PT ;  /* 0x0000001c1500780c */ /* 0x000fc40003f24270 */
[----:B------:R-:W-:Y:S02]  /*22980*/  SHF.R.S32.HI R12, RZ, 0x1f, R12 ;  /* 0x0000001fff0c7819 */ /* 0x000fe4000001140c */
[----:B------:R-:W-:Y:S01]  /*22990*/  ISETP.NE.U32.AND P2, PT, R8, RZ, PT ;  /* 0x000000ff0800720c */ /* 0x000fe20003f45070 */
[----:B------:R1:W-:Y:S01]  /*229a0*/  LDGSTS.E [R9+0x22800], [R4.64], P3 ;  /* 0x2280000004097fae */ /* 0x0003e20009921844 */
[----:B------:R-:W-:Y:S02]  /*229b0*/  SEL R8, RZ, 0x4, !P1 ;  /* 0x00000004ff087807 */ /* 0x000fe40004800000 */
[C---:B------:R-:W-:Y:S02]  /*229c0*/  SHF.L.U64.HI R12, R244.reuse, 0x2, R12 ;  /* 0x00000002f40c7819 */ /* 0x040fe4000001020c */
[----:B------:R-:W-:Y:S02]  /*229d0*/  ISETP.GT.AND P4, PT, R21, 0x5, PT ;  /* 0x000000051500780c */ /* 0x000fe40003f84270 */
[----:B-1----:R-:W-:-:S05]  /*229e0*/  LEA R4, P1, R244, R24, 0x2 ;  /* 0x00000018f4047211 */ /* 0x002fca00078210ff */
[----:B------:R-:W-:Y:S02]  /*229f0*/  IMAD.X R5, R17, 0x1, R12, P1 ;  /* 0x0000000111057824 */ /* 0x000fe400008e060c */
[----:B------:R-:W-:-:S03]  /*22a00*/  IMAD R12, R16, 0x1c, RZ ;  /* 0x0000001c100c7824 */ /* 0x000fc600078e02ff */
[----:B------:R1:W-:Y:S01]  /*22a10*/  LDGSTS.E [R9+0x23000], [R4.64], P2 ;  /* 0x2300000004097fae */ /* 0x0003e20009121844 */
[----:B------:R-:W-:Y:S01]  /*22a20*/  ISETP.GT.AND P3, PT, R21, 0x1, PT ;  /* 0x000000011500780c */ /* 0x000fe20003f64270 */
[----:B------:R-:W-:Y:S01]  /*22a30*/  IMAD R16, R16, 0x1c, RZ ;  /* 0x0000001c10107824 */ /* 0x000fe200078e02ff */
[----:B------:R-:W-:Y:S02]  /*22a40*/  SHF.R.S32.HI R12, RZ, 0x1f, R12 ;  /* 0x0000001fff0c7819 */ /* 0x000fe4000001140c */
[----:B------:R-:W-:Y:S02]  /*22a50*/  SEL R8, R8, RZ, !P0 ;  /* 0x000000ff08087207 */ /* 0x000fe40004000000 */
[----:B-1----:R-:W-:Y:S02]  /*22a60*/  SEL R4, RZ, 0x4, !P4 ;  /* 0x00000004ff047807 */ /* 0x002fe40006000000 */
[----:B------:R-:W-:Y:S02]  /*22a70*/  SEL R5, RZ, 0x4, !P3 ;  /* 0x00000004ff057807 */ /* 0x000fe40005800000 */
[----:B------:R-:W-:-:S02]  /*22a80*/  SEL R4, R4, RZ, !P0 ;  /* 0x000000ff04047207 */ /* 0x000fc40004000000 */
[----:B------:R-:W-:Y:S02]  /*22a90*/  ISETP.GT.AND P2, PT, R21, 0x9, PT ;  /* 0x000000091500780c */ /* 0x000fe40003f44270 */
[----:B------:R-:W-:Y:S02]  /*22aa0*/  ISETP.NE.U32.AND P4, PT, R4, RZ, PT ;  /* 0x000000ff0400720c */ /* 0x000fe40003f85070 */
[C---:B------:R-:W-:Y:S02]  /*22ab0*/  SHF.L.U64.HI R12, R16.reuse, 0x2, R12 ;  /* 0x00000002100c7819 */ /* 0x040fe4000001020c */
[----:B------:R-:W-:Y:S02]  /*22ac0*/  LEA R4, P6, R16, R24, 0x2 ;  /* 0x0000001810047211 */ /* 0x000fe400078c10ff */
[----:B------:R-:W-:Y:S01]  /*22ad0*/  ISETP.NE.U32.AND P1, PT, R8, RZ, PT ;  /* 0x000000ff0800720c */ /* 0x000fe20003f25070 */
[----:B------:R-:W1:Y:S01]  /*22ae0*/  S2R R16, SR_TID.X ;  /* 0x0000000000107919 */ /* 0x000e620000002100 */
[----:B------:R-:W-:-:S02]  /*22af0*/  SEL R5, R5, RZ, !P0 ;  /* 0x000000ff05057207 */ /* 0x000fc40004000000 */
[----:B------:R-:W-:Y:S02]  /*22b00*/  SEL R8, RZ, 0x4, !P2 ;  /* 0x00000004ff087807 */ /* 0x000fe40005000000 */
[----:B------:R-:W-:Y:S02]  /*22b10*/  ISETP.NE.U32.AND P2, PT, R5, RZ, PT ;  /* 0x000000ff0500720c */ /* 0x000fe40003f45070 */
[----:B------:R-:W-:Y:S02]  /*22b20*/  SEL R5, R8, RZ, !P0 ;  /* 0x000000ff08057207 */ /* 0x000fe40004000000 */
[----:B------:R-:W-:Y:S02]  /*22b30*/  ISETP.GT.AND P5, PT, R21, 0xd, PT ;  /* 0x0000000d1500780c */ /* 0x000fe40003fa4270 */
[----:B------:R-:W-:Y:S01]  /*22b40*/  ISETP.NE.U32.AND P3, PT, R5, RZ, PT ;  /* 0x000000ff0500720c */ /* 0x000fe20003f65070 */
[----:B------:R-:W-:Y:S01]  /*22b50*/  IMAD.X R5, R17, 0x1, R12, P6 ;  /* 0x0000000111057824 */ /* 0x000fe200030e060c */
[----:B------:R-:W-:-:S02]  /*22b60*/  SEL R12, RZ, 0x4, !P5 ;  /* 0x00000004ff0c7807 */ /* 0x000fc40006800000 */
[----:B------:R-:W-:Y:S02]  /*22b70*/  IADD3 R8, P5, R13, R24, RZ ;  /* 0x000000180d087210 */ /* 0x000fe40007fbe0ff */
[----:B------:R3:W-:Y:S01]  /*22b80*/  LDGSTS.E [R9+0x23800], [R4.64], P1 ;  /* 0x2380000004097fae */ /* 0x0007e20008921844 */
[----:B-1----:R-:W-:-:S05]  /*22b90*/  LOP3.LUT R16, R16, 0x7f, RZ, 0xc0, !PT ;  /* 0x0000007f10107812 */ /* 0x002fca00078ec0ff */
[----:B------:R-:W-:Y:S01]  /*22ba0*/  IMAD.SHL.U32 R16, R16, 0x4, RZ ;  /* 0x0000000410107824 */ /* 0x000fe200078e00ff */
[----:B---3--:R-:W-:-:S04]  /*22bb0*/  SEL R5, R12, RZ, !P0 ;  /* 0x000000ff0c057207 */ /* 0x008fc80004000000 */
[----:B------:R-:W-:Y:S02]  /*22bc0*/  LOP3.LUT R16, R16, 0x20, RZ, 0x3c, !PT ;  /* 0x0000002010107812 */ /* 0x000fe400078e3cff */
[----:B------:R-:W-:-:S03]  /*22bd0*/  ISETP.NE.U32.AND P1, PT, R5, RZ, PT ;  /* 0x000000ff0500720c */ /* 0x000fc60003f25070 */
[----:B------:R-:W-:Y:S02]  /*22be0*/  IMAD R12, R3, 0x4000, R16 ;  /* 0x00004000030c7824 */ /* 0x000fe400078e0210 */
[----:B------:R-:W-:Y:S02]  /*22bf0*/  IMAD.MOV.U32 R244, RZ, RZ, c[0x0][0x188] ;  /* 0x00006200fff47624 */ /* 0x000fe400078e00ff */
[----:B------:R-:W-:-:S04]  /*22c00*/  IMAD.MOV.U32 R245, RZ, RZ, c[0x0][0x188] ;  /* 0x00006200fff57624 */ /* 0x000fc800078e00ff */
[----:B------:R-:W-:-:S05]  /*22c10*/  IMAD R245, R245, 0xd, RZ ;  /* 0x0000000df5f57824 */ /* 0x000fca00078e02ff */
[----:B------:R-:W-:Y:S01]  /*22c20*/  SHF.R.S32.HI R245, RZ, 0x1f, R245 ;  /* 0x0000001ffff57819 */ /* 0x000fe200000114f5 */
[----:B--2---:R-:W-:Y:S07]  /*22c30*/  HMMA.1688.F32.TF32 R232, R140, R54, R236 ;  /* 0x000000368ce8723c */ /* 0x004fee00000810ec */
[----:B------:R-:W-:-:S04]  /*22c40*/  IMAD.MOV.U32 R238, RZ, RZ, c[0x0][0x188] ;  /* 0x00006200ffee7624 */ /* 0x000fc800078e00ff */
[C---:B------:R-:W-:Y:S01]  /*22c50*/  IMAD R239, R238.reuse, 0x5, RZ ;  /* 0x00000005eeef7824 */ /* 0x040fe200078e02ff */
[----:B------:R-:W-:Y:S01]  /*22c60*/  SHF.R.S32.HI R20, RZ, 0x1f, R238 ;  /* 0x0000001fff147819 */ /* 0x000fe200000114ee */
[----:B------:R-:W-:-:S03]  /*22c70*/  IMAD R13, R238, 0x5, RZ ;  /* 0x00000005ee0d7824 */ /* 0x000fc600078e02ff */
[----:B------:R-:W-:Y:S02]  /*22c80*/  SHF.R.S32.HI R239, RZ, 0x1f, R239 ;  /* 0x0000001fffef7819 */ /* 0x000fe400000114ef */
[----:B------:R-:W-:-:S05]  /*22c90*/  SHF.L.U64.HI R20, R238, 0x2, R20 ;  /* 0x00000002ee147819 */ /* 0x000fca0000010214 */
[----:B------:R-:W-:Y:S04]  /*22ca0*/  STL [R1+0x1030], R232 ;  /* 0x001030e801007387 */ /* 0x000fe80000100800 */
[----:B------:R-:W-:Y:S01]  /*22cb0*/  STL [R1+0x102c], R233 ;  /* 0x00102ce901007387 */ /* 0x000fe20000100800 */
[----:B------:R-:W-:-:S03]  /*22cc0*/  LEA R4, P6, R13, R24, 0x2 ;  /* 0x000000180d047211 */ /* 0x000fc600078c10ff */
[----:B------:R-:W-:Y:S01]  /*22cd0*/  STL [R1+0x1028], R234 ;  /* 0x001028ea01007387 */ /* 0x000fe20000100800 */
[----:B------:R-:W-:-:S03]  /*22ce0*/  SHF.L.U64.HI R13, R13, 0x2, R239 ;  /* 0x000000020d0d7819 */ /* 0x000fc600000102ef */
[----:B------:R-:W-:Y:S04]  /*22cf0*/  STL [R1+0x1024], R235 ;  /* 0x001024eb01007387 */ /* 0x000fe80000100800 */
[----:B------:R-:W2:Y:S04]  /*22d00*/  LDL.LU R236, [R1+0x2f0] ;  /* 0x0002f00001ec7983 */ /* 0x000ea80000300800 */
[----:B------:R-:W2:Y:S04]  /*22d10*/  LDL.LU R237, [R1+0x2f4] ;  /* 0x0002f40001ed7983 */ /* 0x000ea80000300800 */
[----:B------:R-:W2:Y:S04]  /*22d20*/  LDL.LU R238, [R1+0x2f8] ;  /* 0x0002f80001ee7983 */ /* 0x000ea80000300800 */
[----:B------:R-:W2:Y:S01]  /*22d30*/  LDL.LU R239, [R1+0x2fc] ;  /* 0x0002fc0001ef7983 */ /* 0x000ea20000300800 */
[----:B------:R-:W-:-:S02]  /*22d40*/  IMAD.X R5, R17, 0x1, R13, P6 ;  /* 0x0000000111057824 */ /* 0x000fc400030e060d */
[----:B------:R-:W-:Y:S01]  /*22d50*/  IMAD.MOV.U32 R13, RZ, RZ, c[0x0][0x188] ;  /* 0x00006200ff0d7624 */ /* 0x000fe200078e00ff */
[----:B------:R-:W3:Y:S01]  /*22d60*/  LDL.LU R240, [R1+0x320] ;  /* 0x0003200001f07983 */ /* 0x000ee20000300800 */
[----:B------:R-:W-:Y:S02]  /*22d70*/  IMAD.X R9, R17, 0x1, R20, P5 ;  /* 0x0000000111097824 */ /* 0x000fe400028e0614 */
[----:B------:R-:W-:Y:S01]  /*22d80*/  IMAD R16, R13, 0x9, RZ ;  /* 0x000000090d107824 */ /* 0x000fe200078e02ff */
[----:B------:R-:W3:Y:S01]  /*22d90*/  LDL.LU R241, [R1+0x324] ;  /* 0x0003240001f17983 */ /* 0x000ee20000300800 */
[----:B------:R-:W-:Y:S01]  /*22da0*/  ISETP.GT.AND P5, PT, R21, 0x11, PT ;  /* 0x000000111500780c */ /* 0x000fe20003fa4270 */
[----:B------:R-:W-:Y:S02]  /*22db0*/  IMAD R13, R13, 0x9, RZ ;  /* 0x000000090d0d7824 */ /* 0x000fe400078e02ff */
[----:B------:R1:W-:Y:S01]  /*22dc0*/  LDGSTS.E [R12+0x20200], [R8.64], P2 ;  /* 0x20200000080c7fae */ /* 0x0003e20009121844 */
[----:B------:R-:W-:-:S03]  /*22dd0*/  ISETP.GT.AND P2, PT, R21, 0x15, PT ;  /* 0x000000151500780c */ /* 0x000fc60003f44270 */
[----:B------:R-:W3:Y:S01]  /*22de0*/  LDL.LU R242, [R1+0x328] ;  /* 0x0003280001f27983 */ /* 0x000ee20000300800 */
[----:B------:R-:W-:-:S03]  /*22df0*/  SHF.R.S32.HI R16, RZ, 0x1f, R16 ;  /* 0x0000001fff107819 */ /* 0x000fc60000011410 */
[----:B------:R-:W3:Y:S01]  /*22e00*/  LDL.LU R243, [R1+0x32c] ;  /* 0x00032c0001f37983 */ /* 0x000ee20000300800 */
[----:B-1----:R-:W-:-:S03]  /*22e10*/  SEL R9, RZ, 0x4, !P5 ;  /* 0x00000004ff097807 */ /* 0x002fc60006800000 */
[----:B------:R1:W-:Y:S01]  /*22e20*/  LDGSTS.E [R12+0x20a00], [R4.64], P4 ;  /* 0x20a00000040c7fae */ /* 0x0003e2000a121844 */
[----:B------:R-:W-:Y:S02]  /*22e30*/  SEL R8, RZ, 0x4, !P2 ;  /* 0x00000004ff087807 */ /* 0x000fe40005000000 */
[----:B------:R-:W-:Y:S02]  /*22e40*/  SEL R9, R9, RZ, !P0 ;  /* 0x000000ff09097207 */ /* 0x000fe40004000000 */
[----:B------:R-:W-:Y:S02]  /*22e50*/  ISETP.GT.AND P4, PT, R21, 0x19, PT ;  /* 0x000000191500780c */ /* 0x000fe40003f84270 */
[C---:B-1----:R-:W-:Y:S02]  /*22e60*/  LEA R4, P2, R13.reuse, R24, 0x2 ;  /* 0x000000180d047211 */ /* 0x042fe400078410ff */
[----:B------:R-:W-:Y:S01]  /*22e70*/  SHF.L.U64.HI R13, R13, 0x2, R16 ;  /* 0x000000020d0d7819 */ /* 0x000fe20000010210 */
[----:B------:R-:W-:Y:S01]  /*22e80*/  IMAD R20, R244, 0xd, RZ ;  /* 0x0000000df4147824 */ /* 0x000fe200078e02ff */
[----:B------:R-:W-:Y:S01]  /*22e90*/  SEL R8, R8, RZ, !P0 ;  /* 0x000000ff08087207 */ /* 0x000fe20004000000 */
[----:B------:R-:W-:-:S02]  /*22ea0*/  IMAD R16, R244, 0x11, RZ ;  /* 0x00000011f4107824 */ /* 0x000fc400078e02ff */
[----:B------:R-:W-:Y:S01]  /*22eb0*/  IMAD.X R5, R17, 0x1, R13, P2 ;  /* 0x0000000111057824 */ /* 0x000fe200010e060d */
[----:B------:R-:W-:Y:S01]  /*22ec0*/  ISETP.NE.U32.AND P2, PT, R9, RZ, PT ;  /* 0x000000ff0900720c */ /* 0x000fe20003f45070 */
[----:B------:R-:W-:Y:S01]  /*22ed0*/  IMAD R244, R244, 0x11, RZ ;  /* 0x00000011f4f47824 */ /* 0x000fe200078e02ff */
[----:B------:R-:W-:Y:S02]  /*22ee0*/  SEL R9, RZ, 0x4, !P4 ;  /* 0x00000004ff097807 */ /* 0x000fe40006000000 */
[----:B------:R-:W-:Y:S01]  /*22ef0*/  ISETP.NE.U32.AND P4, PT, R8, RZ, PT ;  /* 0x000000ff0800720c */ /* 0x000fe20003f85070 */
[----:B------:R1:W-:Y:S01]  /*22f00*/  LDGSTS.E [R12+0x21200], [R4.64], P3 ;  /* 0x21200000040c7fae */ /* 0x0003e20009921844 */
[----:B------:R-:W-:Y:S02]  /*22f10*/  ISETP.GT.AND P5, PT, R21, 0x1d, PT ;  /* 0x0000001d1500780c */ /* 0x000fe40003fa4270 */
[----:B------:R-:W-:Y:S02]  /*22f20*/  SEL R8, R9, RZ, !P0 ;  /* 0x000000ff09087207 */ /* 0x000fe40004000000 */
[----:B------:R-:W-:-:S02]  /*22f30*/  SHF.R.S32.HI R246, RZ, 0x1f, R244 ;  /* 0x0000001ffff67819 */ /* 0x000fc400000114f4 */
[----:B------:R-:W-:Y:S01]  /*22f40*/  SEL R13, RZ, 0x4, !P5 ;  /* 0x00000004ff0d7807 */ /* 0x000fe20006800000 */
[----:B------:R-:W4:Y:S01]  /*22f50*/  LDL.LU R244, [R1+0x330] ;  /* 0x0003300001f47983 */ /* 0x000f220000300800 */
[----:B------:R-:W-:Y:S02]  /*22f60*/  ISETP.NE.U32.AND P5, PT, R8, RZ, PT ;  /* 0x000000ff0800720c */ /* 0x000fe40003fa5070 */
[-C--:B------:R-:W-:Y:S02]  /*22f70*/  LEA R8, P3, R16, R24.reuse, 0x2 ;  /* 0x0000001810087211 */ /* 0x080fe400078610ff */
[C---:B-1----:R-:W-:Y:S02]  /*22f80*/  LEA R4, P6, R20.reuse, R24, 0x2 ;  /* 0x0000001814047211 */ /* 0x042fe400078c10ff */
[----:B------:R-:W-:Y:S02]  /*22f90*/  SHF.L.U64.HI R20, R20, 0x2, R245 ;  /* 0x0000000214147819 */ /* 0x000fe400000102f5 */
[----:B------:R-:W4:Y:S01]  /*22fa0*/  LDL.LU R245, [R1+0x334] ;  /* 0x0003340001f57983 */ /* 0x000f220000300800 */
[----:B------:R-:W-:-:S03]  /*22fb0*/  SHF.L.U64.HI R16, R16, 0x2, R246 ;  /* 0x0000000210107819 */ /* 0x000fc600000102f6 */
[----:B------:R-:W4:Y:S04]  /*22fc0*/  LDL.LU R246, [R1+0x338] ;  /* 0x0003380001f67983 */ /* 0x000f280000300800 */
[----:B------:R-:W4:Y:S01]  /*22fd0*/  LDL.LU R247, [R1+0x33c] ;  /* 0x00033c0001f77983 */ /* 0x000f220000300800 */
[----:B------:R-:W-:Y:S02]  /*22fe0*/  IMAD.X R9, R17, 0x1, R16, P3 ;  /* 0x0000000111097824 */ /* 0x000fe400018e0610 */
[----:B------:R-:W-:Y:S01]  /*22ff0*/  IMAD.MOV.U32 R16, RZ, RZ, c[0x0][0x188] ;  /* 0x00006200ff107624 */ /* 0x000fe200078e00ff */
[----:B------:R-:W-:Y:S01]  /*23000*/  SEL R13, R13, RZ, !P0 ;  /* 0x000000ff0d0d7207 */ /* 0x000fe20004000000 */
[----:B------:R-:W-:Y:S01]  /*23010*/  IMAD.X R5, R17, 0x1, R20, P6 ;  /* 0x0000000111057824 */ /* 0x000fe200030e0614 */
[----:B------:R-:W-:Y:S01]  /*23020*/  ISETP.GT.AND P6, PT, R21, 0x2, PT ;  /* 0x000000021500780c */ /* 0x000fe20003fc4270 */
[----:B------:R-:W-:Y:S01]  /*23030*/  IMAD R20, R16, 0x15, RZ ;  /* 0x0000001510147824 */ /* 0x000fe200078e02ff */
[----:B------:R-:W-:-:S02]  /*23040*/  ISETP.NE.U32.AND P3, PT, R13, RZ, PT ;  /* 0x000000ff0d00720c */ /* 0x000fc40003f65070 */
[----:B------:R-:W-:Y:S01]  /*23050*/  SEL R13, RZ, 0x4, !P6 ;  /* 0x00000004ff0d7807 */ /* 0x000fe20007000000 */
[----:B------:R1:W-:Y:S01]  /*23060*/  LDGSTS.E [R12+0x21a00], [R4.64], P1 ;  /* 0x21a00000040c7fae */ /* 0x0003e20008921844 */
[----:B------:R-:W-:-:S03]  /*23070*/  ISETP.GT.AND P1, PT, R21, 0x6, PT ;  /* 0x000000061500780c */ /* 0x000fc60003f24270 */
[----:B------:R2:W-:Y:S01]  /*23080*/  LDGSTS.E [R12+0x22200], [R8.64], P2 ;  /* 0x22200000080c7fae */ /* 0x0005e20009121844 */
[----:B-1----:R-:W-:Y:S02]  /*23090*/  LEA R4, P6, R20, R24, 0x2 ;  /* 0x0000001814047211 */ /* 0x002fe400078c10ff */
[----:B------:R-:W-:Y:S02]  /*230a0*/  SEL R5, R13, RZ, !P0 ;  /* 0x000000ff0d057207 */ /* 0x000fe40004000000 */
[----:B------:R-:W-:Y:S02]  /*230b0*/  SEL R13, RZ, 0x4, !P1 ;  /* 0x00000004ff0d7807 */ /* 0x000fe40004800000 */
[----:B------:R-:W-:Y:S01]  /*230c0*/  ISETP.NE.U32.AND P1, PT, R5, RZ, PT ;  /* 0x000000ff0500720c */ /* 0x000fe20003f25070 */
[----:B--2---:R-:W-:Y:S07]  /*230d0*/  HMMA.1688.F32.TF32 R68, R140, R50, R236 ;  /* 0x000000328c44723c */ /* 0x004fee00000810ec */
[----:B------:R-:W-:-:S02]  /*230e0*/  IMAD.MOV.U32 R239, RZ, RZ, c[0x0][0x188] ;  /* 0x00006200ffef7624 */ /* 0x000fc400078e00ff */
[----:B------:R-:W-:Y:S02]  /*230f0*/  IMAD R238, R16, 0x15, RZ ;  /* 0x0000001510ee7824 */ /* 0x000fe400078e02ff */
[C---:B------:R-:W-:Y:S11]  /*23100*/  IMAD R16, R239.reuse, 0x19, RZ ;  /* 0x00000019ef107824 */ /* 0x040ff600078e02ff */
[----:B------:R-:W-:Y:S01]  /*23110*/  @!UPT UIADD3 URZ, URZ, URZ, URZ ;  /* 0x0000003f3f3ff290 */ /* 0x000fe2000fffe03f */
[----:B------:R-:W-:Y:S04]  /*23120*/  STL.64 [R1+0x2b0], R68 ;  /* 0x0002b04401007387 */ /* 0x000fe80000100a00 */
[----:B------:R3:W-:Y:S01]  /*23130*/  STL.64 [R1+0x2b8], R70 ;  /* 0x0002b84601007387 */ /* 0x0007e20000100a00 */
[----:B------:R-:W-:Y:S01]  /*23140*/  SHF.R.S32.HI R238, RZ, 0x1f, R238 ;  /* 0x0000001fffee7819 */ /* 0x000fe200000114ee */
[----:B------:R-:W-:Y:S02]  /*23150*/  IMAD R239, R239, 0x19, RZ ;  /* 0x00000019efef7824 */ /* 0x000fe400078e02ff */
[----:B------:R-:W2:Y:S01]  /*23160*/  LDL.LU R236, [R1+0x360] ;  /* 0x0003600001ec7983 */ /* 0x000ea20000300800 */
[----:B---3--:R-:W-:Y:S01]  /*23170*/  HMMA.1688.F32.TF32 R68, R140, R46, R240 ;  /* 0x0000002e8c44723c */ /* 0x008fe200000810f0 */
[----:B------:R-:W-:-:S02]  /*23180*/  SHF.L.U64.HI R20, R20, 0x2, R238 ;  /* 0x0000000214147819 */ /* 0x000fc400000102ee */
[----:B------:R-:W2:Y:S01]  /*23190*/  LDL.LU R237, [R1+0x364] ;  /* 0x0003640001ed7983 */ /* 0x000ea20000300800 */
[----:B------:R-:W-:Y:S02]  /*231a0*/  SHF.R.S32.HI R239, RZ, 0x1f, R239 ;  /* 0x0000001fffef7819 */ /* 0x000fe400000114ef */
[----:B------:R-:W-:Y:S01]  /*231b0*/  IMAD.X R5, R17, 0x1, R20, P6 ;  /* 0x0000000111057824 */ /* 0x000fe200030e0614 */
[----:B------:R-:W2:Y:S01]  /*231c0*/  LDL.LU R238, [R1+0x368] ;  /* 0x0003680001ee7983 */ /* 0x000ea20000300800 */
[----:B------:R-:W-:-:S03]  /*231d0*/  SHF.L.U64.HI R20, R16, 0x2, R239 ;  /* 0x0000000210147819 */ /* 0x000fc600000102ef */
[----:B------:R-:W2:Y:S01]  /*231e0*/  LDL.LU R239, [R1+0x36c] ;  /* 0x00036c0001ef7983 */ /* 0x000ea20000300800 */
[----:B------:R-:W-:-:S03]  /*231f0*/  LEA R8, P2, R16, R24, 0x2 ;  /* 0x0000001810087211 */ /* 0x000fc600078410ff */
[----:B------:R1:W-:Y:S08]  /*23200*/  LDGSTS.E [R12+0x22a00], [R4.64], P4 ;  /* 0x22a00000040c7fae */ /* 0x0003f0000a121844 */
[----:B------:R-:W-:Y:S04]  /*23210*/  STL.64 [R1+0x2a0], R68 ;  /* 0x0002a04401007387 */ /* 0x000fe80000100a00 */
[----:B------:R4:W-:Y:S02]  /*23220*/  STL.64 [R1+0x2a8], R70 ;  /* 0x0002a84601007387 */ /* 0x0009e40000100a00 */
[----:B----4-:R-:W-:Y:S02]  /*23230*/  HMMA.1688.F32.TF32 R68, R140, R42, R244 ;  /* 0x0000002a8c44723c */ /* 0x010fe400000810f4 */
[----:B------:R-:W3:Y:S11]  /*23240*/  LDL.LU R244, [R1+0x370] ;  /* 0x0003700001f47983 */ /* 0x000ef60000300800 */
[----:B------:R-:W-:Y:S10]  /*23250*/  @!UPT UIADD3 URZ, URZ, URZ, URZ ;  /* 0x0000003f3f3ff290 */ /* 0x000ff4000fffe03f */
[----:B------:R-:W-:Y:S04]  /*23260*/  STL.64 [R1+0x290], R68 ;  /* 0x0002904401007387 */ /* 0x000fe80000100a00 */
[----:B------:R2:W-:Y:S04]  /*23270*/  STL.64 [R1+0x298], R70 ;  /* 0x0002984601007387 */ /* 0x0005e80000100a00 */
[----:B------:R-:W3:Y:S04]  /*23280*/  LDL.LU R245, [R1+0x374] ;  /* 0x0003740001f57983 */ /* 0x000ee80000300800 */
[----:B------:R-:W3:Y:S04]  /*23290*/  LDL.LU R246, [R1+0x378] ;  /* 0x0003780001f67983 */ /* 0x000ee80000300800 */
[----:B------:R-:W3:Y:S01]  /*232a0*/  LDL.LU R247, [R1+0x37c] ;  /* 0x00037c0001f77983 */ /* 0x000ee20000300800 */
[----:B------:R-:W-:-:S04]  /*232b0*/  IMAD.MOV.U32 R16, RZ, RZ, c[0x0][0x188] ;  /* 0x00006200ff107624 */ /* 0x000fc800078e00ff */
[C---:B------:R-:W-:Y:S02]  /*232c0*/  IMAD R248, R16.reuse, 0x1d, RZ ;  /* 0x0000001d10f87824 */ /* 0x040fe400078e02ff */
[----:B------:R-:W-:-:S03]  /*232d0*/  IMAD R16, R16, 0x1d, RZ ;  /* 0x0000001d10107824 */ /* 0x000fc600078e02ff */
[----:B------:R-:W-:Y:S02]  /*232e0*/  SHF.R.S32.HI R248, RZ, 0x1f, R248 ;  /* 0x0000001ffff87819 */ /* 0x000fe400000114f8 */
[C---:B-1----:R-:W-:Y:S02]  /*232f0*/  LEA R4, P4, R16.reuse, R24, 0x2 ;  /* 0x0000001810047211 */ /* 0x042fe400078810ff */
[----:B------:R-:W-:-:S05]  /*23300*/  SHF.L.U64.HI R16, R16, 0x2, R248 ;  /* 0x0000000210107819 */ /* 0x000fca00000102f8 */
[----:B------:R-:W-:Y:S02]  /*23310*/  IMAD.X R5, R17, 0x1, R16, P4 ;  /* 0x0000000111057824 */ /* 0x000fe400020e0610 */
[----:B------:R-:W-:-:S04]  /*23320*/  IMAD.MOV.U32 R16, RZ, RZ, c[0x0][0x188] ;  /* 0x00006200ff107624 */ /* 0x000fc800078e00ff */
[----:B------:R-:W-:Y:S02]  /*23330*/  IMAD.SHL.U32 R249, R16, 0x2, RZ ;  /* 0x0000000210f97824 */ /* 0x000fe400078e00ff */
[----:B------:R-:W1:Y:S01]  /*23340*/  S2R R16, SR_TID.X ;  /* 0x0000000000107919 */ /* 0x000e620000002100 */
[----:B------:R-:W-:Y:S01]  /*23350*/  SEL R13, R13, RZ, !P0 ;  /* 0x000000ff0d0d7207 */ /* 0x000fe20004000000 */
[----:B------:R-:W-:Y:S01]  /*23360*/  IMAD.MOV.U32 R248, RZ, RZ, c[0x0][0x188] ;  /* 0x00006200fff87624 */ /* 0x000fe200078e00ff */
[----:B------:R-:W-:Y:S01]  /*23370*/  ISETP.GT.AND P6, PT, R21, 0xa, PT ;  /* 0x0000000a1500780c */ /* 0x000fe20003fc4270 */
[----:B------:R-:W-:Y:S01]  /*23380*/  IMAD.X R9, R17, 0x1, R20, P2 ;  /* 0x0000000111097824 */ /* 0x000fe200010e0614 */
[----:B------:R-:W-:Y:S01]  /*23390*/  ISETP.NE.U32.AND P2, PT, R13, RZ, PT ;  /* 0x000000ff0d00720c */ /* 0x000fe20003f45070 */
[C---:B------:R-:W-:Y:S01]  /*233a0*/  IMAD.SHL.U32 R50, R248.reuse, 0x2, RZ ;  /* 0x00000002f8327824 */ /* 0x040fe200078e00ff */
[----:B------:R-:W-:Y:S01]  /*233b0*/  SEL R13, RZ, 0x4, !P6 ;  /* 0x00000004ff0d7807 */ /* 0x000fe20007000000 */
[C---:B------:R-:W-:Y:S01]  /*233c0*/  IMAD R20, R248.reuse, 0x6, RZ ;  /* 0x00000006f8147824 */ /* 0x040fe200078e02ff */
[----:B------:R-:W-:Y:S01]  /*233d0*/  ISETP.GT.AND P6, PT, R21, 0xe, PT ;  /* 0x0000000e1500780c */ /* 0x000fe20003fc4270 */
[----:B------:R-:W-:Y:S01]  /*233e0*/  IMAD R248, R248, 0x6, RZ ;  /* 0x00000006f8f87824 */ /* 0x000fe200078e02ff */
[----:B------:R-:W-:Y:S01]  /*233f0*/  SEL R13, R13, RZ, !P0 ;  /* 0x000000ff0d0d7207 */ /* 0x000fe20004000000 */
[----:B------:R4:W-:Y:S01]  /*23400*/  LDGSTS.E [R12+0x23200], [R8.64], P5 ;  /* 0x23200000080c7fae */ /* 0x0009e2000a921844 */
[----:B------:R-:W-:-:S02]  /*23410*/  SHF.R.S32.HI R249, RZ, 0x1f, R249 ;  /* 0x0000001ffff97819 */ /* 0x000fc400000114f9 */
[----:B-1----:R-:W-:Y:S01]  /*23420*/  LOP3.LUT R16, R16, 0x7f, RZ, 0xc0, !PT ;  /* 0x0000007f10107812 */ /* 0x002fe200078ec0ff */
[----:B------:R1:W-:Y:S04]  /*23430*/  LDGSTS.E [R12+0x23a00], [R4.64], P3 ;  /* 0x23a00000040c7fae */ /* 0x0003e80009921844 */
[----:B------:R-:W-:Y:S01]  /*23440*/  IMAD.SHL.U32 R16, R16, 0x4, RZ ;  /* 0x0000000410107824 */ /* 0x000fe200078e00ff */
[----:B------:R-:W-:Y:S02]  /*23450*/  ISETP.GT.AND P5, PT, R21, 0x12, PT ;  /* 0x000000121500780c */ /* 0x000fe40003fa4270 */
[----:B----4-:R-:W-:Y:S02]  /*23460*/  SEL R9, RZ, 0x4, !P6 ;  /* 0x00000004ff097807 */ /* 0x010fe40007000000 */
[----:B------:R-:W-:-:S02]  /*23470*/  LOP3.LUT R16, R16, 0x40, RZ, 0x3c, !PT ;  /* 0x0000004010107812 */ /* 0x000fc400078e3cff */
[----:B------:R-:W-:Y:S02]  /*23480*/  SHF.R.S32.HI R248, RZ, 0x1f, R248 ;  /* 0x0000001ffff87819 */ /* 0x000fe400000114f8 */
[CC--:B-1----:R-:W-:Y:S02]  /*23490*/  LEA R4, P6, R50.reuse, R24.reuse, 0x2 ;  /* 0x0000001832047211 */ /* 0x0c2fe400078c10ff */
[----:B------:R-:W-:Y:S02]  /*234a0*/  ISETP.NE.U32.AND P4, PT, R13, RZ, PT ;  /* 0x000000ff0d00720c */ /* 0x000fe40003f85070 */
[----:B------:R-:W-:Y:S01]  /*234b0*/  SHF.L.U64.HI R50, R50, 0x2, R249 ;  /* 0x0000000232327819 */ /* 0x000fe200000102f9 */
[----:B------:R-:W-:Y:S01]  /*234c0*/  IMAD R12, R3, 0x4000, R16 ;  /* 0x00004000030c7824 */ /* 0x000fe200078e0210 */
[----:B------:R-:W-:Y:S01]  /*234d0*/  SEL R13, RZ, 0x4, !P5 ;  /* 0x00000004ff0d7807 */ /* 0x000fe20006800000 */
[----:B------:R-:W-:Y:S01]  /*234e0*/  IMAD.MOV.U32 R16, RZ, RZ, c[0x0][0x188] ;  /* 0x00006200ff107624 */ /* 0x000fe200078e00ff */
[----:B------:R-:W-:-:S02]  /*234f0*/  LEA R8, P3, R20, R24, 0x2 ;  /* 0x0000001814087211 */ /* 0x000fc400078610ff */
[----:B------:R-:W-:Y:S02]  /*23500*/  SEL R9, R9, RZ, !P0 ;  /* 0x000000ff09097207 */ /* 0x000fe40004000000 */
[----:B------:R-:W-:Y:S01]  /*23510*/  SHF.L.U64.HI R20, R20, 0x2, R248 ;  /* 0x0000000214147819 */ /* 0x000fe200000102f8 */
[----:B------:R-:W-:Y:S01]  /*23520*/  IMAD.X R5, R17, 0x1, R50, P6 ;  /* 0x0000000111057824 */ /* 0x000fe200030e0632 */
[----:B------:R-:W-:Y:S01]  /*23530*/  SEL R13, R13, RZ, !P0 ;  /* 0x000000ff0d0d7207 */ /* 0x000fe20004000000 */
[C---:B------:R-:W-:Y:S01]  /*23540*/  IMAD R248, R16.reuse, 0xe, RZ ;  /* 0x0000000e10f87824 */ /* 0x040fe200078e02ff */
[----:B------:R-:W-:Y:S01]  /*23550*/  ISETP.GT.AND P6, PT, R21, 0x16, PT ;  /* 0x000000161500780c */ /* 0x000fe20003fc4270 */
[C---:B------:R-:W-:Y:S01]  /*23560*/  IMAD R249, R16.reuse, 0xa, RZ ;  /* 0x0000000a10f97824 */ /* 0x040fe200078e02ff */
[----:B------:R-:W-:Y:S01]  /*23570*/  ISETP.NE.U32.AND P5, PT, R9, RZ, PT ;  /* 0x000000ff0900720c */ /* 0x000fe20003fa5070 */
[----:B------:R-:W-:Y:S01]  /*23580*/  IMAD.X R9, R17, 0x1, R20, P3 ;  /* 0x0000000111097824 */ /* 0x000fe200018e0614 */
[----:B------:R-:W-:Y:S01]  /*23590*/  ISETP.NE.U32.AND P3, PT, R13, RZ, PT ;  /* 0x000000ff0d00720c */ /* 0x000fe20003f65070 */
[----:B------:R1:W-:Y:S01]  /*235a0*/  LDGSTS.E [R12+0x20400], [R4.64], P1 ;  /* 0x20400000040c7fae */ /* 0x0003e20008921844 */
[----:B------:R-:W-:Y:S01]  /*235b0*/  SEL R13, RZ, 0x4, !P6 ;  /* 0x00000004ff0d7807 */ /* 0x000fe20007000000 */
[C---:B------:R-:W-:Y:S01]  /*235c0*/  IMAD R20, R16.reuse, 0xa, RZ ;  /* 0x0000000a10147824 */ /* 0x040fe200078e02ff */
[----:B------:R-:W-:Y:S01]  /*235d0*/  ISETP.GT.AND P1, PT, R21, 0x1a, PT ;  /* 0x0000001a1500780c */ /* 0x000fe20003f24270 */
[----:B------:R-:W-:Y:S01]  /*235e0*/  IMAD R16, R16, 0xe, RZ ;  /* 0x0000000e10107824 */ /* 0x000fe200078e02ff */
[----:B------:R-:W-:Y:S01]  /*235f0*/  SHF.R.S32.HI R248, RZ, 0x1f, R248 ;  /* 0x0000001ffff87819 */ /* 0x000fe200000114f8 */
[----:B------:R4:W-:Y:S01]  /*23600*/  LDGSTS.E [R12+0x20c00], [R8.64], P2 ;  /* 0x20c00000080c7fae */ /* 0x0009e20009121844 */
[----:B------:R-:W-:-:S02]  /*23610*/  SHF.R.S32.HI R249, RZ, 0x1f, R249 ;  /* 0x0000001ffff97819 */ /* 0x000fc400000114f9 */
[----:B-1----:R-:W-:Y:S02]  /*23620*/  SEL R5, R13, RZ, !P0 ;  /* 0x000000ff0d057207 */ /* 0x002fe40004000000 */
[----:B------:R-:W-:Y:S02]  /*23630*/  SEL R13, RZ, 0x4, !P1 ;  /* 0x00000004ff0d7807 */ /* 0x000fe40004800000 */
[-C--:B------:R-:W-:Y:S02]  /*23640*/  LEA R4, P6, R20, R24.reuse, 0x2 ;  /* 0x0000001814047211 */ /* 0x080fe400078c10ff */
[C---:B----4-:R-:W-:Y:S02]  /*23650*/  LEA R8, P1, R16.reuse, R24, 0x2 ;  /* 0x0000001810087211 */ /* 0x050fe400078210ff */
[----:B------:R-:W-:Y:S02]  /*23660*/  SHF.L.U64.HI R16, R16, 0x2, R248 ;  /* 0x0000000210107819 */ /* 0x000fe400000102f8 */
[----:B------:R-:W-:Y:S01]  /*23670*/  SHF.L.U64.HI R20, R20, 0x2, R249 ;  /* 0x0000000214147819 */ /* 0x000fe200000102f9 */
[C---:B--2---:R-:W-:Y:S01]  /*23680*/  HMMA.1688.F32.TF32 R68, R140.reuse, R38, R236 ;  /* 0x000000268c44723c */ /* 0x044fe200000810ec */
[----:B------:R-:W2:Y:S11]  /*23690*/  LDL.LU R236, [R1+0x380] ;  /* 0x0003800001ec7983 */ /* 0x000eb60000300800 */
[----:B------:R-:W-:Y:S11]  /*236a0*/  @!UPT UIADD3 URZ, URZ, URZ, URZ ;  /* 0x0000003f3f3ff290 */ /* 0x000ff6000fffe03f */
[----:B------:R-:W-:Y:S04]  /*236b0*/  STL.64 [R1+0x280], R68 ;  /* 0x0002804401007387 */ /* 0x000fe80000100a00 */
[----:B------:R3:W-:Y:S04]  /*236c0*/  STL.64 [R1+0x288], R70 ;  /* 0x0002884601007387 */ /* 0x0007e80000100a00 */
[----:B------:R-:W2:Y:S04]  /*236d0*/  LDL.LU R237, [R1+0x384] ;  /* 0x0003840001ed7983 */ /* 0x000ea80000300800 */
[----:B------:R-:W2:Y:S04]  /*236e0*/  LDL.LU R238, [R1+0x388] ;  /* 0x0003880001ee7983 */ /* 0x000ea80000300800 */
[----:B------:R-:W2:Y:S01]  /*236f0*/  LDL.LU R239, [R1+0x38c] ;  /* 0x00038c0001ef7983 */ /* 0x000ea20000300800 */
[----:B---3--:R-:W-:Y:S11]  /*23700*/  HMMA.1688.F32.TF32 R68, R140, R34, R244 ;  /* 0x000000228c44723c */ /* 0x008ff600000810f4 */
[----:B------:R-:W-:Y:S11]  /*23710*/  @!UPT UIADD3 URZ, URZ, URZ, URZ ;  /* 0x0000003f3f3ff290 */ /* 0x000ff6000fffe03f */
[----:B------:R-:W-:Y:S01]  /*23720*/  @!UPT UIADD3 URZ, URZ, URZ, URZ ;  /* 0x0000003f3f3ff290 */ /* 0x000fe2000fffe03f */
[----:B------:R-:W-:Y:S04]  /*23730*/  STL.64 [R1+0x270], R68 ;  /* 0x0002704401007387 */ /* 0x000fe80000100a00 */
[----:B------:R2:W-:Y:S04]  /*23740*/  STL.64 [R1+0x278], R70 ;  /* 0x0002784601007387 */ /* 0x0005e80000100a00 */
[----:B------:R-:W3:Y:S04]  /*23750*/  LDL.LU R248, [R1+0x460] ;  /* 0x0004600001f87983 */ /* 0x000ee80000300800 */
[----:B------:R-:W3:Y:S04]  /*23760*/  LDL.LU R249, [R1+0x464] ;  /* 0x0004640001f97983 */ /* 0x000ee80000300800 */
[----:B------:R-:W3:Y:S01]  /*23770*/  LDL.LU R250, [R1+0x468] ;  /* 0x0004680001fa7983 */ /* 0x000ee20000300800 */
[----:B------:R-:W-:Y:S01]  /*23780*/  IMAD.X R9, R17, 0x1, R16, P1 ;  /* 0x0000000111097824 */ /* 0x000fe200008e0610 */
[----:B------:R-:W-:Y:S01]  /*23790*/  ISETP.NE.U32.AND P2, PT, R5, RZ, PT ;  /* 0x000000ff0500720c */ /* 0x000fe20003f45070 */
[----:B------:R-:W-:Y:S01]  /*237a0*/  IMAD.MOV.U32 R16, RZ, RZ, c[0x0][0x188] ;  /* 0x00006200ff107624 */ /* 0x000fe200078e00ff */
[----:B------:R-:W-:Y:S01]  /*237b0*/  SEL R13, R13, RZ, !P0 ;  /* 0x000000ff0d0d7207 */ /* 0x000fe20004000000 */
[----:B------:R-:W-:Y:S01]  /*237c0*/  IMAD.X R5, R17, 0x1, R20, P6 ;  /* 0x0000000111057824 */ /* 0x000fe200030e0614 */
[----:B------:R-:W-:Y:S01]  /*237d0*/  ISETP.GT.AND P6, PT, R21, 0x1e, PT ;  /* 0x0000001e1500780c */ /* 0x000fe20003fc4270 */
[C---:B------:R-:W-:Y:S01]  /*237e0*/  IMAD R245, R16.reuse, 0x12, RZ ;  /* 0x0000001210f57824 */ /* 0x040fe200078e02ff */
[----:B------:R-:W-:Y:S01]  /*237f0*/  ISETP.NE.U32.AND P1, PT, R13, RZ, PT ;  /* 0x000000ff0d00720c */ /* 0x000fe20003f25070 */
[C---:B------:R-:W-:Y:S01]  /*23800*/  IMAD R244, R16.reuse, 0x16, RZ ;  /* 0x0000001610f47824 */ /* 0x040fe200078e02ff */
[----:B------:R-:W-:Y:S01]  /*23810*/  SEL R13, RZ, 0x4, !P6 ;  /* 0x00000004ff0d7807 */ /* 0x000fe20007000000 */
[----:B------:R1:W-:Y:S01]  /*23820*/  LDGSTS.E [R12+0x21400], [R4.64], P4 ;  /* 0x21400000040c7fae */ /* 0x0003e2000a121844 */
[C---:B------:R-:W-:Y:S01]  /*23830*/  IMAD R20, R16.reuse, 0x12, RZ ;  /* 0x0000001210147824 */ /* 0x040fe200078e02ff */
[----:B------:R-:W-:Y:S01]  /*23840*/  ISETP.GT.AND P4, PT, R21, 0x3, PT ;  /* 0x000000031500780c */ /* 0x000fe20003f84270 */
[----:B------:R-:W-:Y:S01]  /*23850*/  IMAD R16, R16, 0x16, RZ ;  /* 0x0000001610107824 */ /* 0x000fe200078e02ff */
[----:B------:R-:W-:Y:S01]  /*23860*/  SHF.R.S32.HI R245, RZ, 0x1f, R245 ;  /* 0x0000001ffff57819 */ /* 0x000fe200000114f5 */
[----:B------:R-:W-:Y:S01]  /*23870*/  IMAD.MOV.U32 R247, RZ, RZ, R60 ;  /* 0x000000fffff77224 */ /* 0x000fe200078e003c */
[----:B------:R-:W-:Y:S01]  /*23880*/  SHF.R.S32.HI R244, RZ, 0x1f, R244 ;  /* 0x0000001ffff47819 */ /* 0x000fe200000114f4 */
[----:B------:R-:W-:Y:S01]  /*23890*/  IMAD.MOV.U32 R60, RZ, RZ, c[0x0][0x188] ;  /* 0x00006200ff3c7624 */ /* 0x000fe200078e00ff */
[----:B------:R4:W-:Y:S01]  /*238a0*/  LDGSTS.E [R12+0x21c00], [R8.64], P5 ;  /* 0x21c00000080c7fae */ /* 0x0009e2000a921844 */
[----:B------:R-:W-:Y:S01]  /*238b0*/  IMAD.MOV.U32 R246, RZ, RZ, R61 ;  /* 0x000000fffff67224 */ /* 0x000fe200078e003d */
[----:B-1----:R-:W-:-:S02]  /*238c0*/  SEL R5, R13, RZ, !P0 ;  /* 0x000000ff0d057207 */ /* 0x002fc40004000000 */
[----:B------:R-:W-:Y:S02]  /*238d0*/  SEL R13, RZ, 0x4, !P4 ;  /* 0x00000004ff0d7807 */ /* 0x000fe40006000000 */
[CC--:B------:R-:W-:Y:S02]  /*238e0*/  LEA R4, P6, R20.reuse, R24.reuse, 0x2 ;  /* 0x0000001814047211 */ /* 0x0c0fe400078c10ff */
[----:B------:R-:W-:Y:S02]  /*238f0*/  SHF.L.U64.HI R20, R20, 0x2, R245 ;  /* 0x0000000214147819 */ /* 0x000fe400000102f5 */
[C---:B----4-:R-:W-:Y:S01]  /*23900*/  LEA R8, P4, R16.reuse, R24, 0x2 ;  /* 0x0000001810087211 */ /* 0x050fe200078810ff */
[----:B------:R-:W-:Y:S01]  /*23910*/  IMAD.MOV.U32 R61, RZ, RZ, c[0x0][0x188] ;  /* 0x00006200ff3d7624 */ /* 0x000fe200078e00ff */
[----:B------:R-:W-:Y:S01]  /*23920*/  SHF.L.U64.HI R16, R16, 0x2, R244 ;  /* 0x0000000210107819 */ /* 0x000fe200000102f4 */
[----:B------:R-:W-:Y:S01]  /*23930*/  IMAD R60, R60, 0x1a, RZ ;  /* 0x0000001a3c3c7824 */ /* 0x000fe200078e02ff */
[----:B------:R-:W-:Y:S01]  /*23940*/  ISETP.NE.U32.AND P5, PT, R5, RZ, PT ;  /* 0x000000ff0500720c */ /* 0x000fe20003fa5070 */
[----:B------:R-:W-:Y:S01]  /*23950*/  IMAD.X R5, R17, 0x1, R20, P6 ;  /* 0x0000000111057824 */ /* 0x000fe200030e0614 */
[----:B------:R-:W-:Y:S01]  /*23960*/  SEL R13, R13, RZ, !P0 ;  /* 0x000000ff0d0d7207 */ /* 0x000fe20004000000 */
[----:B------:R-:W-:Y:S01]  /*23970*/  IMAD.X R9, R17, 0x1, R16, P4 ;  /* 0x0000000111097824 */ /* 0x000fe200020e0610 */
[----:B------:R-:W-:Y:S01]  /*23980*/  ISETP.GT.AND P6, PT, R21, 0x7, PT ;  /* 0x000000071500780c */ /* 0x000fe20003fc4270 */
[C---:B------:R-:W-:Y:S01]  /*23990*/  IMAD R20, R61.reuse, 0x1a, RZ ;  /* 0x0000001a3d147824 */ /* 0x040fe200078e02ff */
[----:B------:R-:W-:Y:S01]  /*239a0*/  SHF.R.S32.HI R60, RZ, 0x1f, R60 ;  /* 0x0000001fff3c7819 */ /* 0x000fe2000001143c */
[----:B------:R-:W-:Y:S01]  /*239b0*/  IMAD R16, R61, 0x1e, RZ ;  /* 0x0000001e3d107824 */ /* 0x000fe200078e02ff */
[----:B------:R-:W-:Y:S01]  /*239c0*/  ISETP.NE.U32.AND P4, PT, R13, RZ, PT ;  /* 0x000000ff0d00720c */ /* 0x000fe20003f85070 */
[----:B------:R-:W-:Y:S01]  /*239d0*/  IMAD R61, R61, 0x1e, RZ ;  /* 0x0000001e3d3d7824 */ /* 0x000fe200078e02ff */
[----:B------:R-:W-:Y:S01]  /*239e0*/  SEL R13, RZ, 0x4, !P6 ;  /* 0x00000004ff0d7807 */ /* 0x000fe20007000000 */
[----:B------:R1:W-:Y:S03]  /*239f0*/  LDGSTS.E [R12+0x22400], [R4.64], P3 ;  /* 0x22400000040c7fae */ /* 0x0003e60009921844 */
[----:B------:R-:W-:Y:S01]  /*23a00*/  SHF.R.S32.HI R61, RZ, 0x1f, R61 ;  /* 0x0000001fff3d7819 */ /* 0x000fe2000001143d */
[----:B------:R4:W-:Y:S01]  /*23a10*/  LDGSTS.E [R12+0x22c00], [R8.64], P2 ;  /* 0x22c00000080c7fae */ /* 0x0009e20009121844 */
[----:B------:R-:W-:-:S02]  /*23a20*/  ISETP.GT.AND P3, PT, R21, 0xb, PT ;  /* 0x0000000b1500780c */ /* 0x000fc40003f64270 */
[CC--:B-1----:R-:W-:Y:S02]  /*23a30*/  LEA R4, P6, R20.reuse, R24.reuse, 0x2 ;  /* 0x0000001814047211 */ /* 0x0c2fe400078c10ff */
[----:B------:R-:W-:Y:S02]  /*23a40*/  SHF.L.U64.HI R20, R20, 0x2, R60 ;  /* 0x0000000214147819 */ /* 0x000fe4000001023c */
[----:B------:R-:W1:Y:S01]  /*23a50*/  S2R R60, SR_TID.X ;  /* 0x00000000003c7919 */ /* 0x000e620000002100 */
[C---:B----4-:R-:W-:Y:S02]  /*23a60*/  LEA R8, P2, R16.reuse, R24, 0x2 ;  /* 0x0000001810087211 */ /* 0x050fe400078410ff */
[----:B------:R-:W-:Y:S01]  /*23a70*/  SHF.L.U64.HI R16, R16, 0x2, R61 ;  /* 0x0000000210107819 */ /* 0x000fe2000001023d */
[----:B------:R-:W-:Y:S01]  /*23a80*/  IMAD.MOV.U32 R61, RZ, RZ, c[0x0][0x188] ;  /* 0x00006200ff3d7624 */ /* 0x000fe200078e00ff */
[----:B------:R-:W-:Y:S02]  /*23a90*/  SEL R5, R13, RZ, !P0 ;  /* 0x000000ff0d057207 */ /* 0x000fe40004000000 */
[----:B------:R-:W-:Y:S01]  /*23aa0*/  SEL R13, RZ, 0x4, !P3 ;  /* 0x00000004ff0d7807 */ /* 0x000fe20005800000 */
[----:B------:R-:W-:-:S02]  /*23ab0*/  IMAD.X R9, R17, 0x1, R16, P2 ;  /* 0x0000000111097824 */ /* 0x000fc400010e0610 */
[----:B------:R-:W-:Y:S01]  /*23ac0*/  IMAD R16, R61, 0x3, RZ ;  /* 0x000000033d107824 */ /* 0x000fe200078e02ff */
[----:B------:R-:W-:Y:S01]  /*23ad0*/  ISETP.NE.U32.AND P3, PT, R5, RZ, PT ;  /* 0x000000ff0500720c */ /* 0x000fe20003f65070 */
[----:B------:R-:W-:Y:S01]  /*23ae0*/  IMAD R61, R61, 0x3, RZ ;  /* 0x000000033d3d7824 */ /* 0x000fe200078e02ff */
[----:B------:R-:W-:Y:S01]  /*23af0*/  SEL R13, R13, RZ, !P0 ;  /* 0x000000ff0d0d7207 */ /* 0x000fe20004000000 */
[----:B------:R-:W-:Y:S01]  /*23b00*/  IMAD.X R5, R17, 0x1, R20, P6 ;  /* 0x0000000111057824 */ /* 0x000fe200030e0614 */
[----:B------:R-:W-:Y:S02]  /*23b10*/  ISETP.GT.AND P6, PT, R21, 0xf, PT ;  /* 0x0000000f1500780c */ /* 0x000fe40003fc4270 */
[----:B------:R-:W-:Y:S02]  /*23b20*/  SHF.R.S32.HI R61, RZ, 0x1f, R61 ;  /* 0x0000001fff3d7819 */ /* 0x000fe4000001143d */
[----:B------:R-:W-:Y:S01]  /*23b30*/  ISETP.NE.U32.AND P2, PT, R13, RZ, PT ;  /* 0x000000ff0d00720c */ /* 0x000fe20003f45070 */
[----:B------:R4:W-:Y:S01]  /*23b40*/  LDGSTS.E [R12+0x23400], [R4.64], P1 ;  /* 0x23400000040c7fae */ /* 0x0009e20008921844 */
[----:B------:R-:W-:-:S02]  /*23b50*/  SEL R13, RZ, 0x4, !P6 ;  /* 0x00000004ff0d7807 */ /* 0x000fc40007000000 */
[----:B-1----:R-:W-:Y:S01]  /*23b60*/  LOP3.LUT R60, R60, 0x7f, RZ, 0xc0, !PT ;  /* 0x0000007f3c3c7812 */ /* 0x002fe200078ec0ff */
[----:B------:R1:W-:Y:S01]  /*23b70*/  LDGSTS.E [R12+0x23c00], [R8.64], P5 ;  /* 0x23c00000080c7fae */ /* 0x0003e2000a921844 */
[C---:B----4-:R-:W-:Y:S02]  /*23b80*/  LEA R4, P6, R16.reuse, R24, 0x2 ;  /* 0x0000001810047211 */ /* 0x050fe400078c10ff */
[----:B------:R-:W-:Y:S02]  /*23b90*/  SHF.L.U64.HI R16, R16, 0x2, R61 ;  /* 0x0000000210107819 */ /* 0x000fe4000001023d */
[----:B------:R-:W-:Y:S01]  /*23ba0*/  SEL R5, R13, RZ, !P0 ;  /* 0x000000ff0d057207 */ /* 0x000fe20004000000 */
[----:B------:R-:W-:-:S03]  /*23bb0*/  IMAD.SHL.U32 R60, R60, 0x4, RZ ;  /* 0x000000043c3c7824 */ /* 0x000fc600078e00ff */
[----:B------:R-:W-:Y:S01]  /*23bc0*/  ISETP.NE.U32.AND P1, PT, R5, RZ, PT ;  /* 0x000000ff0500720c */ /* 0x000fe20003f25070 */
[----:B------:R-:W-:Y:S01]  /*23bd0*/  IMAD.X R5, R17, 0x1, R16, P6 ;  /* 0x0000000111057824 */ /* 0x000fe200030e0610 */
[----:B------:R-:W-:Y:S01]  /*23be0*/  LOP3.LUT R16, R60, 0x60, RZ, 0x3c, !PT ;  /* 0x000000603c107812 */ /* 0x000fe200078e3cff */
[----:B------:R-:W-:Y:S01]  /*23bf0*/  IMAD.MOV.U32 R251, RZ, RZ, R0 ;  /* 0x000000fffffb7224 */ /* 0x000fe200078e0000 */
[----:B------:R-:W-:Y:S01]  /*23c00*/  ISETP.GT.AND P5, PT, R21, 0x13, PT ;  /* 0x000000131500780c */ /* 0x000fe20003fa4270 */
[----:B------:R-:W-:Y:S01]  /*23c10*/  IMAD.MOV.U32 R244, RZ, RZ, R2 ;  /* 0x000000fffff47224 */ /* 0x000fe200078e0002 */
[----:B------:R-:W4:Y:S01]  /*23c20*/  LDL.LU R0, [R1+0x107c] ;  /* 0x00107c0001007983 */ /* 0x000f220000300800 */
[----:B------:R-:W-:Y:S01]  /*23c30*/  IMAD R16, R3, 0x4000, R16 ;  /* 0x0000400003107824 */ /* 0x000fe200078e0210 */
[----:B-1----:R-:W-:Y:S01]  /*23c40*/  SEL R12, RZ, 0x4, !P5 ;  /* 0x00000004ff0c7807 */ /* 0x002fe20006800000 */
[----:B------:R-:W-:Y:S01]  /*23c50*/  IMAD.MOV.U32 R245, RZ, RZ, R252 ;  /* 0x000000fffff57224 */ /* 0x000fe200078e00fc */
[----:B------:R-:W-:Y:S01]  /*23c60*/  ISETP.GT.AND P5, PT, R21, 0x17, PT ;  /* 0x000000171500780c */ /* 0x000fe20003fa4270 */
[----:B------:R-:W4:Y:S01]  /*23c70*/  LDL.LU R2, [R1+0x1078] ;  /* 0x0010780001027983 */ /* 0x000f220000300800 */
[----:B------:R-:W-:-:S03]  /*23c80*/  SEL R12, R12, RZ, !P0 ;  /* 0x000000ff0c0c7207 */ /* 0x000fc60004000000 */
[----:B------:R1:W-:Y:S01]  /*23c90*/  LDGSTS.E [R16+0x20600], [R4.64], P4 ;  /* 0x2060000004107fae */ /* 0x0003e2000a121844 */
[----:B------:R-:W-:Y:S02]  /*23ca0*/  ISETP.NE.U32.AND P4, PT, R12, RZ, PT ;  /* 0x000000ff0c00720c */ /* 0x000fe40003f85070 */
[----:B-1----:R-:W-:Y:S02]  /*23cb0*/  SEL R5, RZ, 0x4, !P5 ;  /* 0x00000004ff057807 */ /* 0x002fe40006800000 */
[----:B------:R-:W-:Y:S01]  /*23cc0*/  ISETP.GT.AND P5, PT, R21, 0x1b, PT ;  /* 0x0000001b1500780c */ /* 0x000fe20003fa4270 */
[----:B--2---:R-:W-:Y:S07]  /*23cd0*/  HMMA.1688.F32.TF32 R68, R140, R30, R236 ;  /* 0x0000001e8c44723c */ /* 0x004fee00000810ec */
[----:B------:R-:W-:-:S02]  /*23ce0*/  IMAD.MOV.U32 R236, RZ, RZ, R57 ;  /* 0x000000ffffec7224 */ /* 0x000fc400078e0039 */
[----:B------:R-:W-:-:S04]  /*23cf0*/  IMAD.MOV.U32 R57, RZ, RZ, c[0x0][0x188] ;  /* 0x00006200ff397624 */ /* 0x000fc800078e00ff */
[C---:B------:R-:W-:Y:S02]  /*23d00*/  IMAD R61, R57.reuse, 0x7, RZ ;  /* 0x00000007393d7824 */ /* 0x040fe400078e02ff */
[----:B------:R-:W-:-:S03]  /*23d10*/  IMAD R20, R57, 0x7, RZ ;  /* 0x0000000739147824 */ /* 0x000fc600078e02ff */
[----:B------:R-:W-:Y:S02]  /*23d20*/  SHF.R.S32.HI R61, RZ, 0x1f, R61 ;  /* 0x0000001fff3d7819 */ /* 0x000fe4000001143d */
[C---:B------:R-:W-:Y:S02]  /*23d30*/  LEA R8, P6, R20.reuse, R24, 0x2 ;  /* 0x0000001814087211 */ /* 0x040fe400078c10ff */
[----:B------:R-:W-:Y:S01]  /*23d40*/  SHF.L.U64.HI R20, R20, 0x2, R61 ;  /* 0x0000000214147819 */ /* 0x000fe2000001023d */
[----:B------:R-:W-:-:S04]  /*23d50*/  IMAD.MOV.U32 R61, RZ, RZ, c[0x0][0x188] ;  /* 0x00006200ff3d7624 */ /* 0x000fc800078e00ff */
[----:B------:R-:W-:Y:S02]  /*23d60*/  IMAD.X R9, R17, 0x1, R20, P6 ;  /* 0x0000000111097824 */ /* 0x000fe400030e0614 */
[C---:B------:R-:W-:Y:S02]  /*23d70*/  IMAD R20, R61.reuse, 0xb, RZ ;  /* 0x0000000b3d147824 */ /* 0x040fe400078e02ff */
[----:B------:R-:W-:Y:S01]  /*23d80*/  IMAD R61, R61, 0xb, RZ ;  /* 0x0000000b3d3d7824 */ /* 0x000fe200078e02ff */
[----:B------:R1:W-:Y:S01]  /*23d90*/  LDGSTS.E [R16+0x20e00], [R8.64], P3 ;  /* 0x20e0000008107fae */ /* 0x0003e20009921844 */
[----:B------:R-:W-:Y:S02]  /*23da0*/  IMAD.MOV.U32 R237, RZ, RZ, R56 ;  /* 0x000000ffffed7224 */ /* 0x000fe400078e0038 */
[----:B------:R-:W-:Y:S01]  /*23db0*/  IMAD.MOV.U32 R238, RZ, RZ, R53 ;  /* 0x000000ffffee7224 */ /* 0x000fe200078e0035 */
[----:B------:R-:W-:Y:S01]  /*23dc0*/  SHF.R.S32.HI R61, RZ, 0x1f, R61 ;  /* 0x0000001fff3d7819 */ /* 0x000fe2000001143d */
[----:B------:R-:W-:Y:S01]  /*23dd0*/  IMAD.MOV.U32 R239, RZ, RZ, R52 ;  /* 0x000000ffffef7224 */ /* 0x000fe200078e0034 */
[----:B------:R-:W-:-:S02]  /*23de0*/  LEA R4, P3, R20, R24, 0x2 ;  /* 0x0000001814047211 */ /* 0x000fc400078610ff */
[----:B------:R-:W-:Y:S02]  /*23df0*/  SHF.L.U64.HI R13, R20, 0x2, R61 ;  /* 0x00000002140d7819 */ /* 0x000fe4000001023d */
[----:B-1----:R-:W-:-:S03]  /*23e00*/  SEL R8, R5, RZ, !P0 ;  /* 0x000000ff05087207 */ /* 0x002fc60004000000 */
[----:B------:R-:W-:Y:S01]  /*23e10*/  IMAD.X R5, R17, 0x1, R13, P3 ;  /* 0x0000000111057824 */ /* 0x000fe200018e060d */
[----:B---3--:R-:W-:Y:S01]  /*23e20*/  HMMA.1688.F32.TF32 R52, R140, R26, R248 ;  /* 0x0000001a8c34723c */ /* 0x008fe200000810f8 */
[----:B------:R-:W-:Y:S01]  /*23e30*/  STL.64 [R1+0x250], R68 ;  /* 0x0002504401007387 */ /* 0x000fe20000100a00 */
[----:B------:R-:W-:Y:S01]  /*23e40*/  IMAD.MOV.U32 R61, RZ, RZ, c[0x0][0x188] ;  /* 0x00006200ff3d7624 */ /* 0x000fe200078e00ff */
[----:B------:R-:W-:Y:S02]  /*23e50*/  ISETP.NE.U32.AND P3, PT, R8, RZ, PT ;  /* 0x000000ff0800720c */ /* 0x000fe40003f65070 */
[----:B------:R1:W-:Y:S02]  /*23e60*/  LDGSTS.E [R16+0x21600], [R4.64], P2 ;  /* 0x2160000004107fae */ /* 0x0003e40009121844 */
[----:B------:R-:W-:Y:S02]  /*23e70*/  IMAD.MOV.U32 R248, RZ, RZ, R49 ;  /* 0x000000fffff87224 */ /* 0x000fe400078e0031 */
[----:B------:R-:W-:-:S02]  /*23e80*/  IMAD.MOV.U32 R249, RZ, RZ, R48 ;  /* 0x000000fffff97224 */ /* 0x000fc400078e0030 */
[----:B------:R-:W-:Y:S02]  /*23e90*/  IMAD.MOV.U32 R250, RZ, RZ, R45 ;  /* 0x000000fffffa7224 */ /* 0x000fe400078e002d */
[----:B------:R-:W-:Y:S02]  /*23ea0*/  IMAD.MOV.U32 R251, RZ, RZ, R44 ;  /* 0x000000fffffb7224 */ /* 0x000fe400078e002c */
[----:B------:R-:W-:Y:S07]  /*23eb0*/  HMMA.1688.F32.TF32 R44, R140, R22, R244 ;  /* 0x000000168c2c723c */ /* 0x000fee00000810f4 */
[----:B------:R-:W-:-:S02]  /*23ec0*/  IMAD.MOV.U32 R246, RZ, RZ, R37 ;  /* 0x000000fffff67224 */ /* 0x000fc400078e0025 */
[----:B------:R-:W-:Y:S02]  /*23ed0*/  IMAD.MOV.U32 R247, RZ, RZ, R36 ;  /* 0x000000fffff77224 */ /* 0x000fe400078e0024 */
        /* <DEDUP_REMOVED lines=9> */
[----:B------:R2:W-:Y:S01]  /*23f70*/  STL.64 [R1+0x210], R12 ;  /* 0x0002100c01007387 */ /* 0x0005e20000100a00 */
[----:B------:R-:W-:Y:S01]  /*23f80*/  SEL R8, RZ, 0x4, !P5 ;  /* 0x00000004ff087807 */ /* 0x000fe20006800000 */
[----:B------:R-:W-:-:S02]  /*23f90*/  IMAD.MOV.U32 R244, RZ, RZ, R41 ;  /* 0x000000fffff47224 */ /* 0x000fc400078e0029 */
[C---:B--2---:R-:W-:Y:S02]  /*23fa0*/  IMAD R13, R61.reuse, 0xf, RZ ;  /* 0x0000000f3d0d7824 */ /* 0x044fe400078e02ff */
[----:B------:R-:W-:Y:S01]  /*23fb0*/  IMAD R61, R61, 0xf, RZ ;  /* 0x0000000f3d3d7824 */ /* 0x000fe200078e02ff */
[----:B-1----:R-:W-:Y:S01]  /*23fc0*/  SEL R5, R8, RZ, !P0 ;  /* 0x000000ff08057207 */ /* 0x002fe20004000000 */
[----:B------:R-:W-:-:S03]  /*23fd0*/  IMAD.MOV.U32 R245, RZ, RZ, R40 ;  /* 0x000000fffff57224 */ /* 0x000fc600078e0028 */
[----:B------:R-:W-:Y:S02]  /*23fe0*/  SHF.R.S32.HI R61, RZ, 0x1f, R61 ;  /* 0x0000001fff3d7819 */ /* 0x000fe4000001143d */
[C---:B------:R-:W-:Y:S02]  /*23ff0*/  LEA R4, P2, R13.reuse, R24, 0x2 ;  /* 0x000000180d047211 */ /* 0x040fe400078410ff */
[----:B------:R-:W-:Y:S01]  /*24000*/  SHF.L.U64.HI R13, R13, 0x2, R61 ;  /* 0x000000020d0d7819 */ /* 0x000fe2000001023d */
[----:B------:R1:W-:Y:S01]  /*24010*/  STL.64 [R1+0x218], R14 ;  /* 0x0002180e01007387 */ /* 0x0003e20000100a00 */
[----:B------:R-:W-:-:S03]  /*24020*/  ISETP.NE.U32.AND P5, PT, R5, RZ, PT ;  /* 0x000000ff0500720c */ /* 0x000fc60003fa5070 */
[----:B------:R-:W-:Y:S01]  /*24030*/  IMAD.X R5, R17, 0x1, R13, P2 ;  /* 0x0000000111057824 */ /* 0x000fe200010e060d */
[----:B------:R-:W2:Y:S01]  /*24040*/  LDL.LU R23, [R1+0xd14] ;  /* 0x000d140001177983 */ /* 0x000ea20000300800 */
[----:B------:R-:W-:-:S03]  /*24050*/  IMAD.MOV.U32 R238, RZ, RZ, R29 ;  /* 0x000000ffffee7224 */ /* 0x000fc600078e001d */
[----:B------:R-:W3:Y:S01]  /*24060*/  S2R R60, SR_TID.X ;  /* 0x00000000003c7919 */ /* 0x000ee20000002100 */
[C---:B-1----:R-:W-:Y:S01]  /*24070*/  HMMA.1688.F32.TF32 R12, R140.reuse, R10, R244 ;  /* 0x0000000a8c0c723c */ /* 0x042fe200000810f4 */
[----:B------:R-:W-:Y:S01]  /*24080*/  IMAD.MOV.U32 R236, RZ, RZ, R33 ;  /* 0x000000ffffec7224 */ /* 0x000fe200078e0021 */
[----:B------:R-:W-:Y:S01]  /*24090*/  ISETP.GT.AND P6, PT, R21, 0x1f, PT ;  /* 0x0000001f1500780c */ /* 0x000fe20003fc4270 */
[----:B------:R-:W-:Y:S01]  /*240a0*/  IMAD.MOV.U32 R237, RZ, RZ, R32 ;  /* 0x000000ffffed7224 */ /* 0x000fe200078e0020 */
[----:B------:R1:W-:Y:S11]  /*240b0*/  LDGSTS.E [R16+0x21e00], [R4.64], P1 ;  /* 0x21e0000004107fae */ /* 0x0003f60008921844 */
[----:B------:R-:W-:Y:S08]  /*240c0*/  @!UPT UIADD3 URZ, URZ, URZ, URZ ;  /* 0x0000003f3f3ff290 */ /* 0x000ff0000fffe03f */
[----:B------:R-:W-:Y:S04]  /*240d0*/  STL.64 [R1+0x1f0], R12 ;  /* 0x0001f00c01007387 */ /* 0x000fe80000100a00 */
[----:B------:R1:W-:Y:S04]  /*240e0*/  STL.64 [R1+0x1f8], R14 ;  /* 0x0001f80e01007387 */ /* 0x0003e80000100a00 */
[----:B-1----:R-:W4:Y:S04]  /*240f0*/  LDL.LU R14, [R1+0xd10] ;  /* 0x000d1000010e7983 */ /* 0x002f280000300800 */
[----:B------:R-:W4:Y:S01]  /*24100*/  LDL.LU R29, [R1+0xd04] ;  /* 0x000d0400011d7983 */ /* 0x000f220000300800 */
[----:B------:R-:W-:Y:S01]  /*24110*/  IMAD.MOV.U32 R239, RZ, RZ, R28 ;  /* 0x000000ffffef7224 */ /* 0x000fe200078e001c */
[----:B---3--:R-:W-:Y:S01]  /*24120*/  LOP3.LUT R20, R60, 0x1f, RZ, 0xc0, !PT ;  /* 0x0000001f3c147812 */ /* 0x008fe200078ec0ff */
[----:B------:R-:W-:Y:S01]  /*24130*/  IMAD.MOV.U32 R61, RZ, RZ, c[0x0][0x188] ;  /* 0x00006200ff3d7624 */ /* 0x000fe200078e00ff */
[----:B------:R-:W-:Y:S01]  /*24140*/  SEL R9, RZ, 0x4, !P6 ;  /* 0x00000004ff097807 */ /* 0x000fe20007000000 */
[----:B------:R-:W-:Y:S01]  /*24150*/  IMAD R57, R57, 0x17, RZ ;  /* 0x0000001739397824 */ /* 0x000fe200078e02ff */
[----:B------:R-:W-:Y:S01]  /*24160*/  ISETP.GE.AND P6, PT, R20, R21, PT ;  /* 0x000000151400720c */ /* 0x000fe20003fc6270 */
[C---:B------:R-:W-:Y:S01]  /*24170*/  IMAD R20, R61.reuse, 0x13, RZ ;  /* 0x000000133d147824 */ /* 0x040fe200078e02ff */
[----:B------:R-:W-:Y:S01]  /*24180*/  HMMA.1688.F32.TF32 R32, R140, R6, R236 ;  /* 0x000000068c20723c */ /* 0x000fe200000810ec */
[----:B------:R-:W-:Y:S01]  /*24190*/  IMAD R61, R61, 0x13, RZ ;  /* 0x000000133d3d7824 */ /* 0x000fe200078e02ff */
[----:B------:R-:W-:Y:S01]  /*241a0*/  SEL R8, R9, RZ, !P0 ;  /* 0x000000ff09087207 */ /* 0x000fe20004000000 */
[----:B------:R-:W-:Y:S01]  /*241b0*/  IMAD.MOV.U32 R60, RZ, RZ, c[0x0][0x188] ;  /* 0x00006200ff3c7624 */ /* 0x000fe200078e00ff */
[----:B------:R-:W3:Y:S02]  /*241c0*/  LDL.LU R18, [R1+0xd00] ;  /* 0x000d000001127983 */ /* 0x000ee40000300800 */
[----:B------:R-:W-:-:S02]  /*241d0*/  SHF.R.S32.HI R61, RZ, 0x1f, R61 ;  /* 0x0000001fff3d7819 */ /* 0x000fc4000001143d */
[----:B------:R-:W-:Y:S02]  /*241e0*/  ISETP.NE.U32.AND P2, PT, R8, RZ, PT ;  /* 0x000000ff0800720c */ /* 0x000fe40003f45070 */
[----:B------:R-:W-:Y:S01]  /*241f0*/  SEL R9, RZ, 0x4, P6 ;  /* 0x00000004ff097807 */ /* 0x000fe20003000000 */
[----:B------:R-:W-:Y:S01]  /*24200*/  IMAD R13, R60, 0x17, RZ ;  /* 0x000000173c0d7824 */ /* 0x000fe200078e02ff */
[CC--:B------:R-:W-:Y:S02]  /*24210*/  LEA R8, P6, R20.reuse, R24.reuse, 0x2 ;  /* 0x0000001814087211 */ /* 0x0c0fe400078c10ff */
[----:B------:R-:W-:Y:S01]  /*24220*/  SHF.L.U64.HI R12, R20, 0x2, R61 ;  /* 0x00000002140c7819 */ /* 0x000fe2000001023d */
[----:B------:R-:W-:Y:S02]  /*24230*/  IMAD.MOV.U32 R61, RZ, RZ, c[0x0][0x188] ;  /* 0x00006200ff3d7624 */ /* 0x000fe400078e00ff */
[----:B------:R-:W-:Y:S01]  /*24240*/  IMAD R60, R60, 0x1b, RZ ;  /* 0x0000001b3c3c7824 */ /* 0x000fe200078e02ff */
[----:B------:R-:W-:Y:S01]  /*24250*/  SEL R10, R9, RZ, !P0 ;  /* 0x000000ff090a7207 */ /* 0x000fe20004000000 */
[----:B------:R-:W-:Y:S01]  /*24260*/  IMAD.X R9, R17, 0x1, R12, P6 ;  /* 0x0000000111097824 */ /* 0x000fe200030e060c */
[----:B------:R-:W-:Y:S01]  /*24270*/  SHF.R.S32.HI R57, RZ, 0x1f, R57 ;  /* 0x0000001fff397819 */ /* 0x000fe20000011439 */
[----:B------:R-:W-:Y:S01]  /*24280*/  IMAD R12, R61, 0x1b, RZ ;  /* 0x0000001b3d0c7824 */ /* 0x000fe200078e02ff */
[----:B------:R-:W-:-:S02]  /*24290*/  LEA R4, P0, R13, R24, 0x2 ;  /* 0x000000180d047211 */ /* 0x000fc400078010ff */
[----:B------:R-:W-:Y:S01]  /*242a0*/  SHF.R.S32.HI R60, RZ, 0x1f, R60 ;  /* 0x0000001fff3c7819 */ /* 0x000fe2000001143c */
[----:B------:R-:W-:Y:S01]  /*242b0*/  IMAD R20, R61, 0x1f, RZ ;  /* 0x0000001f3d147824 */ /* 0x000fe200078e02ff */
[----:B------:R-:W-:Y:S01]  /*242c0*/  SHF.L.U64.HI R13, R13, 0x2, R57 ;  /* 0x000000020d0d7819 */ /* 0x000fe20000010239 */
[----:B------:R-:W-:Y:S01]  /*242d0*/  IMAD R61, R61, 0x1f, RZ ;  /* 0x0000001f3d3d7824 */ /* 0x000fe200078e02ff */
[C---:B------:R-:W-:Y:S01]  /*242e0*/  LEA R6, P6, R12.reuse, R24, 0x2 ;  /* 0x000000180c067211 */ /* 0x040fe200078c10ff */
[----:B------:R1:W-:Y:S01]  /*242f0*/  STL.64 [R1+0x190], R32 ;  /* 0x0001902001007387 */ /* 0x0003e20000100a00 */
[----:B------:R-:W-:Y:S01]  /*24300*/  SHF.L.U64.HI R19, R12, 0x2, R60 ;  /* 0x000000020c137819 */ /* 0x000fe2000001023c */
[C---:B------:R-:W-:Y:S01]  /*24310*/  IMAD.X R5, R17.reuse, 0x1, R13, P0 ;  /* 0x0000000111057824 */ /* 0x040fe200000e060d */
[----:B------:R-:W-:Y:S01]  /*24320*/  SHF.R.S32.HI R61, RZ, 0x1f, R61 ;  /* 0x0000001fff3d7819 */ /* 0x000fe2000001143d */
[----:B------:R-:W-:Y:S02]  /*24330*/  STL.64 [R1+0x198], R34 ;  /* 0x0001982201007387 */ /* 0x000fe40000100a00 */
[----:B------:R-:W-:-:S02]  /*24340*/  IMAD.X R7, R17, 0x1, R19, P6 ;  /* 0x0000000111077824 */ /* 0x000fc400030e0613 */
[----:B------:R-:W-:Y:S01]  /*24350*/  STL [R1+0x1034], R24 ;  /* 0x0010341801007387 */ /* 0x000fe20000100800 */
[----:B------:R-:W-:Y:S02]  /*24360*/  ISETP.NE.U32.AND P1, PT, R10, RZ, PT ;  /* 0x000000ff0a00720c */ /* 0x000fe40003f25070 */
[C---:B------:R-:W-:Y:S01]  /*24370*/  LEA R12, P0, R20.reuse, R24, 0x2 ;  /* 0x00000018140c7211 */ /* 0x040fe200078010ff */
[----:B------:R1:W-:Y:S01]  /*24380*/  LDGSTS.E [R16+0x22600], [R8.64], P4 ;  /* 0x2260000008107fae */ /* 0x0003e2000a121844 */
[----:B------:R-:W-:-:S03]  /*24390*/  SHF.L.U64.HI R20, R20, 0x2, R61 ;  /* 0x0000000214147819 */ /* 0x000fc6000001023d */
[----:B------:R-:W3:Y:S04]  /*243a0*/  LDL.LU R19, [R1+0xcf0] ;  /* 0x000cf00001137983 */ /* 0x000ee80000300800 */
[----:B------:R1:W-:Y:S01]  /*243b0*/  LDGSTS.E [R16+0x22e00], [R4.64], P3 ;  /* 0x22e0000004107fae */ /* 0x0003e20009921844 */
[----:B------:R-:W-:Y:S01]  /*243c0*/  IMAD.X R13, R17, 0x1, R20, P0 ;  /* 0x00000001110d7824 */ /* 0x000fe200000e0614 */
[----:B------:R-:W-:Y:S01]  /*243d0*/  LOP3.LUT R64, R64, 0x60, RZ, 0xc0, !PT ;  /* 0x0000006040407812 */ /* 0x000fe200078ec0ff */
[----:B------:R-:W-:Y:S01]  /*243e0*/  IMAD.SHL.U32 R65, R65, 0x4, RZ ;  /* 0x0000000441417824 */ /* 0x000fe200078e00ff */
[----:B------:R1:W-:Y:S02]  /*243f0*/  LDGSTS.E [R16+0x23600], [R6.64], P5 ;  /* 0x2360000006107fae */ /* 0x0003e4000a921844 */
[----:B------:R-:W-:-:S02]  /*24400*/  SHF.R.U32.HI R64, RZ, 0x1, R64 ;  /* 0x00000001ff407819 */ /* 0x000fc40000011640 */
[----:B------:R1:W-:Y:S02]  /*24410*/  LDGSTS.E [R16+0x23e00], [R12.64], P2 ;  /* 0x23e000000c107fae */ /* 0x0003e40009121844 */
[----:B------:R-:W-:Y:S02]  /*24420*/  LOP3.LUT R15, R65, R64, RZ, 0x3c, !PT ;  /* 0x00000040410f7212 */ /* 0x000fe400078e3cff */
[----:B------:R-:W0:Y:S04]  /*24430*/  LDGDEPBAR ;  /* 0x00000000000079af */ /* 0x000e280000000000 */
[----:B--2---:R-:W-:Y:S01]  /*24440*/  STL [R1+0x1038], R23 ;  /* 0x0010381701007387 */ /* 0x004fe20000100800 */
[----:B----4-:R-:W-:-:S03]  /*24450*/  IADD3 R10, P3, R0, R23, RZ ;  /* 0x00000017000a7210 */ /* 0x010fc60007f7e0ff */
[----:B------:R-:W-:Y:S04]  /*24460*/  STL [R1+0x103c], R17 ;  /* 0x00103c1101007387 */ /* 0x000fe80000100800 */
[----:B-1----:R-:W2:Y:S04]  /*24470*/  LDL.LU R33, [R1+0xcf4] ;  /* 0x000cf40001217983 */ /* 0x002ea80000300800 */
[----:B------:R-:W4:Y:S01]  /*24480*/  LDL.LU R22, [R1+0xce0] ;  /* 0x000ce00001167983 */ /* 0x000f220000300800 */
[----:B------:R-:W-:-:S03]  /*24490*/  IMAD.X R11, R14, 0x1, R2, P3 ;  /* 0x000000010e0b7824 */ /* 0x000fc600018e0602 */
[----:B------:R-:W-:Y:S01]  /*244a0*/  STL [R1+0x1040], R29 ;  /* 0x0010401d01007387 */ /* 0x000fe20000100800 */
[----:B------:R-:W-:-:S03]  /*244b0*/  IADD3 R8, P0, R0, R29, RZ ;  /* 0x0000001d00087210 */ /* 0x000fc60007f1e0ff */
[----:B------:R1:W-:Y:S04]  /*244c0*/  STL [R1+0x1044], R14 ;  /* 0x0010440e01007387 */ /* 0x0003e80000100800 */
[----:B------:R-:W2:Y:S04]  /*244d0*/  LDL R4, [R1+0x954] ;  /* 0x0009540001047983 */ /* 0x000ea80000100800 */
        /* <DEDUP_REMOVED lines=123> */
[----:B------:R-:W-:Y:S01]  /*24c90*/  IMAD R5, R3, 0x10000, R15 ;  /* 0x0001000003057824 */ /* 0x000fe200078e020f */
[----:B--2---:R-:W-:Y:S01]  /*24ca0*/  IADD3 R6, P2, R0, R33, RZ ;  /* 0x0000002100067210 */ /* 0x004fe20007f5e0ff */
[--C-:B---3--:R-:W-:Y:S01]  /*24cb0*/  IMAD.X R9, R18, 0x1, R2.reuse, P0 ;  /* 0x0000000112097824 */ /* 0x108fe200000e0602 */
[----:B------:R-:W2:Y:S04]  /*24cc0*/  LDL.LU R27, [R1+0xd0c] ;  /* 0x000d0c00011b7983 */ /* 0x000ea80000300800 */
[----:B------:R1:W-:Y:S01]  /*24cd0*/  LDGSTS.E [R5], [R10.64], P1 ;  /* 0x000000000a057fae */ /* 0x0003e20008921844 */
[----:B------:R-:W-:-:S03]  /*24ce0*/  IMAD.X R7, R19, 0x1, R2, P2 ;  /* 0x0000000113077824 */ /* 0x000fc600010e0602 */
[----:B------:R4:W-:Y:S04]  /*24cf0*/  LDGSTS.E [R5+0x400], [R8.64], P1 ;  /* 0x0040000008057fae */ /* 0x0009e80008921844 */
[----:B------:R3:W-:Y:S04]  /*24d00*/  LDGSTS.E [R5+0x800], [R6.64], P1 ;  /* 0x0080000006057fae */ /* 0x0007e80008921844 */
[----:B------:R-:W2:Y:S04]  /*24d10*/  LDL.LU R26, [R1+0xcd8] ;  /* 0x000cd800011a7983 */ /* 0x000ea80000300800 */
[----:B------:R-:W2:Y:S04]  /*24d20*/  LDL.LU R21, [R1+0xce8] ;  /* 0x000ce80001157983 */ /* 0x000ea80000300800 */
[----:B------:R-:W2:Y:S04]  /*24d30*/  LDL.LU R16, [R1+0xcf8] ;  /* 0x000cf80001107983 */ /* 0x000ea80000300800 */
[----:B------:R-:W2:Y:S04]  /*24d40*/  LDL.LU R15, [R1+0xd08] ;  /* 0x000d0800010f7983 */ /* 0x000ea80000300800 */
[----:B------:R-:W-:Y:S04]  /*24d50*/  STL [R1+0x1048], R33 ;  /* 0x0010482101007387 */ /* 0x000fe80000100800 */
[----:B------:R-:W-:Y:S04]  /*24d60*/  STL [R1+0x104c], R18 ;  /* 0x00104c1201007387 */ /* 0x000fe80000100800 */
[----:B------:R-:W1:Y:S01]  /*24d70*/  S2R R239, SR_TID.X ;  /* 0x0000000000ef7919 */ /* 0x000e620000002100 */
[----:B----4-:R-:W-:-:S02]  /*24d80*/  IADD3 R8, P2, R0, R41, RZ ;  /* 0x0000002900087210 */ /* 0x010fc40007f5e0ff */
[----:B-1----:R-:W-:-:S05]  /*24d90*/  IADD3 R10, P0, R0, R37, RZ ;  /* 0x00000025000a7210 */ /* 0x002fca0007f1e0ff */
[----:B------:R-:W-:Y:S01]  /*24da0*/  IMAD.X R11, R22, 0x1, R2, P0 ;  /* 0x00000001160b7824 */ /* 0x000fe200000e0602 */
[----:B---3--:R-:W-:-:S04]  /*24db0*/  IADD3 R6, P0, R0, R45, RZ ;  /* 0x0000002d00067210 */ /* 0x008fc80007f1e0ff */
[----:B------:R1:W-:Y:S01]  /*24dc0*/  LDGSTS.E [R5+0xc00], [R10.64], P1 ;  /* 0x00c000000a057fae */ /* 0x0003e20008921844 */
[--C-:B------:R-:W-:Y:S02]  /*24dd0*/  IMAD.X R7, R32, 0x1, R2.reuse, P0 ;  /* 0x0000000120077824 */ /* 0x100fe400000e0602 */
[----:B------:R-:W-:Y:S01]  /*24de0*/  IMAD.X R9, R28, 0x1, R2, P2 ;  /* 0x000000011c097824 */ /* 0x000fe200010e0602 */
[----:B-1----:R-:W-:-:S04]  /*24df0*/  IADD3 R10, P2, R0, R49, RZ ;  /* 0x00000031000a7210 */ /* 0x002fc80007f5e0ff */
[----:B------:R1:W-:Y:S01]  /*24e00*/  LDGSTS.E [R5+0x1000], [R8.64], P1 ;  /* 0x0100000008057fae */ /* 0x0003e20008921844 */
[----:B------:R-:W-:-:S03]  /*24e10*/  IMAD.X R11, R36, 0x1, R2, P2 ;  /* 0x00000001240b7824 */ /* 0x000fc600010e0602 */
[----:B------:R3:W-:Y:S04]  /*24e20*/  LDGSTS.E [R5+0x1400], [R6.64], P1 ;  /* 0x0140000006057fae */ /* 0x0007e80008921844 */
[----:B------:R4:W-:Y:S01]  /*24e30*/  LDGSTS.E [R5+0x1800], [R10.64], P1 ;  /* 0x018000000a057fae */ /* 0x0009e20008921844 */
[C---:B-1----:R-:W-:Y:S02]  /*24e40*/  IADD3 R8, P0, R0.reuse, R53, RZ ;  /* 0x0000003500087210 */ /* 0x042fe40007f1e0ff */
[----:B---3--:R-:W-:-:S03]  /*24e50*/  IADD3 R6, P2, R0, R57, RZ ;  /* 0x0000003900067210 */ /* 0x008fc60007f5e0ff */
[--C-:B------:R-:W-:Y:S01]  /*24e60*/  IMAD.X R9, R40, 0x1, R2.reuse, P0 ;  /* 0x0000000128097824 */ /* 0x100fe200000e0602 */
[----:B----4-:R-:W-:Y:S01]  /*24e70*/  IADD3 R10, P0, R0, R61, RZ ;  /* 0x0000003d000a7210 */ /* 0x010fe20007f1e0ff */
[----:B------:R-:W-:-:S03]  /*24e80*/  IMAD.X R7, R44, 0x1, R2, P2 ;  /* 0x000000012c077824 */ /* 0x000fc600010e0602 */
        /* <DEDUP_REMOVED lines=31> */
[----:B-1----:R-:W-:-:S03]  /*25080*/  IADD3 R8, P0, R0, R247, RZ ;  /* 0x000000f700087210 */ /* 0x002fc60007f1e0ff */
[----:B------:R1:W-:Y:S01]  /*25090*/  STL [R1+0x1050], R37 ;  /* 0x0010502501007387 */ /* 0x0003e20000100800 */
[----:B---3--:R-:W-:Y:S01]  /*250a0*/  IADD3 R6, P2, R0, R244, RZ ;  /* 0x000000f400067210 */ /* 0x008fe20007f5e0ff */
[----:B------:R-:W-:Y:S01]  /*250b0*/  IMAD.X R9, R184, 0x1, R2, P0 ;  /* 0x00000001b8097824 */ /* 0x000fe200000e0602 */
[----:B----4-:R-:W-:-:S03]  /*250c0*/  IADD3 R10, P0, R0, R248, RZ ;  /* 0x000000f8000a7210 */ /* 0x010fc60007f1e0ff */
[--C-:B------:R-:W-:Y:S01]  /*250d0*/  IMAD.X R7, R228, 0x1, R2.reuse, P2 ;  /* 0x00000001e4077824 */ /* 0x100fe200010e0602 */
[----:B------:R3:W-:Y:S04]  /*250e0*/  LDGSTS.E [R5+0x4c00], [R8.64], P1 ;  /* 0x04c0000008057fae */ /* 0x0007e80008921844 */
[----:B-1----:R-:W4:Y:S01]  /*250f0*/  LDL.LU R37, [R1+0x920] ;  /* 0x0009200001257983 */ /* 0x002f220000300800 */
[----:B------:R-:W-:-:S03]  /*25100*/  IMAD.X R11, R236, 0x1, R2, P0 ;  /* 0x00000001ec0b7824 */ /* 0x000fc600000e0602 */
[----:B------:R-:W-:Y:S04]  /*25110*/  STL [R1+0x1054], R19 ;  /* 0x0010541301007387 */ /* 0x000fe80000100800 */
[----:B------:R1:W-:Y:S01]  /*25120*/  STL [R1+0x1058], R41 ;  /* 0x0010582901007387 */ /* 0x0003e20000100800 */
[----:B---3--:R-:W-:-:S03]  /*25130*/  IADD3 R8, P2, R0, R240, RZ ;  /* 0x000000f000087210 */ /* 0x008fc60007f5e0ff */
[----:B------:R3:W-:Y:S02]  /*25140*/  LDGSTS.E [R5+0x5000], [R6.64], P1 ;  /* 0x0500000006057fae */ /* 0x0007e40008921844 */
[----:B------:R-:W-:Y:S02]  /*25150*/  IMAD.X R9, R252, 0x1, R2, P2 ;  /* 0x00000001fc097824 */ /* 0x000fe400010e0602 */
[----:B------:R2:W-:Y:S04]  /*25160*/  LDGSTS.E [R5+0x5400], [R10.64], P1 ;  /* 0x054000000a057fae */ /* 0x0005e80008921844 */
[----:B-1----:R-:W4:Y:S04]  /*25170*/  LDL.LU R41, [R1+0x944] ;  /* 0x0009440001297983 */ /* 0x002f280000300800 */
[----:B------:R-:W-:Y:S01]  /*25180*/  STL [R1+0x105c], R22 ;  /* 0x00105c1601007387 */ /* 0x000fe20000100800 */
[----:B---3--:R-:W-:-:S03]  /*25190*/  IADD3 R6, P0, R0, R68, RZ ;  /* 0x0000004400067210 */ /* 0x008fc60007f1e0ff */
[----:B------:R1:W-:Y:S01]  /*251a0*/  STL [R1+0x1060], R45 ;  /* 0x0010602d01007387 */ /* 0x0003e20000100800 */
[C---:B--2---:R-:W-:Y:S01]  /*251b0*/  IADD3 R10, P2, R0.reuse, R72, RZ ;  /* 0x00000048000a7210 */ /* 0x044fe20007f5e0ff */
[--C-:B------:R-:W-:Y:S02]  /*251c0*/  IMAD.X R7, R245, 0x1, R2.reuse, P0 ;  /* 0x00000001f5077824 */ /* 0x100fe400000e0602 */
[----:B------:R2:W-:Y:S04]  /*251d0*/  LDGSTS.E [R5+0x5800], [R8.64], P1 ;  /* 0x0580000008057fae */ /* 0x0005e80008921844 */
[----:B-1----:R-:W3:Y:S04]  /*251e0*/  LDL.LU R45, [R1+0x934] ;  /* 0x00093400012d7983 */ /* 0x002ee80000300800 */
[----:B------:R1:W-:Y:S01]  /*251f0*/  STL [R1+0x1068], R28 ;  /* 0x0010681c01007387 */ /* 0x0003e20000100800 */
[----:B------:R-:W-:Y:S01]  /*25200*/  IMAD.X R11, R249, 0x1, R2, P2 ;  /* 0x00000001f90b7824 */ /* 0x000fe200010e0602 */
[----:B--2---:R-:W-:-:S02]  /*25210*/  IADD3 R8, P0, R0, R76, RZ ;  /* 0x0000004c00087210 */ /* 0x004fc40007f1e0ff */
[----:B------:R2:W-:Y:S04]  /*25220*/  LDGSTS.E [R5+0x5c00], [R6.64], P1 ;  /* 0x05c0000006057fae */ /* 0x0005e80008921844 */
[----:B-1----:R-:W3:Y:S01]  /*25230*/  LDL.LU R28, [R1+0x924] ;  /* 0x00092400011c7983 */ /* 0x002ee20000300800 */
[----:B------:R-:W-:-:S03]  /*25240*/  IMAD.X R9, R241, 0x1, R2, P0 ;  /* 0x00000001f1097824 */ /* 0x000fc600000e0602 */
[----:B------:R1:W-:Y:S01]  /*25250*/  LDGSTS.E [R5+0x6000], [R10.64], P1 ;  /* 0x060000000a057fae */ /* 0x0003e20008921844 */
[----:B--2---:R-:W-:-:S03]  /*25260*/  IADD3 R6, P2, R0, R88, RZ ;  /* 0x0000005800067210 */ /* 0x004fc60007f5e0ff */
[----:B------:R2:W-:Y:S02]  /*25270*/  LDGSTS.E [R5+0x6400], [R8.64], P1 ;  /* 0x0640000008057fae */ /* 0x0005e40008921844 */
[----:B------:R-:W-:Y:S01]  /*25280*/  IMAD.X R7, R69, 0x1, R2, P2 ;  /* 0x0000000145077824 */ /* 0x000fe200010e0602 */
[----:B-1----:R-:W-:-:S04]  /*25290*/  IADD3 R10, P0, R0, R152, RZ ;  /* 0x00000098000a7210 */ /* 0x002fc80007f1e0ff */
[----:B------:R1:W-:Y:S01]  /*252a0*/  LDGSTS.E [R5+0x6800], [R6.64], P1 ;  /* 0x0680000006057fae */ /* 0x0003e20008921844 */
[----:B--2---:R-:W-:Y:S01]  /*252b0*/  IADD3 R8, P2, R0, R80, RZ ;  /* 0x0000005000087210 */ /* 0x004fe20007f5e0ff */
[----:B------:R-:W-:-:S04]  /*252c0*/  IMAD.X R11, R73, 0x1, R2, P0 ;  /* 0x00000001490b7824 */ /* 0x000fc800000e0602 */
[----:B------:R-:W-:Y:S01]  /*252d0*/  IMAD.X R9, R77, 0x1, R2, P2 ;  /* 0x000000014d097824 */ /* 0x000fe200010e0602 */
[----:B------:R2:W-:Y:S01]  /*252e0*/  LDGSTS.E [R5+0x6c00], [R10.64], P1 ;  /* 0x06c000000a057fae */ /* 0x0005e20008921844 */
[----:B-1----:R-:W-:-:S03]  /*252f0*/  IADD3 R6, P0, R0, R84, RZ ;  /* 0x0000005400067210 */ /* 0x002fc60007f1e0ff */
[----:B------:R1:W-:Y:S02]  /*25300*/  LDGSTS.E [R5+0x7000], [R8.64], P1 ;  /* 0x0700000008057fae */ /* 0x0003e40008921844 */
[----:B------:R-:W-:Y:S01]  /*25310*/  IMAD.X R7, R89, 0x1, R2, P0 ;  /* 0x0000000159077824 */ /* 0x000fe200000e0602 */
[----:B--2---:R-:W-:-:S04]  /*25320*/  IADD3 R10, P2, R0, R176, RZ ;  /* 0x000000b0000a7210 */ /* 0x004fc80007f5e0ff */
[----:B------:R2:W-:Y:S01]  /*25330*/  LDGSTS.E [R5+0x7400], [R6.64], P1 ;  /* 0x0740000006057fae */ /* 0x0005e20008921844 */
[----:B-1----:R-:W-:Y:S01]  /*25340*/  IADD3 R8, P0, R0, R172, RZ ;  /* 0x000000ac00087210 */ /* 0x002fe20007f1e0ff */
[----:B------:R-:W-:-:S04]  /*25350*/  IMAD.X R11, R153, 0x1, R2, P2 ;  /* 0x00000001990b7824 */ /* 0x000fc800010e0602 */
[----:B------:R-:W-:Y:S01]  /*25360*/  IMAD.X R9, R81, 0x1, R2, P0 ;  /* 0x0000000151097824 */ /* 0x000fe200000e0602 */
        /* <DEDUP_REMOVED lines=74> */
[----:B------:R2:W-:Y:S01]  /*25810*/  LDGSTS.E [R5+0xdc00], [R8.64], P1 ;  /* 0x0dc0000008057fae */ /* 0x0005e20008921844 */
[----:B------:R-:W-:Y:S01]  /*25820*/  LOP3.LUT R239, R239, 0x60, RZ, 0xc0, !PT ;  /* 0x00000060efef7812 */ /* 0x000fe200078ec0ff */
[----:B------:R-:W-:Y:S01]  /*25830*/  IMAD.X R7, R181, 0x1, R2, P2 ;  /* 0x00000001b5077824 */ /* 0x000fe200010e0602 */
[----:B-1----:R-:W-:-:S04]  /*25840*/  IADD3 R10, P0, R0, R234, RZ ;  /* 0x000000ea000a7210 */ /* 0x002fc80007f1e0ff */
[----:B------:R1:W-:Y:S01]  /*25850*/  LDGSTS.E [R5+0xe000], [R6.64], P1 ;  /* 0x0e00000006057fae */ /* 0x0003e20008921844 */
[----:B--2---:R-:W-:Y:S01]  /*25860*/  IADD3 R8, P2, R0, R24, RZ ;  /* 0x0000001800087210 */ /* 0x004fe20007f5e0ff */
[----:B------:R-:W-:Y:S01]  /*25870*/  IMAD.X R11, R217, 0x1, R2, P0 ;  /* 0x00000001d90b7824 */ /* 0x000fe200000e0602 */
[----:B------:R-:W-:-:S03]  /*25880*/  SHF.R.U32.HI R239, RZ, 0x1, R239 ;  /* 0x00000001ffef7819 */ /* 0x000fc600000116ef */
[----:B------:R-:W-:Y:S01]  /*25890*/  IMAD.X R9, R221, 0x1, R2, P2 ;  /* 0x00000001dd097824 */ /* 0x000fe200010e0602 */
[----:B------:R2:W-:Y:S04]  /*258a0*/  LDGSTS.E [R5+0xe400], [R10.64], P1 ;  /* 0x0e4000000a057fae */ /* 0x0005e80008921844 */
[----:B------:R-:W-:Y:S01]  /*258b0*/  STL [R1+0x106c], R49 ;  /* 0x00106c3101007387 */ /* 0x000fe20000100800 */
[----:B--2---:R-:W-:-:S03]  /*258c0*/  IADD3 R10, P2, R0, R4, RZ ;  /* 0x00000004000a7210 */ /* 0x004fc60007f5e0ff */
[----:B------:R4:W-:Y:S01]  /*258d0*/  LDGSTS.E [R5+0xe800], [R8.64], P1 ;  /* 0x0e80000008057fae */ /* 0x0009e20008921844 */
[----:B------:R-:W-:-:S03]  /*258e0*/  LOP3.LUT R4, R25, R239, RZ, 0x3c, !PT ;  /* 0x000000ef19047212 */ /* 0x000fc600078e3cff */
[----:B------:R2:W-:Y:S01]  /*258f0*/  STL [R1+0x1074], R32 ;  /* 0x0010742001007387 */ /* 0x0005e20000100800 */
[----:B------:R-:W-:-:S03]  /*25900*/  LOP3.LUT R4, R4, 0x40, RZ, 0x3c, !PT ;  /* 0x0000004004047812 */ /* 0x000fc600078e3cff */
[----:B------:R-:W3:Y:S02]  /*25910*/  LDL.LU R12, [R1+0x958] ;  /* 0x00095800010c7983 */ /* 0x000ee40000300800 */
[----:B------:R-:W-:Y:S02]  /*25920*/  IMAD R4, R3, 0x10000, R4 ;  /* 0x0001000003047824 */ /* 0x000fe400078e0204 */
        /* <DEDUP_REMOVED lines=114> */
[----:B-1----:R-:W-:Y:S01]  /*26050*/  IADD3 R6, P0, R0, R14, RZ ;  /* 0x0000000e00067210 */ /* 0x002fe20007f1e0ff */
[----:B------:R-:W-:-:S04]  /*26060*/  IMAD.X R11, R235, 0x1, R2, P2 ;  /* 0x00000001eb0b7824 */ /* 0x000fc800010e0602 */
[----:B------:R-:W-:Y:S01]  /*26070*/  IMAD.X R7, R226, 0x1, R2, P0 ;  /* 0x00000001e2077824 */ /* 0x000fe200000e0602 */
[----:B----4-:R-:W-:-:S04]  /*26080*/  IADD3 R8, P0, R0, R41, RZ ;  /* 0x0000002900087210 */ /* 0x010fc80007f1e0ff */
[----:B------:R3:W-:Y:S04]  /*26090*/  LDGSTS.E [R5+0xec00], [R6.64], P1 ;  /* 0x0ec0000006057fae */ /* 0x0007e80008921844 */
[----:B------:R1:W-:Y:S01]  /*260a0*/  LDGSTS.E [R5+0xf000], [R10.64], P1 ;  /* 0x0f0000000a057fae */ /* 0x0003e20008921844 */
[----:B------:R-:W-:-:S05]  /*260b0*/  IMAD.X R9, R232, 0x1, R2, P0 ;  /* 0x00000001e8097824 */ /* 0x000fca00000e0602 */
[----:B------:R4:W-:Y:S01]  /*260c0*/  LDGSTS.E [R5+0xf400], [R8.64], P1 ;  /* 0x0f40000008057fae */ /* 0x0009e20008921844 */
[C---:B---3--:R-:W-:Y:S02]  /*260d0*/  IADD3 R6, P2, R0.reuse, R45, RZ ;  /* 0x0000002d00067210 */ /* 0x048fe40007f5e0ff */
[----:B-1----:R-:W-:-:S03]  /*260e0*/  IADD3 R10, P3, R0, R28, RZ ;  /* 0x0000001c000a7210 */ /* 0x002fc60007f7e0ff */
[--C-:B------:R-:W-:Y:S02]  /*260f0*/  IMAD.X R7, R29, 0x1, R2.reuse, P2 ;  /* 0x000000011d077824 */ /* 0x100fe400010e0602 */
[----:B------:R-:W-:-:S03]  /*26100*/  IMAD.X R11, R37, 0x1, R2, P3 ;  /* 0x00000001250b7824 */ /* 0x000fc600018e0602 */
[----:B------:R4:W-:Y:S04]  /*26110*/  LDGSTS.E [R5+0xf800], [R6.64], P1 ;  /* 0x0f80000006057fae */ /* 0x0009e80008921844 */
[----:B------:R4:W-:Y:S04]  /*26120*/  LDGSTS.E [R5+0xfc00], [R10.64], P1 ;  /* 0x0fc000000a057fae */ /* 0x0009e80008921844 */
[----:B----4-:R-:W3:Y:S01]  /*26130*/  LDL.LU R5, [R1+0xba8] ;  /* 0x000ba80001057983 */ /* 0x010ee20000300800 */
[C---:B------:R-:W-:Y:S02]  /*26140*/  IADD3 R8, P0, R0.reuse, R27, RZ ;  /* 0x0000001b00087210 */ /* 0x040fe40007f1e0ff */
[----:B------:R-:W-:-:S03]  /*26150*/  IADD3 R6, P2, R0, R31, RZ ;  /* 0x0000001f00067210 */ /* 0x000fc60007f5e0ff */
[--C-:B------:R-:W-:Y:S01]  /*26160*/  IMAD.X R9, R15, 0x1, R2.reuse, P0 ;  /* 0x000000010f097824 */ /* 0x100fe200000e0602 */
[----:B------:R-:W-:Y:S01]  /*26170*/  IADD3 R10, P0, R0, R35, RZ ;  /* 0x00000023000a7210 */ /* 0x000fe20007f1e0ff */
[----:B------:R-:W-:-:S03]  /*26180*/  IMAD.X R7, R16, 0x1, R2, P2 ;  /* 0x0000000110077824 */ /* 0x000fc600010e0602 */
[----:B------:R1:W-:Y:S01]  /*26190*/  LDGSTS.E [R4+0x200], [R8.64], P1 ;  /* 0x0020000008047fae */ /* 0x0003e20008921844 */
[----:B------:R-:W-:-:S03]  /*261a0*/  IMAD.X R11, R21, 0x1, R2, P0 ;  /* 0x00000001150b7824 */ /* 0x000fc600000e0602 */
[----:B------:R4:W-:Y:S04]  /*261b0*/  LDGSTS.E [R4+0x600], [R6.64], P1 ;  /* 0x0060000006047fae */ /* 0x0009e80008921844 */
[----:B------:R4:W-:Y:S01]  /*261c0*/  LDGSTS.E [R4+0xa00], [R10.64], P1 ;  /* 0x00a000000a047fae */ /* 0x0009e20008921844 */
[C---:B-1----:R-:W-:Y:S02]  /*261d0*/  IADD3 R8, P2, R0.reuse, R39, RZ ;  /* 0x0000002700087210 */ /* 0x042fe40007f5e0ff */
[----:B----4-:R-:W-:-:S03]  /*261e0*/  IADD3 R6, P0, R0, R43, RZ ;  /* 0x0000002b00067210 */ /* 0x010fc60007f1e0ff */
[--C-:B------:R-:W-:Y:S01]  /*261f0*/  IMAD.X R9, R26, 0x1, R2.reuse, P2 ;  /* 0x000000011a097824 */ /* 0x100fe200010e0602 */
[----:B------:R-:W-:Y:S01]  /*26200*/  IADD3 R10, P2, R0, R47, RZ ;  /* 0x0000002f000a7210 */ /* 0x000fe20007f5e0ff */
[----:B------:R-:W-:-:S03]  /*26210*/  IMAD.X R7, R30, 0x1, R2, P0 ;  /* 0x000000011e077824 */ /* 0x000fc600000e0602 */
[----:B------:R1:W-:Y:S01]  /*26220*/  LDGSTS.E [R4+0xe00], [R8.64], P1 ;  /* 0x00e0000008047fae */ /* 0x0003e20008921844 */
[----:B------:R-:W-:-:S03]  /*26230*/  IMAD.X R11, R34, 0x1, R2, P2 ;  /* 0x00000001220b7824 */ /* 0x000fc600010e0602 */
[----:B------:R2:W-:Y:S04]  /*26240*/  LDGSTS.E [R4+0x1200], [R6.64], P1 ;  /* 0x0120000006047fae */ /* 0x0005e80008921844 */
[----:B------:R4:W-:Y:S01]  /*26250*/  LDGSTS.E [R4+0x1600], [R10.64], P1 ;  /* 0x016000000a047fae */ /* 0x0009e20008921844 */
[C---:B--2---:R-:W-:Y:S02]  /*26260*/  IADD3 R6, P2, R0.reuse, R55, RZ ;  /* 0x0000003700067210 */ /* 0x044fe40007f5e0ff */
[----:B-1----:R-:W-:-:S03]  /*26270*/  IADD3 R8, P0, R0, R51, RZ ;  /* 0x0000003300087210 */ /* 0x002fc60007f1e0ff */
[--C-:B------:R-:W-:Y:S02]  /*26280*/  IMAD.X R7, R42, 0x1, R2.reuse, P2 ;  /* 0x000000012a077824 */ /* 0x100fe400010e0602 */
[----:B------:R-:W-:Y:S01]  /*26290*/  IMAD.X R9, R38, 0x1, R2, P0 ;  /* 0x0000000126097824 */ /* 0x000fe200000e0602 */
[----:B----4-:R-:W-:-:S04]  /*262a0*/  IADD3 R10, P0, R0, R59, RZ ;  /* 0x0000003b000a7210 */ /* 0x010fc80007f1e0ff */
[----:B------:R1:W-:Y:S01]  /*262b0*/  LDGSTS.E [R4+0x1a00], [R8.64], P1 ;  /* 0x01a0000008047fae */ /* 0x0003e20008921844 */
[----:B------:R-:W-:-:S03]  /*262c0*/  IMAD.X R11, R46, 0x1, R2, P0 ;  /* 0x000000012e0b7824 */ /* 0x000fc600000e0602 */
[----:B------:R2:W-:Y:S04]  /*262d0*/  LDGSTS.E [R4+0x1e00], [R6.64], P1 ;  /* 0x01e0000006047fae */ /* 0x0005e80008921844 */
[----:B------:R4:W-:Y:S01]  /*262e0*/  LDGSTS.E [R4+0x2200], [R10.64], P1 ;  /* 0x022000000a047fae */ /* 0x0009e20008921844 */
[C---:B-1----:R-:W-:Y:S02]  /*262f0*/  IADD3 R8, P2, R0.reuse, R63, RZ ;  /* 0x0000003f00087210 */ /* 0x042fe40007f5e0ff */
[----:B--2---:R-:W-:-:S03]  /*26300*/  IADD3 R6, P0, R0, R67, RZ ;  /* 0x0000004300067210 */ /* 0x004fc60007f1e0ff */
        /* <DEDUP_REMOVED lines=38> */
[----:B---3--:R-:W-:-:S03]  /*26570*/  IMAD.X R7, R5, 0x1, R2, P0 ;  /* 0x0000000105077824 */ /* 0x008fc600000e0602 */
[----:B------:R1:W-:Y:S01]  /*26580*/  LDGSTS.E [R4+0x5600], [R8.64], P1 ;  /* 0x0560000008047fae */ /* 0x0003e20008921844 */
[----:B------:R-:W-:-:S03]  /*26590*/  IMAD.X R11, R251, 0x1, R2, P2 ;  /* 0x00000001fb0b7824 */ /* 0x000fc600010e0602 */
[----:B------:R2:W-:Y:S04]  /*265a0*/  LDGSTS.E [R4+0x5a00], [R6.64], P1 ;  /* 0x05a0000006047fae */ /* 0x0005e80008921844 */
[----:B------:R3:W-:Y:S01]  /*265b0*/  LDGSTS.E [R4+0x5e00], [R10.64], P1 ;  /* 0x05e000000a047fae */ /* 0x0007e20008921844 */
[C---:B-1----:R-:W-:Y:S02]  /*265c0*/  IADD3 R8, P0, R0.reuse, R78, RZ ;  /* 0x0000004e00087210 */ /* 0x042fe40007f1e0ff */
[----:B--2---:R-:W-:-:S03]  /*265d0*/  IADD3 R6, P2, R0, R90, RZ ;  /* 0x0000005a00067210 */ /* 0x004fc60007f5e0ff */
[--C-:B------:R-:W-:Y:S01]  /*265e0*/  IMAD.X R9, R243, 0x1, R2.reuse, P0 ;  /* 0x00000001f3097824 */ /* 0x100fe200000e0602 */
[----:B---3--:R-:W-:Y:S01]  /*265f0*/  IADD3 R10, P0, R0, R154, RZ ;  /* 0x0000009a000a7210 */ /* 0x008fe20007f1e0ff */
        /* <DEDUP_REMOVED lines=105> */
[C---:B--2---:R-:W-:Y:S01]  /*26c90*/  IADD3 R6, P2, R0.reuse, R22, RZ ;  /* 0x0000001600067210 */ /* 0x044fe20007f5e0ff */
[----:B------:R-:W-:Y:S01]  /*26ca0*/  IMAD.MOV.U32 R7, RZ, RZ, R12 ;  /* 0x000000ffff077224 */ /* 0x000fe200078e000c */
[----:B------:R-:W-:Y:S01]  /*26cb0*/  IADD3 R12, P3, R0, R3, RZ ;  /* 0x00000003000c7210 */ /* 0x000fe20007f7e0ff */
[----:B------:R-:W-:Y:S01]  /*26cc0*/  IMAD.X R9, R20, 0x1, R2, P0 ;  /* 0x0000000114097824 */ /* 0x000fe200000e0602 */
[----:B---3--:R-:W-:Y:S01]  /*26cd0*/  IADD3 R10, P0, R0, R49, RZ ;  /* 0x00000031000a7210 */ /* 0x008fe20007f1e0ff */
[----:B------:R-:W-:-:S02]  /*26ce0*/  IMAD.MOV.U32 R11, RZ, RZ, R7 ;  /* 0x000000ffff0b7224 */ /* 0x000fc400078e0007 */
[--C-:B------:R-:W-:Y:S01]  /*26cf0*/  IMAD.X R7, R23, 0x1, R2.reuse, P2 ;  /* 0x0000000117077824 */ /* 0x100fe200010e0602 */
[----:B------:R1:W-:Y:S01]  /*26d00*/  LDGSTS.E [R4+0xf200], [R8.64], P1 ;  /* 0x0f20000008047fae */ /* 0x0003e20008921844 */
[----:B------:R-:W-:-:S03]  /*26d10*/  IMAD.X R13, R33, 0x1, R2, P3 ;  /* 0x00000001210d7824 */ /* 0x000fc600018e0602 */
[----:B------:R2:W-:Y:S04]  /*26d20*/  LDGSTS.E [R4+0xf600], [R6.64], P1 ;  /* 0x0f60000006047fae */ /* 0x0005e80008921844 */
[----:B------:R3:W-:Y:S01]  /*26d30*/  LDGSTS.E [R4+0xfa00], [R12.64], P1 ;  /* 0x0fa000000c047fae */ /* 0x0007e20008921844 */
[----:B-1----:R-:W-:Y:S02]  /*26d40*/  IMAD.MOV.U32 R8, RZ, RZ, R11 ;  /* 0x000000ffff087224 */ /* 0x002fe400078e000b */
[----:B------:R-:W-:Y:S02]  /*26d50*/  IMAD.X R11, R25, 0x1, R2, P0 ;  /* 0x00000001190b7824 */ /* 0x000fe400000e0602 */
[----:B------:R-:W-:Y:S02]  /*26d60*/  IMAD.MOV.U32 R9, RZ, RZ, R32 ;  /* 0x000000ffff097224 */ /* 0x000fe400078e0020 */
[----:B------:R-:W4:Y:S01]  /*26d70*/  LDL.LU R32, [R1+0x1074] ;  /* 0x0010740001207983 */ /* 0x000f220000300800 */
[----:B--2---:R-:W-:-:S02]  /*26d80*/  IMAD.MOV.U32 R7, RZ, RZ, R20 ;  /* 0x000000ffff077224 */ /* 0x004fc400078e0014 */
[----:B---3--:R-:W-:Y:S01]  /*26d90*/  IMAD.MOV.U32 R12, RZ, RZ, R49 ;  /* 0x000000ffff0c7224 */ /* 0x008fe200078e0031 */
[----:B------:R-:W2:Y:S04]  /*26da0*/  LDL.LU R20, [R1+0x1070] ;  /* 0x0010700001147983 */ /* 0x000ea80000300800 */
[----:B------:R-:W3:Y:S04]  /*26db0*/  LDL.LU R6, [R1+0x954] ;  /* 0x0009540001067983 */ /* 0x000ee80000300800 */
[----:B------:R-:W3:Y:S04]  /*26dc0*/  LDL.LU R49, [R1+0x106c] ;  /* 0x00106c0001317983 */ /* 0x000ee80000300800 */
[----:B------:R1:W-:Y:S01]  /*26dd0*/  LDGSTS.E [R4+0xfe00], [R10.64], P1 ;  /* 0x0fe000000a047fae */ /* 0x0003e20008921844 */
[----:B------:R-:W-:-:S03]  /*26de0*/  IMAD.MOV.U32 R13, RZ, RZ, R25 ;  /* 0x000000ffff0d7224 */ /* 0x000fc600078e0019 */
[----:B-1----:R-:W3:Y:S01]  /*26df0*/  LDL.LU R11, [R1+0x1d0] ;  /* 0x0001d000010b7983 */ /* 0x002ee20000300800 */
[----:B------:R-:W-:-:S03]  /*26e00*/  IMAD.MOV.U32 R25, RZ, RZ, c[0x0][0x18c] ;  /* 0x00006300ff197624 */ /* 0x000fc600078e00ff */
[----:B------:R-:W0:Y:S01]  /*26e10*/  LDGDEPBAR ;  /* 0x00000000000079af */ /* 0x000e220000000000 */
[----:B------:R-:W-:-:S04]  /*26e20*/  IMAD.SHL.U32 R25, R25, 0x20, RZ ;  /* 0x0000002019197824 */ /* 0x000fc800078e00ff */
[----:B------:R-:W-:-:S05]  /*26e30*/  IMAD.SHL.U32 R25, R25, 0x4, RZ ;  /* 0x0000000419197824 */ /* 0x000fca00078e00ff */
[-C--:B------:R-:W-:Y:S02]  /*26e40*/  IADD3 R28, P2, R28, R25.reuse, RZ ;  /* 0x000000191c1c7210 */ /* 0x080fe40007f5e0ff */
[-C--:B------:R-:W-:Y:S02]  /*26e50*/  IADD3 R12, P1, R12, R25.reuse, RZ ;  /* 0x000000190c0c7210 */ /* 0x080fe40007f3e0ff */
[----:B------:R-:W-:Y:S01]  /*26e60*/  IADD3 R3, P3, R3, R25, RZ ;  /* 0x0000001903037210 */ /* 0x000fe20007f7e0ff */
[----:B------:R1:W-:Y:S01]  /*26e70*/  STL [R1+0x924], R28 ;  /* 0x0009241c01007387 */ /* 0x0003e20000100800 */
[----:B--2---:R-:W-:Y:S02]  /*26e80*/  IADD3 R20, R20, 0x1, RZ ;  /* 0x0000000114147810 */ /* 0x004fe40007ffe0ff */
[----:B---3--:R-:W-:-:S05]  /*26e90*/  IADD3 R11, R11, -0x20, RZ ;  /* 0xffffffe00b0b7810 */ /* 0x008fca0007ffe0ff */
[----:B------:R-:W-:Y:S04]  /*26ea0*/  STL [R1+0x1d0], R11 ;  /* 0x0001d00b01007387 */ /* 0x000fe80000100800 */
[----:B-1----:R-:W2:Y:S04]  /*26eb0*/  LDL.LU R28, [R1+0x1068] ;  /* 0x00106800011c7983 */ /* 0x002ea80000300800 */
[----:B------:R-:W-:Y:S04]  /*26ec0*/  STL [R1+0x91c], R12 ;  /* 0x00091c0c01007387 */ /* 0x000fe80000100800 */
[----:B------:R-:W-:Y:S04]  /*26ed0*/  STL [R1+0x910], R20 ;  /* 0x0009101401007387 */ /* 0x000fe80000100800 */
[----:B------:R1:W-:Y:S04]  /*26ee0*/  STL [R1+0x92c], R3 ;  /* 0x00092c0301007387 */ /* 0x0003e80000100800 */
[----:B-1----:R-:W3:Y:S01]  /*26ef0*/  LDL.LU R3, [R1+0x1064] ;  /* 0x0010640001037983 */ /* 0x002ee20000300800 */
[----:B------:R-:W-:-:S02]  /*26f00*/  IADD3 R45, P4, R45, R25, RZ ;  /* 0x000000192d2d7210 */ /* 0x000fc40007f9e0ff */
[-C--:B------:R-:W-:Y:S02]  /*26f10*/  IADD3 R22, P5, R22, R25.reuse, RZ ;  /* 0x0000001916167210 */ /* 0x080fe40007fbe0ff */
[-C--:B------:R-:W-:Y:S01]  /*26f20*/  IADD3 R41, P6, R41, R25.reuse, RZ ;  /* 0x0000001929297210 */ /* 0x080fe20007fde0ff */
[----:B------:R1:W-:Y:S01]  /*26f30*/  STL [R1+0x934], R45 ;  /* 0x0009342d01007387 */ /* 0x0003e20000100800 */
[----:B------:R-:W-:-:S03]  /*26f40*/  IADD3 R19, P0, R19, R25, RZ ;  /* 0x0000001913137210 */ /* 0x000fc60007f1e0ff */
[----:B-1----:R-:W2:Y:S04]  /*26f50*/  LDL.LU R45, [R1+0x1060] ;  /* 0x00106000012d7983 */ /* 0x002ea80000300800 */
[----:B------:R1:W-:Y:S04]  /*26f60*/  STL [R1+0x93c], R22 ;  /* 0x00093c1601007387 */ /* 0x0003e80000100800 */
[----:B-1----:R-:W2:Y:S04]  /*26f70*/  LDL.LU R22, [R1+0x105c] ;  /* 0x00105c0001167983 */ /* 0x002ea80000300800 */
[----:B------:R1:W-:Y:S04]  /*26f80*/  STL [R1+0x944], R41 ;  /* 0x0009442901007387 */ /* 0x0003e80000100800 */
[----:B-1----:R-:W2:Y:S04]  /*26f90*/  LDL.LU R41, [R1+0x1058] ;  /* 0x0010580001297983 */ /* 0x002ea80000300800 */
[----:B------:R1:W-:Y:S04]  /*26fa0*/  STL [R1+0x94c], R19 ;  /* 0x00094c1301007387 */ /* 0x0003e80000100800 */
[----:B-1----:R-:W2:Y:S01]  /*26fb0*/  LDL.LU R19, [R1+0x1054] ;  /* 0x0010540001137983 */ /* 0x002ea20000300800 */
[----:B---3--:R-:W-:-:S02]  /*26fc0*/  IMAD.X R37, R37, 0x1, R3, P2 ;  /* 0x0000000125257824 */ /* 0x008fc400010e0603 */
[--C-:B------:R-:W-:Y:S01]  /*26fd0*/  IMAD.X R13, R13, 0x1, R3.reuse, P1 ;  /* 0x000000010d0d7824 */ /* 0x100fe200008e0603 */
[-C--:B------:R-:W-:Y:S02]  /*26fe0*/  IADD3 R6, P1, R6, R25.reuse, RZ ;  /* 0x0000001906067210 */ /* 0x080fe40007f3e0ff */
[-C--:B------:R-:W-:Y:S01]  /*26ff0*/  IADD3 R18, P2, R18, R25.reuse, RZ ;  /* 0x0000001912127210 */ /* 0x080fe20007f5e0ff */
[----:B------:R1:W-:Y:S01]  /*27000*/  STL [R1+0x920], R37 ;  /* 0x0009202501007387 */ /* 0x0003e20000100800 */
[--C-:B------:R-:W-:Y:S01]  /*27010*/  IMAD.X R33, R33, 0x1, R3.reuse, P3 ;  /* 0x0000000121217824 */ /* 0x100fe200018e0603 */
[----:B------:R-:W-:Y:S02]  /*27020*/  IADD3 R14, P3, R14, R25, RZ ;  /* 0x000000190e0e7210 */ /* 0x000fe40007f7e0ff */
[----:B------:R-:W-:Y:S01]  /*27030*/  STL [R1+0x918], R13 ;  /* 0x0009180d01007387 */ /* 0x000fe20000100800 */
[----:B------:R-:W-:-:S03]  /*27040*/  IMAD.X R29, R29, 0x1, R3, P4 ;  /* 0x000000011d1d7824 */ /* 0x000fc600020e0603 */
[----:B-1----:R-:W3:Y:S04]  /*27050*/  LDL.LU R37, [R1+0x1050] ;  /* 0x0010500001257983 */ /* 0x002ee80000300800 */
[----:B------:R-:W-:Y:S01]  /*27060*/  STL [R1+0x954], R6 ;  /* 0x0009540601007387 */ /* 0x000fe20000100800 */
[----:B------:R-:W-:-:S03]  /*27070*/  IADD3 R17, P4, R17, R25, RZ ;  /* 0x0000001911117210 */ /* 0x000fc60007f9e0ff */
[----:B------:R1:W-:Y:S01]  /*27080*/  STL [R1+0x95c], R18 ;  /* 0x00095c1201007387 */ /* 0x0003e20000100800 */
[--C-:B------:R-:W-:Y:S01]  /*27090*/  IMAD.X R23, R23, 0x1, R3.reuse, P5 ;  /* 0x0000000117177824 */ /* 0x100fe200028e0603 */
[-C--:B------:R-:W-:Y:S02]  /*270a0*/  IADD3 R24, P5, R24, R25.reuse, RZ ;  /* 0x0000001918187210 */ /* 0x080fe40007fbe0ff */
[----:B-1----:R-:W2:Y:S04]  /*270b0*/  LDL.LU R18, [R1+0x104c] ;  /* 0x00104c0001127983 */ /* 0x002ea80000300800 */
[----:B------:R1:W-:Y:S01]  /*270c0*/  STL [R1+0x928], R33 ;  /* 0x0009282101007387 */ /* 0x0003e20000100800 */
[----:B------:R-:W-:Y:S01]  /*270d0*/  IMAD.X R232, R232, 0x1, R3, P6 ;  /* 0x00000001e8e87824 */ /* 0x000fe200030e0603 */
[----:B------:R-:W-:-:S02]  /*270e0*/  IADD3 R233, P6, R233, R25, RZ ;  /* 0x00000019e9e97210 */ /* 0x000fc40007fde0ff */
[----:B-1----:R-:W2:Y:S04]  /*270f0*/  LDL.LU R33, [R1+0x1048] ;  /* 0x0010480001217983 */ /* 0x002ea80000300800 */
[----:B------:R1:W-:Y:S01]  /*27100*/  STL [R1+0x964], R14 ;  /* 0x0009640e01007387 */ /* 0x0003e20000100800 */
[--C-:B------:R-:W-:Y:S01]  /*27110*/  IMAD.X R7, R7, 0x1, R3.reuse, P0 ;  /* 0x0000000107077824 */ /* 0x100fe200000e0603 */
[----:B------:R-:W-:Y:S02]  /*27120*/  IADD3 R234, P0, R234, R25, RZ ;  /* 0x00000019eaea7210 */ /* 0x000fe40007f1e0ff */
[----:B-1----:R-:W2:Y:S04]  /*27130*/  LDL.LU R14, [R1+0x1044] ;  /* 0x00104400010e7983 */ /* 0x002ea80000300800 */
[----:B------:R1:W-:Y:S01]  /*27140*/  STL [R1+0x930], R29 ;  /* 0x0009301d01007387 */ /* 0x0003e20000100800 */
[----:B------:R-:W-:-:S03]  /*27150*/  IMAD.X R235, R235, 0x1, R3, P1 ;  /* 0x00000001ebeb7824 */ /* 0x000fc600008e0603 */
[----:B-1----:R-:W2:Y:S04]  /*27160*/  LDL.LU R29, [R1+0x1040] ;  /* 0x00104000011d7983 */ /* 0x002ea80000300800 */
[----:B------:R1:W-:Y:S01]  /*27170*/  STL [R1+0x96c], R17 ;  /* 0x00096c1101007387 */ /* 0x0003e20000100800 */
[----:B------:R-:W-:-:S03]  /*27180*/  IADD3 R224, P1, R224, R25, RZ ;  /* 0x00000019e0e07210 */ /* 0x000fc60007f3e0ff */
        /* <DEDUP_REMOVED lines=9> */
[----:B-1----:R1:W5:Y:S04]  /*27220*/  LDL.LU R232, [R1+0x1030] ;  /* 0x0010300001e87983 */ /* 0x0023680000300800 */
[----:B------:R1:W-:Y:S01]  /*27230*/  STL [R1+0x97c], R233 ;  /* 0x00097ce901007387 */ /* 0x0003e20000100800 */
[----:B------:R-:W-:-:S03]  /*27240*/  IADD3 R227, P3, R227, R25, RZ ;  /* 0x00000019e3e37210 */ /* 0x000fc60007f7e0ff */
[----:B-1----:R1:W5:Y:S04]  /*27250*/  LDL.LU R233, [R1+0x102c] ;  /* 0x00102c0001e97983 */ /* 0x0023680000300800 */
[----:B------:R1:W-:Y:S01]  /*27260*/  STL [R1+0x984], R234 ;  /* 0x000984ea01007387 */ /* 0x0003e20000100800 */
[--C-:B------:R-:W-:Y:S01]  /*27270*/  IMAD.X R9, R9, 0x1, R3.reuse, P4 ;  /* 0x0000000109097824 */ /* 0x100fe200020e0603 */
[----:B------:R-:W-:Y:S02]  /*27280*/  IADD3 R220, P4, R220, R25, RZ ;  /* 0x00000019dcdc7210 */ /* 0x000fe40007f9e0ff */
[----:B-1----:R1:W5:Y:S04]  /*27290*/  LDL.LU R234, [R1+0x1028] ;  /* 0x0010280001ea7983 */ /* 0x0023680000300800 */
[----:B------:R-:W-:Y:S04]  /*272a0*/  STL [R1+0x948], R7 ;  /* 0x0009480701007387 */ /* 0x000fe80000100800 */
[----:B------:R1:W-:Y:S01]  /*272b0*/  STL [R1+0x950], R235 ;  /* 0x000950eb01007387 */ /* 0x0003e20000100800 */
[----:B------:R-:W-:-:S03]  /*272c0*/  IMAD.X R221, R221, 0x1, R3, P5 ;  /* 0x00000001dddd7824 */ /* 0x000fc600028e0603 */
[----:B-1----:R1:W5:Y:S04]  /*272d0*/  LDL.LU R235, [R1+0x1024] ;  /* 0x0010240001eb7983 */ /* 0x0023680000300800 */
[----:B------:R1:W-:Y:S01]  /*272e0*/  STL [R1+0x98c], R224 ;  /* 0x00098ce001007387 */ /* 0x0003e20000100800 */
[----:B------:R-:W-:-:S03]  /*272f0*/  IADD3 R222, P5, R222, R25, RZ ;  /* 0x00000019dede7210 */ /* 0x000fc60007fbe0ff */
[----:B-1----:R1:W5:Y:S04]  /*27300*/  LDL.LU R224, [R1+0x1020] ;  /* 0x0010200001e07983 */ /* 0x0023680000300800 */
[----:B------:R1:W-:Y:S01]  /*27310*/  STL [R1+0x994], R225 ;  /* 0x000994e101007387 */ /* 0x0003e20000100800 */
[----:B------:R-:W-:-:S03]  /*27320*/  IMAD.X R223, R223, 0x1, R3, P6 ;  /* 0x00000001dfdf7824 */ /* 0x000fc600030e0603 */
[----:B-1----:R1:W5:Y:S04]  /*27330*/  LDL.LU R225, [R1+0x101c] ;  /* 0x00101c0001e17983 */ /* 0x0023680000300800 */
[----:B------:R-:W-:Y:S04]  /*27340*/  STL [R1+0x958], R8 ;  /* 0x0009580801007387 */ /* 0x000fe80000100800 */
[----:B------:R1:W-:Y:S01]  /*27350*/  STL [R1+0x960], R226 ;  /* 0x000960e201007387 */ /* 0x0003e20000100800 */
[----:B------:R-:W-:-:S03]  /*27360*/  IADD3 R216, P6, R216, R25, RZ ;  /* 0x00000019d8d87210 */ /* 0x000fc60007fde0ff */
[----:B-1----:R1:W5:Y:S04]  /*27370*/  LDL.LU R226, [R1+0x1018] ;  /* 0x0010180001e27983 */ /* 0x0023680000300800 */
[----:B------:R1:W-:Y:S01]  /*27380*/  STL [R1+0x99c], R227 ;  /* 0x00099ce301007387 */ /* 0x0003e20000100800 */
[----:B------:R-:W-:-:S03]  /*27390*/  IMAD.X R217, R217, 0x1, R3, P0 ;  /* 0x00000001d9d97824 */ /* 0x000fc600000e0603 */
[----:B-1----:R1:W5:Y:S04]  /*273a0*/  LDL.LU R227, [R1+0x1014] ;  /* 0x0010140001e37983 */ /* 0x0023680000300800 */
[----:B------:R1:W-:Y:S01]  /*273b0*/  STL [R1+0x9a4], R220 ;  /* 0x0009a4dc01007387 */ /* 0x0003e20000100800 */
[----:B------:R-:W-:-:S03]  /*273c0*/  IADD3 R218, P0, R218, R25, RZ ;  /* 0x00000019dada7210 */ /* 0x000fc60007f1e0ff */
[----:B-1----:R1:W5:Y:S04]  /*273d0*/  LDL.LU R220, [R1+0x1010] ;  /* 0x0010100001dc7983 */ /* 0x0023680000300800 */
[----:B------:R-:W-:Y:S04]  /*273e0*/  STL [R1+0x968], R9 ;  /* 0x0009680901007387 */ /* 0x000fe80000100800 */
[----:B------:R1:W-:Y:S01]  /*273f0*/  STL [R1+0x970], R221 ;  /* 0x000970dd01007387 */ /* 0x0003e20000100800 */
[----:B------:R-:W-:Y:S01]  /*27400*/  IMAD.X R219, R219, 0x1, R3, P1 ;  /* 0x00000001dbdb7824 */ /* 0x000fe200008e0603 */
[----:B------:R-:W-:-:S02]  /*27410*/  IADD3 R180, P1, R180, R25, RZ ;  /* 0x00000019b4b47210 */ /* 0x000fc40007f3e0ff */
[----:B-1----:R1:W5:Y:S04]  /*27420*/  LDL.LU R221, [R1+0x100c] ;  /* 0x00100c0001dd7983 */ /* 0x0023680000300800 */
        /* <DEDUP_REMOVED lines=414> */
[-C--:B------:R-:W-:Y:S02]  /*28e10*/  IADD3 R237, P1, R237, R25.reuse, RZ ;  /* 0x00000019eded7210 */ /* 0x080fe40007f3e0ff */
[----:B-1----:R1:W5:Y:S04]  /*28e20*/  LDL.LU R251, [R1+0xde4] ;  /* 0x000de40001fb7983 */ /* 0x0023680000300800 */
[----:B------:R1:W-:Y:S01]  /*28e30*/  STL [R1+0xbd4], R244 ;  /* 0x000bd4f401007387 */ /* 0x0003e20000100800 */
[----:B------:R-:W-:Y:S01]  /*28e40*/  IMAD.X R236, R236, 0x1, R3, P2 ;  /* 0x00000001ecec7824 */ /* 0x000fe200010e0603 */
[----:B------:R-:W-:-:S02]  /*28e50*/  IADD3 R231, P2, R231, R25, RZ ;  /* 0x00000019e7e77210 */ /* 0x000fc40007f5e0ff */
        /* <DEDUP_REMOVED lines=11> */
[----:B------:R-:W-:Y:S02]  /*28f10*/  IADD3 R185, P5, R185, R25, RZ ;  /* 0x00000019b9b97210 */ /* 0x000fe40007fbe0ff */
[----:B-1----:R1:W5:Y:S04]  /*28f20*/  LDL.LU R247, [R1+0xdd4] ;  /* 0x000dd40001f77983 */ /* 0x0023680000300800 */
[----:B------:R-:W-:Y:S04]  /*28f30*/  STL [R1+0xba8], R5 ;  /* 0x000ba80501007387 */ /* 0x000fe80000100800 */
[----:B------:R-:W-:Y:S04]  /*28f40*/  STL [R1+0xbb0], R252 ;  /* 0x000bb0fc01007387 */ /* 0x000fe80000100800 */
[----:B------:R-:W-:Y:S04]  /*28f50*/  STL [R1+0xbec], R239 ;  /* 0x000becef01007387 */ /* 0x000fe80000100800 */
[----:B------:R-:W-:Y:S04]  /*28f60*/  STL [R1+0xbb8], R238 ;  /* 0x000bb8ee01007387 */ /* 0x000fe80000100800 */
[----:B------:R-:W-:Y:S01]  /*28f70*/  STL [R1+0xbf4], R237 ;  /* 0x000bf4ed01007387 */ /* 0x000fe20000100800 */
[----:B------:R-:W-:-:S03]  /*28f80*/  IMAD.X R184, R184, 0x1, R3, P6 ;  /* 0x00000001b8b87824 */ /* 0x000fc600030e0603 */
[----:B------:R-:W-:Y:S01]  /*28f90*/  STL [R1+0xbc0], R236 ;  /* 0x000bc0ec01007387 */ /* 0x000fe20000100800 */
[----:B------:R-:W-:-:S03]  /*28fa0*/  IADD3 R163, P6, R163, R25, RZ ;  /* 0x00000019a3a37210 */ /* 0x000fc60007fde0ff */
        /* <DEDUP_REMOVED lines=60> */
[----:B------:R1:W-:Y:S01]  /*29370*/  STL [R1+0xc74], R65 ;  /* 0x000c744101007387 */ /* 0x0003e20000100800 */
[----:B------:R-:W-:-:S03]  /*29380*/  IMAD.X R56, R56, 0x1, R3, P1 ;  /* 0x0000000138387824 */ /* 0x000fc600008e0603 */
[----:B------:R1:W-:Y:S01]  /*29390*/  STL [R1+0xc40], R64 ;  /* 0x000c404001007387 */ /* 0x0003e20000100800 */
        /* <DEDUP_REMOVED lines=20> */
[----:B--2---:R-:W-:-:S03]  /*294e0*/  IADD3 R45, P6, R45, R25, RZ ;  /* 0x000000192d2d7210 */ /* 0x004fc60007fde0ff */
        /* <DEDUP_REMOVED lines=15> */
[----:B---3--:R-:W-:-:S03]  /*295e0*/  IADD3 R37, P3, R37, R25, RZ ;  /* 0x0000001925257210 */ /* 0x008fc60007f7e0ff */
[----:B------:R2:W-:Y:S01]  /*295f0*/  STL [R1+0xcc4], R45 ;  /* 0x000cc42d01007387 */ /* 0x0005e20000100800 */
[----:B-1----:R-:W-:-:S03]  /*29600*/  IMAD.MOV.U32 R65, RZ, RZ, c[0x0][0x188] ;  /* 0x00006200ff417624 */ /* 0x002fc600078e00ff */
[----:B------:R2:W-:Y:S01]  /*29610*/  STL [R1+0xc90], R44 ;  /* 0x000c902c01007387 */ /* 0x0005e20000100800 */
[----:B------:R-:W-:-:S03]  /*29620*/  IMAD.X R36, R36, 0x1, R3, P4 ;  /* 0x0000000124247824 */ /* 0x000fc600020e0603 */
[----:B------:R2:W-:Y:S01]  /*29630*/  STL [R1+0xccc], R43 ;  /* 0x000ccc2b01007387 */ /* 0x0005e20000100800 */
[----:B------:R-:W-:-:S03]  /*29640*/  IADD3 R35, P4, R35, R25, RZ ;  /* 0x0000001923237210 */ /* 0x000fc60007f9e0ff */
[----:B------:R2:W-:Y:S01]  /*29650*/  STL [R1+0xc98], R42 ;  /* 0x000c982a01007387 */ /* 0x0005e20000100800 */
[----:B------:R-:W-:-:S03]  /*29660*/  IMAD.X R34, R34, 0x1, R3, P5 ;  /* 0x0000000122227824 */ /* 0x000fc600028e0603 */
[----:B------:R2:W-:Y:S01]  /*29670*/  STL [R1+0xcd4], R41 ;  /* 0x000cd42901007387 */ /* 0x0005e20000100800 */
[----:B------:R-:W-:Y:S01]  /*29680*/  IADD3 R33, P5, R33, R25, RZ ;  /* 0x0000001921217210 */ /* 0x000fe20007fbe0ff */
[----:B------:R-:W-:Y:S02]  /*29690*/  IMAD.SHL.U32 R4, R65, 0x20, RZ ;  /* 0x0000002041047824 */ /* 0x000fe400078e00ff */
[----:B------:R2:W-:Y:S01]  /*296a0*/  STL [R1+0xca0], R40 ;  /* 0x000ca02801007387 */ /* 0x0005e20000100800 */
[----:B----4-:R-:W-:-:S03]  /*296b0*/  IMAD.X R32, R32, 0x1, R3, P6 ;  /* 0x0000000120207824 */ /* 0x010fc600030e0603 */
[----:B------:R2:W-:Y:S01]  /*296c0*/  STL [R1+0xcdc], R39 ;  /* 0x000cdc2701007387 */ /* 0x0005e20000100800 */
[----:B------:R-:W-:Y:S01]  /*296d0*/  IMAD.SHL.U32 R65, R65, 0x20, RZ ;  /* 0x0000002041417824 */ /* 0x000fe200078e00ff */
[----:B------:R-:W-:Y:S02]  /*296e0*/  IADD3 R31, P6, R31, R25, RZ ;  /* 0x000000191f1f7210 */ /* 0x000fe40007fde0ff */
[----:B------:R2:W-:Y:S01]  /*296f0*/  STL [R1+0xca8], R38 ;  /* 0x000ca82601007387 */ /* 0x0005e20000100800 */
[----:B------:R-:W-:-:S03]  /*29700*/  IMAD.X R30, R30, 0x1, R3, P0 ;  /* 0x000000011e1e7824 */ /* 0x000fc600000e0603 */
[----:B------:R2:W-:Y:S01]  /*29710*/  STL [R1+0xce4], R37 ;  /* 0x000ce42501007387 */ /* 0x0005e20000100800 */
[----:B------:R-:W-:-:S03]  /*29720*/  IADD3 R29, P0, R29, R25, RZ ;  /* 0x000000191d1d7210 */ /* 0x000fc60007f1e0ff */
[----:B------:R2:W-:Y:S01]  /*29730*/  STL [R1+0xcb0], R36 ;  /* 0x000cb02401007387 */ /* 0x0005e20000100800 */
[----:B------:R-:W-:-:S03]  /*29740*/  IMAD.X R28, R28, 0x1, R3, P1 ;  /* 0x000000011c1c7824 */ /* 0x000fc600008e0603 */
[----:B------:R2:W-:Y:S01]  /*29750*/  STL [R1+0xcec], R35 ;  /* 0x000cec2301007387 */ /* 0x0005e20000100800 */
[-C--:B------:R-:W-:Y:S01]  /*29760*/  IADD3 R27, P1, R27, R25.reuse, RZ ;  /* 0x000000191b1b7210 */ /* 0x080fe20007f3e0ff */
[----:B------:R-:W-:Y:S02]  /*29770*/  IMAD.MOV.U32 R64, RZ, RZ, 0x1f ;  /* 0x0000001fff407424 */ /* 0x000fe400078e00ff */
[----:B------:R2:W-:Y:S01]  /*29780*/  STL [R1+0xcb8], R34 ;  /* 0x000cb82201007387 */ /* 0x0005e20000100800 */
[----:B------:R-:W-:Y:S01]  /*29790*/  SHF.R.S32.HI R65, RZ, 0x1f, R65 ;  /* 0x0000001fff417819 */ /* 0x000fe20000011441 */
[--C-:B------:R-:W-:Y:S02]  /*297a0*/  IMAD.X R26, R26, 0x1, R3.reuse, P2 ;  /* 0x000000011a1a7824 */ /* 0x100fe400010e0603 */
[----:B------:R2:W-:Y:S01]  /*297b0*/  STL [R1+0xcf4], R33 ;  /* 0x000cf42101007387 */ /* 0x0005e20000100800 */
[----:B------:R-:W-:Y:S01]  /*297c0*/  IADD3 R23, P2, R23, R25, RZ ;  /* 0x0000001917177210 */ /* 0x000fe20007f5e0ff */
[----:B------:R-:W-:-:S02]  /*297d0*/  IMAD.X R22, R22, 0x1, R3, P3 ;  /* 0x0000000116167824 */ /* 0x000fc400018e0603 */
[----:B------:R2:W-:Y:S01]  /*297e0*/  STL [R1+0xcc0], R32 ;  /* 0x000cc02001007387 */ /* 0x0005e20000100800 */
[----:B------:R-:W-:-:S03]  /*297f0*/  LEA R24, P3, R4, R24, 0x2 ;  /* 0x0000001804187211 */ /* 0x000fc600078610ff */
[----:B------:R2:W-:Y:S01]  /*29800*/  STL [R1+0xcfc], R31 ;  /* 0x000cfc1f01007387 */ /* 0x0005e20000100800 */
[----:B------:R-:W-:-:S03]  /*29810*/  SHF.L.U64.HI R4, R4, 0x2, R65 ;  /* 0x0000000204047819 */ /* 0x000fc60000010241 */
[----:B------:R2:W-:Y:S01]  /*29820*/  STL [R1+0xcc8], R30 ;  /* 0x000cc81e01007387 */ /* 0x0005e20000100800 */
[----:B------:R-:W-:Y:S01]  /*29830*/  IADD3 R64, R64, c[0x0][0x180], RZ ;  /* 0x0000600040407a10 */ /* 0x000fe20007ffe0ff */
[--C-:B------:R-:W-:Y:S02]  /*29840*/  IMAD.X R21, R21, 0x1, R3.reuse, P4 ;  /* 0x0000000115157824 */ /* 0x100fe400020e0603 */
[----:B------:R2:W-:Y:S01]  /*29850*/  STL [R1+0xd04], R29 ;  /* 0x000d041d01007387 */ /* 0x0005e20000100800 */
[----:B------:R-:W-:-:S03]  /*29860*/  IMAD.X R19, R19, 0x1, R3, P5 ;  /* 0x0000000113137824 */ /* 0x000fc600028e0603 */
[----:B------:R2:W-:Y:S01]  /*29870*/  STL [R1+0xcd0], R28 ;  /* 0x000cd01c01007387 */ /* 0x0005e20000100800 */
[----:B------:R-:W-:-:S03]  /*29880*/  IMAD.X R16, R16, 0x1, R3, P6 ;  /* 0x0000000110107824 */ /* 0x000fc600030e0603 */
[----:B------:R2:W-:Y:S01]  /*29890*/  STL [R1+0xd0c], R27 ;  /* 0x000d0c1b01007387 */ /* 0x0005e20000100800 */
[----:B------:R-:W-:-:S03]  /*298a0*/  IMAD.X R18, R18, 0x1, R3, P0 ;  /* 0x0000000112127824 */ /* 0x000fc600000e0603 */
[----:B------:R2:W-:Y:S01]  /*298b0*/  STL [R1+0xcd8], R26 ;  /* 0x000cd81a01007387 */ /* 0x0005e20000100800 */
[----:B------:R-:W-:Y:S01]  /*298c0*/  SHF.R.S32.HI R5, RZ, 0x1f, R64 ;  /* 0x0000001fff057819 */ /* 0x000fe20000011440 */
[----:B------:R-:W-:Y:S02]  /*298d0*/  IMAD.X R17, R17, 0x1, R4, P3 ;  /* 0x0000000111117824 */ /* 0x000fe400018e0604 */
[----:B------:R2:W-:Y:S01]  /*298e0*/  STL [R1+0xd14], R23 ;  /* 0x000d141701007387 */ /* 0x0005e20000100800 */
[----:B------:R-:W-:-:S03]  /*298f0*/  IMAD.X R15, R15, 0x1, R3, P1 ;  /* 0x000000010f0f7824 */ /* 0x000fc600008e0603 */
[----:B------:R2:W-:Y:S01]  /*29900*/  STL [R1+0xce0], R22 ;  /* 0x000ce01601007387 */ /* 0x0005e20000100800 */
[----:B------:R-:W-:-:S03]  /*29910*/  IMAD.X R14, R14, 0x1, R3, P2 ;  /* 0x000000010e0e7824 */ /* 0x000fc600010e0603 */
[----:B------:R2:W-:Y:S01]  /*29920*/  STL [R1+0x1dc], R24 ;  /* 0x0001dc1801007387 */ /* 0x0005e20000100800 */
[----:B------:R-:W-:-:S03]  /*29930*/  LEA.HI R5, R5, R64, RZ, 0x5 ;  /* 0x0000004005057211 */ /* 0x000fc600078f28ff */
[----:B------:R2:W-:Y:S04]  /*29940*/  STL [R1+0xce8], R21 ;  /* 0x000ce81501007387 */ /* 0x0005e80000100800 */
[----:B------:R2:W-:Y:S04]  /*29950*/  STL [R1+0xcf0], R19 ;  /* 0x000cf01301007387 */ /* 0x0005e80000100800 */
[----:B------:R2:W-:Y:S04]  /*29960*/  STL [R1+0xcf8], R16 ;  /* 0x000cf81001007387 */ /* 0x0005e80000100800 */
[----:B------:R2:W-:Y:S01]  /*29970*/  STL [R1+0xd00], R18 ;  /* 0x000d001201007387 */ /* 0x0005e20000100800 */
[----:B------:R-:W-:-:S03]  /*29980*/  SHF.R.S32.HI R5, RZ, 0x5, R5 ;  /* 0x00000005ff057819 */ /* 0x000fc60000011405 */
[----:B------:R2:W-:Y:S04]  /*29990*/  STL [R1+0x1d8], R17 ;  /* 0x0001d81101007387 */ /* 0x0005e80000100800 */
[----:B------:R2:W-:Y:S04]  /*299a0*/  STL [R1+0xd08], R15 ;  /* 0x000d080f01007387 */ /* 0x0005e80000100800 */
[----:B------:R2:W-:Y:S01]  /*299b0*/  STL [R1+0xd10], R14 ;  /* 0x000d100e01007387 */ /* 0x0005e20000100800 */
[----:B------:R-:W-:Y:S11]  /*299c0*/  ISETP.NE.U32.AND P4, PT, R5, R20, PT ;  /* 0x000000140500720c */ /* 0x000ff60003f85070 */
[----:B------:R-:W-:Y:S02]  /*299d0*/  @!UPT UIADD3 URZ, URZ, URZ, URZ ;  /* 0x0000003f3f3ff290 */ /* 0x000fe4000fffe03f */
[----:B--2---:R-:W-:Y:S01]  /*299e0*/  @!P4 CALL.REL.NOINC `(.L_x_0) ;  /* 0x000000100000c944 */ /* 0x004fe20003c00000 */
[----:B------:R-:W-:Y:S05]  /*299f0*/  BRA `(.L_x_1) ;  /* 0xfffec55000007947 */ /* 0x000fea000383ffff */
.L_x_0:
[----:B------:R-:W2:Y:S01]  /*29a00*/  LDL R5, [R1+0xdb4] ;  /* 0x000db40001057983 */ /* 0x000ea20000100800 */
[----:B------:R-:W-:-:S04]  /*29a10*/  DEPBAR.LE SB0, 0x0 ;  /* 0x000080000000791a */ /* 0x000fc80000000000 */
[----:B------:R-:W3:Y:S04]  /*29a20*/  LDL R252, [R1+0x1d4] ;  /* 0x0001d40001fc7983 */ /* 0x000ee80000100800 */
[----:B------:R-:W1:Y:S02]  /*29a30*/  S2R R6, SR_TID.X ;  /* 0x0000000000067919 */ /* 0x000e640000002100 */
[C---:B-1---5:R-:W-:Y:S02]  /*29a40*/  IMAD.SHL.U32 R0, R6.reuse, 0x20, RZ ;  /* 0x0000002006007824 */ /* 0x062fe400078e00ff */
[C---:B------:R-:W-:Y:S01]  /*29a50*/  IMAD.SHL.U32 R2, R6.reuse, 0x1000, RZ ;  /* 0x0000100006027824 */ /* 0x040fe200078e00ff */
[C---:B------:R-:W-:Y:S01]  /*29a60*/  LOP3.LUT R7, R6.reuse, 0x60, RZ, 0xc0, !PT ;  /* 0x0000006006077812 */ /* 0x040fe200078ec0ff */
[----:B------:R-:W-:Y:S01]  /*29a70*/  IMAD.SHL.U32 R4, R6, 0x4, RZ ;  /* 0x0000000406047824 */ /* 0x000fe200078e00ff */
[----:B------:R-:W-:Y:S01]  /*29a80*/  LOP3.LUT R0, R0, 0x60, RZ, 0xc0, !PT ;  /* 0x0000006000007812 */ /* 0x000fe200078ec0ff */
[C---:B------:R-:W-:Y:S01]  /*29a90*/  IMAD.SHL.U32 R3, R6.reuse, 0x400, RZ ;  /* 0x0000040006037824 */ /* 0x040fe200078e00ff */
[----:B------:R-:W-:-:S02]  /*29aa0*/  LOP3.LUT R6, R6, 0x7f, RZ, 0xc0, !PT ;  /* 0x0000007f06067812 */ /* 0x000fc400078ec0ff */
[----:B------:R-:W-:Y:S02]  /*29ab0*/  LOP3.LUT R2, R2, 0x6000, RZ, 0xc0, !PT ;  /* 0x0000600002027812 */ /* 0x000fe400078ec0ff */
[----:B------:R-:W-:-:S03]  /*29ac0*/  LOP3.LUT R0, R0, 0x70, R4, 0x78, !PT ;  /* 0x0000007000007812 */ /* 0x000fc600078e7804 */
[----:B------:R-:W-:Y:S01]  /*29ad0*/  IMAD R2, R6, 0x10, R2 ;  /* 0x0000001006027824 */ /* 0x000fe200078e0202 */
[----:B------:R-:W-:Y:S01]  /*29ae0*/  LOP3.LUT R3, R3, 0x6000, RZ, 0xc0, !PT ;  /* 0x0000600003037812 */ /* 0x000fe200078ec0ff */
[----:B------:R-:W-:Y:S04]  /*29af0*/  BAR.SYNC.DEFER_BLOCKING 0x0 ;  /* 0x0000000000007b1d */ /* 0x000fe80000010000 */
[----:B------:R-:W-:Y:S01]  /*29b00*/  IMAD R3, R7, 0x40, R3 ;  /* 0x0000004007037824 */ /* 0x000fe200078e0203 */
[----:B--2---:R-:W-:Y:S02]  /*29b10*/  ISETP.GE.AND P0, PT, R5, c[0x0][0x178], PT ;  /* 0x00005e0005007a0c */ /* 0x004fe40003f06270 */
[C---:B---3--:R-:W-:Y:S02]  /*29b20*/  IADD3 R4, R252.reuse, 0x2, RZ ;  /* 0x00000002fc047810 */ /* 0x048fe40007ffe0ff */
[----:B------:R-:W-:-:S02]  /*29b30*/  IADD3 R5, R252, 0x3, RZ ;  /* 0x00000003fc057810 */ /* 0x000fc40007ffe0ff */
[----:B------:R-:W-:Y:S02]  /*29b40*/  IADD3 R6, R252, 0x4, RZ ;  /* 0x00000004fc067810 */ /* 0x000fe40007ffe0ff */
[----:B------:R-:W-:Y:S02]  /*29b50*/  ISETP.LT.AND P1, PT, R4, c[0x0][0x17c], !P0 ;  /* 0x00005f0004007a0c */ /* 0x000fe40004721270 */
[----:B------:R-:W-:Y:S01]  /*29b60*/  ISETP.LT.AND P4, PT, R5, c[0x0][0x17c], !P0 ;  /* 0x00005f0005007a0c */ /* 0x000fe20004781270 */
[----:B------:R-:W2:Y:S01]  /*29b70*/  LDL.LU R4, [R1+0x400] ;  /* 0x0004000001047983 */ /* 0x000ea20000300800 */
[----:B------:R-:W-:-:S03]  /*29b80*/  ISETP.LT.AND P2, PT, R6, c[0x0][0x17c], !P0 ;  /* 0x00005f0006007a0c */ /* 0x000fc60004741270 */
[----:B------:R-:W2:Y:S04]  /*29b90*/  LDL.LU R5, [R1+0x404] ;  /* 0x0004040001057983 */ /* 0x000ea80000300800 */
[----:B------:R-:W2:Y:S04]  /*29ba0*/  LDL.LU R6, [R1+0x500] ;  /* 0x0005000001067983 */ /* 0x000ea80000300800 */
[----:B------:R-:W2:Y:S04]  /*29bb0*/  LDL.LU R7, [R1+0x504] ;  /* 0x0005040001077983 */ /* 0x000ea80000300800 */
[----:B------:R-:W3:Y:S04]  /*29bc0*/  LDL.LU R12, [R1+0x408] ;  /* 0x00040800010c7983 */ /* 0x000ee80000300800 */
[----:B------:R-:W3:Y:S04]  /*29bd0*/  LDL.LU R13, [R1+0x40c] ;  /* 0x00040c00010d7983 */ /* 0x000ee80000300800 */
[----:B------:R-:W3:Y:S04]  /*29be0*/  LDL.LU R14, [R1+0x508] ;  /* 0x00050800010e7983 */ /* 0x000ee80000300800 */
[----:B------:R-:W3:Y:S01]  /*29bf0*/  LDL.LU R15, [R1+0x50c] ;  /* 0x00050c00010f7983 */ /* 0x000ee20000300800 */
[----:B------:R-:W-:-:S02]  /*29c00*/  IMAD.IADD R0, R3, 0x1, R0 ;  /* 0x0000000103007824 */ /* 0x000fc400078e0200 */
[----:B------:R-:W-:Y:S02]  /*29c10*/  IMAD.MOV.U32 R8, RZ, RZ, R176 ;  /* 0x000000ffff087224 */ /* 0x000fe400078e00b0 */
[----:B------:R-:W-:Y:S02]  /*29c20*/  IMAD.MOV.U32 R9, RZ, RZ, R177 ;  /* 0x000000ffff097224 */ /* 0x000fe400078e00b1 */
[----:B------:R-:W-:Y:S02]  /*29c30*/  IMAD.MOV.U32 R10, RZ, RZ, R172 ;  /* 0x000000ffff0a7224 */ /* 0x000fe400078e00ac */
[----:B------:R-:W-:-:S05]  /*29c40*/  IMAD.MOV.U32 R11, RZ, RZ, R173 ;  /* 0x000000ffff0b7224 */ /* 0x000fca00078e00ad */
[----:B------:R1:W-:Y:S01]  /*29c50*/  STS.128 [R0+0x100], R8 ;  /* 0x0001000800007388 */ /* 0x0003e20000000c00 */
[----:B------:R-:W-:Y:S02]  /*29c60*/  IMAD.MOV.U32 R172, RZ, RZ, R178 ;  /* 0x000000ffffac7224 */ /* 0x000fe400078e00b2 */
[----:B------:R-:W-:Y:S02]  /*29c70*/  IMAD.MOV.U32 R173, RZ, RZ, R179 ;  /* 0x000000ffffad7224 */ /* 0x000fe400078e00b3 */
[----:B-1----:R-:W-:Y:S02]  /*29c80*/  IMAD.MOV.U32 R8, RZ, RZ, R240 ;  /* 0x000000ffff087224 */ /* 0x002fe400078e00f0 */
[----:B------:R-:W-:Y:S02]  /*29c90*/  IMAD.MOV.U32 R9, RZ, RZ, R241 ;  /* 0x000000ffff097224 */ /* 0x000fe400078e00f1 */
[----:B------:R-:W-:Y:S02]  /*29ca0*/  IMAD.MOV.U32 R10, RZ, RZ, R68 ;  /* 0x000000ffff0a7224 */ /* 0x000fe400078e0044 */
[----:B------:R-:W-:-:S02]  /*29cb0*/  IMAD.MOV.U32 R11, RZ, RZ, R69 ;  /* 0x000000ffff0b7224 */ /* 0x000fc400078e0045 */
[----:B------:R-:W-:-:S03]  /*29cc0*/  IMAD.MOV.U32 R68, RZ, RZ, R242 ;  /* 0x000000ffff447224 */ /* 0x000fc600078e00f2 */
[----:B------:R1:W-:Y:S01]  /*29cd0*/  STS.128 [R0+0x400], R8 ;  /* 0x0004000800007388 */ /* 0x0003e20000000c00 */
[----:B------:R-:W-:-:S03]  /*29ce0*/  IMAD.MOV.U32 R69, RZ, RZ, R243 ;  /* 0x000000ffff457224 */ /* 0x000fc600078e00f3 */
[----:B------:R-:W-:Y:S04]  /*29cf0*/  STS.128 [R0+0x180], R172 ;  /* 0x000180ac00007388 */ /* 0x000fe80000000c00 */
[----:B------:R-:W-:Y:S01]  /*29d00*/  STS.128 [R0+0x480], R68 ;  /* 0x0004804400007388 */ /* 0x000fe20000000c00 */
[----:B-1----:R-:W-:Y:S02]  /*29d10*/  IMAD.MOV.U32 R10, RZ, RZ, R152 ;  /* 0x000000ffff0a7224 */ /* 0x002fe400078e0098 */
[----:B------:R-:W-:Y:S02]  /*29d20*/  IMAD.MOV.U32 R11, RZ, RZ, R153 ;  /* 0x000000ffff0b7224 */ /* 0x000fe400078e0099 */
[----:B------:R-:W-:Y:S02]  /*29d30*/  IMAD.MOV.U32 R8, RZ, RZ, R88 ;  /* 0x000000ffff087224 */ /* 0x000fe400078e0058 */
[----:B------:R-:W-:-:S02]  /*29d40*/  IMAD.MOV.U32 R9, RZ, RZ, R89 ;  /* 0x000000ffff097224 */ /* 0x000fc400078e0059 */
[----:B------:R-:W-:Y:S02]  /*29d50*/  IMAD.MOV.U32 R152, RZ, RZ, R90 ;  /* 0x000000ffff987224 */ /* 0x000fe400078e005a */
[----:B------:R-:W-:Y:S01]  /*29d60*/  IMAD.MOV.U32 R153, RZ, RZ, R91 ;  /* 0x000000ffff997224 */ /* 0x000fe200078e005b */
[----:B------:R-:W-:Y:S04]  /*29d70*/  STS.128 [R0+0x600], R8 ;  /* 0x0006000800007388 */ /* 0x000fe80000000c00 */
[----:B------:R-:W-:Y:S01]  /*29d80*/  STS.128 [R0+0x680], R152 ;  /* 0x0006809800007388 */ /* 0x000fe20000000c00 */
[C---:B------:R-:W-:Y:S02]  /*29d90*/  LOP3.LUT R25, R2.reuse, 0x20, RZ, 0x3c, !PT ;  /* 0x0000002002197812 */ /* 0x040fe400078e3cff */
[----:B------:R-:W-:Y:S01]  /*29da0*/  LOP3.LUT R24, R2, 0x40, RZ, 0x3c, !PT ;  /* 0x0000004002187812 */ /* 0x000fe200078e3cff */
[----:B--2---:R1:W-:Y:S02]  /*29db0*/  STS.128 [R0], R4 ;  /* 0x0000000400007388 */ /* 0x0043e40000000c00 */
[----:B-1----:R-:W-:-:S02]  /*29dc0*/  IMAD.MOV.U32 R4, RZ, RZ, R244 ;  /* 0x000000ffff047224 */ /* 0x002fc400078e00f4 */
[----:B------:R-:W-:Y:S02]  /*29dd0*/  IMAD.MOV.U32 R5, RZ, RZ, R245 ;  /* 0x000000ffff057224 */ /* 0x000fe400078e00f5 */
[----:B------:R-:W-:Y:S02]  /*29de0*/  IMAD.MOV.U32 R6, RZ, RZ, R248 ;  /* 0x000000ffff067224 */ /* 0x000fe400078e00f8 */
[----:B------:R-:W-:-:S05]  /*29df0*/  IMAD.MOV.U32 R7, RZ, RZ, R249 ;  /* 0x000000ffff077224 */ /* 0x000fca00078e00f9 */
[----:B------:R1:W-:Y:S02]  /*29e00*/  STS.128 [R0+0x200], R4 ;  /* 0x0002000400007388 */ /* 0x0003e40000000c00 */
[----:B-1----:R-:W-:Y:S02]  /*29e10*/  IMAD.MOV.U32 R4, RZ, RZ, R196 ;  /* 0x000000ffff047224 */ /* 0x002fe400078e00c4 */
        /* <DEDUP_REMOVED lines=8> */
[----:B------:R1:W-:Y:S01]  /*29ea0*/  STS.128 [R0+0x700], R4 ;  /* 0x0007000400007388 */ /* 0x0003e20000000c00 */
[----:B------:R-:W-:-:S03]  /*29eb0*/  IMAD.MOV.U32 R248, RZ, RZ, R246 ;  /* 0x000000fffff87224 */ /* 0x000fc600078e00f6 */
[----:B---3--:R2:W-:Y:S04]  /*29ec0*/  STS.128 [R0+0x80], R12 ;  /* 0x0000800c00007388 */ /* 0x0085e80000000c00 */
[----:B-1----:R-:W3:Y:S04]  /*29ed0*/  LDL.LU R4, [R1+0x5c0] ;  /* 0x0005c00001047983 */ /* 0x002ee80000300800 */
[----:B------:R-:W3:Y:S04]  /*29ee0*/  LDL.LU R5, [R1+0x5c4] ;  /* 0x0005c40001057983 */ /* 0x000ee80000300800 */
[----:B------:R-:W3:Y:S04]  /*29ef0*/  LDL.LU R6, [R1+0x600] ;  /* 0x0006000001067983 */ /* 0x000ee80000300800 */
[----:B------:R-:W3:Y:S01]  /*29f00*/  LDL.LU R7, [R1+0x604] ;  /* 0x0006040001077983 */ /* 0x000ee20000300800 */
[----:B--2---:R-:W-:-:S02]  /*29f10*/  IMAD.MOV.U32 R14, RZ, RZ, R208 ;  /* 0x000000ffff0e7224 */ /* 0x004fc400078e00d0 */
[----:B------:R-:W-:Y:S02]  /*29f20*/  IMAD.MOV.U32 R15, RZ, RZ, R209 ;  /* 0x000000ffff0f7224 */ /* 0x000fe400078e00d1 */
[----:B------:R-:W-:Y:S02]  /*29f30*/  IMAD.MOV.U32 R249, RZ, RZ, R247 ;  /* 0x000000fffff97224 */ /* 0x000fe400078e00f7 */
[----:B------:R-:W-:Y:S02]  /*29f40*/  IMAD.MOV.U32 R12, RZ, RZ, R212 ;  /* 0x000000ffff0c7224 */ /* 0x000fe400078e00d4 */
[----:B------:R-:W-:Y:S02]  /*29f50*/  IMAD.MOV.U32 R13, RZ, RZ, R213 ;  /* 0x000000ffff0d7224 */ /* 0x000fe400078e00d5 */
[----:B------:R-:W-:Y:S02]  /*29f60*/  IMAD.MOV.U32 R208, RZ, RZ, R214 ;  /* 0x000000ffffd07224 */ /* 0x000fe400078e00d6 */
[----:B------:R-:W-:-:S02]  /*29f70*/  IMAD.MOV.U32 R209, RZ, RZ, R215 ;  /* 0x000000ffffd17224 */ /* 0x000fc400078e00d7 */
[----:B------:R-:W-:Y:S02]  /*29f80*/  IMAD.MOV.U32 R192, RZ, RZ, R198 ;  /* 0x000000ffffc07224 */ /* 0x000fe400078e00c6 */
[----:B------:R-:W-:Y:S02]  /*29f90*/  IMAD.MOV.U32 R193, RZ, RZ, R199 ;  /* 0x000000ffffc17224 */ /* 0x000fe400078e00c7 */
[----:B------:R-:W-:Y:S02]  /*29fa0*/  IMAD.MOV.U32 R220, RZ, RZ, R218 ;  /* 0x000000ffffdc7224 */ /* 0x000fe400078e00da */
[----:B------:R-:W-:Y:S01]  /*29fb0*/  IMAD.MOV.U32 R221, RZ, RZ, R219 ;  /* 0x000000ffffdd7224 */ /* 0x000fe200078e00db */
[----:B------:R-:W-:Y:S04]  /*29fc0*/  STS.128 [R0+0x280], R248 ;  /* 0x000280f800007388 */ /* 0x000fe80000000c00 */
[----:B------:R-:W-:Y:S04]  /*29fd0*/  STS.128 [R0+0x300], R12 ;  /* 0x0003000c00007388 */ /* 0x000fe80000000c00 */
[----:B------:R-:W-:Y:S04]  /*29fe0*/  STS.128 [R0+0x380], R208 ;  /* 0x000380d000007388 */ /* 0x000fe80000000c00 */
[----:B------:R-:W-:Y:S04]  /*29ff0*/  STS.128 [R0+0x580], R192 ;  /* 0x000580c000007388 */ /* 0x000fe80000000c00 */
[----:B------:R-:W-:Y:S04]  /*2a000*/  STS.128 [R0+0x780], R220 ;  /* 0x000780dc00007388 */ /* 0x000fe80000000c00 */
[----:B------:R-:W-:Y:S06]  /*2a010*/  BAR.SYNC.DEFER_BLOCKING 0x0 ;  /* 0x0000000000007b1d */ /* 0x000fec0000010000 */
[----:B------:R-:W1:Y:S04]  /*2a020*/  LDS.128 R8, [R2] ;  /* 0x0000000002087984 */ /* 0x000e680000000c00 */
[----:B------:R-:W2:Y:S04]  /*2a030*/  LDS.128 R16, [R2+0x800] ;  /* 0x0008000002107984 */ /* 0x000ea80000000c00 */
[----:B------:R-:W4:Y:S04]  /*2a040*/  LDS.128 R12, [R2+0x1000] ;  /* 0x00100000020c7984 */ /* 0x000f280000000c00 */
[----:B-1----:R-:W-:Y:S04]  /*2a050*/  STL.64 [R1+0xd0], R8 ;  /* 0x0000d00801007387 */ /* 0x002fe80000100a00 */
[----:B------:R-:W-:Y:S04]  /*2a060*/  STL.64 [R1+0xd8], R10 ;  /* 0x0000d80a01007387 */ /* 0x000fe80000100a00 */
[----:B------:R-:W1:Y:S04]  /*2a070*/  LDS.128 R8, [R2+0x1800] ;  /* 0x0018000002087984 */ /* 0x000e680000000c00 */
[----:B--2---:R-:W-:Y:S04]  /*2a080*/  STL.64 [R1+0x110], R16 ;  /* 0x0001101001007387 */ /* 0x004fe80000100a00 */
[----:B------:R-:W-:Y:S04]  /*2a090*/  STL.64 [R1+0x118], R18 ;  /* 0x0001181201007387 */ /* 0x000fe80000100a00 */
[----:B------:R-:W2:Y:S04]  /*2a0a0*/  LDS.128 R16, [R25] ;  /* 0x0000000019107984 */ /* 0x000ea80000000c00 */
[----:B----4-:R-:W-:Y:S04]  /*2a0b0*/  STL.64 [R1+0x150], R12 ;  /* 0x0001500c01007387 */ /* 0x010fe80000100a00 */
[----:B------:R-:W-:Y:S04]  /*2a0c0*/  STL.64 [R1+0x158], R14 ;  /* 0x0001580e01007387 */ /* 0x000fe80000100a00 */
[----:B------:R-:W4:Y:S04]  /*2a0d0*/  LDS.128 R12, [R25+0x800] ;  /* 0x00080000190c7984 */ /* 0x000f280000000c00 */
[----:B-1----:R-:W-:Y:S04]  /*2a0e0*/  STL.64 [R1+0x1b0], R8 ;  /* 0x0001b00801007387 */ /* 0x002fe80000100a00 */
[----:B------:R-:W-:Y:S04]  /*2a0f0*/  STL.64 [R1+0x1b8], R10 ;  /* 0x0001b80a01007387 */ /* 0x000fe80000100a00 */
[----:B------:R-:W1:Y:S04]  /*2a100*/  LDS.128 R8, [R25+0x1000] ;  /* 0x0010000019087984 */ /* 0x000e680000000c00 */
[----:B--2---:R-:W-:Y:S04]  /*2a110*/  STL.64 [R1+0xe0], R16 ;  /* 0x0000e01001007387 */ /* 0x004fe80000100a00 */
[----:B------:R-:W-:Y:S04]  /*2a120*/  STL.64 [R1+0xe8], R18 ;  /* 0x0000e81201007387 */ /* 0x000fe80000100a00 */
[----:B------:R-:W2:Y:S04]  /*2a130*/  LDS.128 R16, [R25+0x1800] ;  /* 0x0018000019107984 */ /* 0x000ea80000000c00 */
[----:B----4-:R-:W-:Y:S04]  /*2a140*/  STL.64 [R1+0x120], R12 ;  /* 0x0001200c01007387 */ /* 0x010fe80000100a00 */
[----:B------:R-:W-:Y:S04]  /*2a150*/  STL.64 [R1+0x128], R14 ;  /* 0x0001280e01007387 */ /* 0x000fe80000100a00 */
[----:B------:R-:W4:Y:S04]  /*2a160*/  LDS.128 R12, [R24] ;  /* 0x00000000180c7984 */ /* 0x000f280000000c00 */
[----:B-1----:R-:W-:Y:S04]  /*2a170*/  STL.64 [R1+0x170], R8 ;  /* 0x0001700801007387 */ /* 0x002fe80000100a00 */
[----:B------:R-:W-:Y:S04]  /*2a180*/  STL.64 [R1+0x178], R10 ;  /* 0x0001780a01007387 */ /* 0x000fe80000100a00 */
[----:B------:R-:W1:Y:S01]  /*2a190*/  LDS.128 R8, [R24+0x800] ;  /* 0x0008000018087984 */ /* 0x000e620000000c00 */
[----:B------:R-:W-:-:S03]  /*2a1a0*/  IADD3 R3, R252, 0x1, RZ ;  /* 0x00000001fc037810 */ /* 0x000fc60007ffe0ff */
[----:B--2---:R-:W-:Y:S01]  /*2a1b0*/  STL.64 [R1+0x1c0], R16 ;  /* 0x0001c01001007387 */ /* 0x004fe20000100a00 */
[----:B------:R-:W-:Y:S02]  /*2a1c0*/  ISETP.LT.AND P3, PT, R3, c[0x0][0x17c], !P0 ;  /* 0x00005f0003007a0c */ /* 0x000fe40004761270 */
[----:B------:R-:W-:Y:S01]  /*2a1d0*/  LOP3.LUT R3, R2, 0x60, RZ, 0x3c, !PT ;  /* 0x0000006002037812 */ /* 0x000fe200078e3cff */
[----:B------:R-:W-:Y:S04]  /*2a1e0*/  STL.64 [R1+0x1c8], R18 ;  /* 0x0001c81201007387 */ /* 0x000fe80000100a00 */
[----:B------:R-:W2:Y:S04]  /*2a1f0*/  LDS.128 R16, [R24+0x1000] ;  /* 0x0010000018107984 */ /* 0x000ea80000000c00 */
[----:B----4-:R-:W-:Y:S04]  /*2a200*/  STL.64 [R1+0xf0], R12 ;  /* 0x0000f00c01007387 */ /* 0x010fe80000100a00 */
[----:B------:R-:W-:Y:S04]  /*2a210*/  STL.64 [R1+0xf8], R14 ;  /* 0x0000f80e01007387 */ /* 0x000fe80000100a00 */
[----:B------:R-:W4:Y:S04]  /*2a220*/  LDS.128 R12, [R24+0x1800] ;  /* 0x00180000180c7984 */ /* 0x000f280000000c00 */
[----:B-1----:R-:W-:Y:S04]  /*2a230*/  STL.64 [R1+0x130], R8 ;  /* 0x0001300801007387 */ /* 0x002fe80000100a00 */
[----:B------:R-:W-:Y:S04]  /*2a240*/  STL.64 [R1+0x138], R10 ;  /* 0x0001380a01007387 */ /* 0x000fe80000100a00 */
[----:B------:R-:W1:Y:S04]  /*2a250*/  LDS.128 R8, [R3] ;  /* 0x0000000003087984 */ /* 0x000e680000000c00 */
[----:B--2---:R-:W-:Y:S04]  /*2a260*/  STL.64 [R1+0x180], R16 ;  /* 0x0001801001007387 */ /* 0x004fe80000100a00 */
[----:B------:R-:W-:Y:S04]  /*2a270*/  STL.64 [R1+0x188], R18 ;  /* 0x0001881201007387 */ /* 0x000fe80000100a00 */
[----:B------:R-:W2:Y:S04]  /*2a280*/  LDS.128 R16, [R3+0x800] ;  /* 0x0008000003107984 */ /* 0x000ea80000000c00 */
[----:B----4-:R-:W-:Y:S04]  /*2a290*/  STL.64 [R1+0x1e0], R12 ;  /* 0x0001e00c01007387 */ /* 0x010fe80000100a00 */
[----:B------:R-:W-:Y:S04]  /*2a2a0*/  STL.64 [R1+0x1e8], R14 ;  /* 0x0001e80e01007387 */ /* 0x000fe80000100a00 */
[----:B------:R-:W4:Y:S04]  /*2a2b0*/  LDS.128 R12, [R3+0x1000] ;  /* 0x00100000030c7984 */ /* 0x000f280000000c00 */
[----:B-1----:R-:W-:Y:S04]  /*2a2c0*/  STL.64 [R1+0x100], R8 ;  /* 0x0001000801007387 */ /* 0x002fe80000100a00 */
[----:B------:R-:W-:Y:S04]  /*2a2d0*/  STL.64 [R1+0x108], R10 ;  /* 0x0001080a01007387 */ /* 0x000fe80000100a00 */
[----:B------:R-:W1:Y:S04]  /*2a2e0*/  LDS.128 R8, [R3+0x1800] ;  /* 0x0018000003087984 */ /* 0x000e680000000c00 */
[----:B------:R-:W-:Y:S06]  /*2a2f0*/  BAR.SYNC.DEFER_BLOCKING 0x0 ;  /* 0x0000000000007b1d */ /* 0x000fec0000010000 */
[----:B--2---:R2:W-:Y:S04]  /*2a300*/  STL.64 [R1+0x140], R16 ;  /* 0x0001401001007387 */ /* 0x0045e80000100a00 */
[----:B------:R1:W-:Y:S04]  /*2a310*/  STL.64 [R1+0x148], R18 ;  /* 0x0001481201007387 */ /* 0x0003e80000100a00 */
[----:B----4-:R-:W-:Y:S04]  /*2a320*/  STL.64 [R1+0x1a0], R12 ;  /* 0x0001a00c01007387 */ /* 0x010fe80000100a00 */
[----:B------:R-:W-:Y:S04]  /*2a330*/  STL.64 [R1+0x1a8], R14 ;  /* 0x0001a80e01007387 */ /* 0x000fe80000100a00 */
[----:B---3--:R-:W-:Y:S04]  /*2a340*/  STS.128 [R0], R4 ;  /* 0x0000000400007388 */ /* 0x008fe80000000c00 */
[----:B-1----:R1:W-:Y:S04]  /*2a350*/  STL.64 [R1+0x200], R8 ;  /* 0x0002000801007387 */ /* 0x0023e80000100a00 */
[----:B------:R3:W-:Y:S04]  /*2a360*/  STL.64 [R1+0x208], R10 ;  /* 0x0002080a01007387 */ /* 0x0007e80000100a00 */
[----:B--2---:R-:W2:Y:S04]  /*2a370*/  LDL.LU R16, [R1+0x5c8] ;  /* 0x0005c80001107983 */ /* 0x004ea80000300800 */
[----:B------:R-:W2:Y:S04]  /*2a380*/  LDL.LU R17, [R1+0x5cc] ;  /* 0x0005cc0001117983 */ /* 0x000ea80000300800 */
[----:B------:R-:W2:Y:S04]  /*2a390*/  LDL.LU R18, [R1+0x608] ;  /* 0x0006080001127983 */ /* 0x000ea80000300800 */
[----:B------:R-:W2:Y:S04]  /*2a3a0*/  LDL.LU R19, [R1+0x60c] ;  /* 0x00060c0001137983 */ /* 0x000ea80000300800 */
[----:B-1----:R-:W4:Y:S04]  /*2a3b0*/  LDL.LU R8, [R1] ;  /* 0x0000000001087983 */ /* 0x002f280000300800 */
[----:B------:R-:W4:Y:S04]  /*2a3c0*/  LDL.LU R9, [R1+0x4] ;  /* 0x0000040001097983 */ /* 0x000f280000300800 */
[----:B---3--:R-:W4:Y:S04]  /*2a3d0*/  LDL.LU R10, [R1+0x10] ;  /* 0x00001000010a7983 */ /* 0x008f280000300800 */
[----:B------:R-:W4:Y:S04]  /*2a3e0*/  LDL.LU R11, [R1+0x14] ;  /* 0x00001400010b7983 */ /* 0x000f280000300800 */
[----:B------:R-:W3:Y:S04]  /*2a3f0*/  LDL.LU R4, [R1+0x8] ;  /* 0x0000080001047983 */ /* 0x000ee80000300800 */
[----:B------:R-:W3:Y:S04]  /*2a400*/  LDL.LU R5, [R1+0xc] ;  /* 0x00000c0001057983 */ /* 0x000ee80000300800 */
[----:B------:R-:W3:Y:S04]  /*2a410*/  LDL.LU R6, [R1+0x18] ;  /* 0x0000180001067983 */ /* 0x000ee80000300800 */
[----:B------:R-:W3:Y:S01]  /*2a420*/  LDL.LU R7, [R1+0x1c] ;  /* 0x00001c0001077983 */ /* 0x000ee20000300800 */
[----:B------:R-:W-:-:S02]  /*2a430*/  IMAD.MOV.U32 R12, RZ, RZ, R168 ;  /* 0x000000ffff0c7224 */ /* 0x000fc400078e00a8 */
[----:B------:R-:W-:Y:S02]  /*2a440*/  IMAD.MOV.U32 R13, RZ, RZ, R169 ;  /* 0x000000ffff0d7224 */ /* 0x000fe400078e00a9 */
[----:B------:R-:W-:Y:S02]  /*2a450*/  IMAD.MOV.U32 R14, RZ, RZ, R164 ;  /* 0x000000ffff0e7224 */ /* 0x000fe400078e00a4 */
[----:B------:R-:W-:Y:S02]  /*2a460*/  IMAD.MOV.U32 R15, RZ, RZ, R165 ;  /* 0x000000ffff0f7224 */ /* 0x000fe400078e00a5 */
[----:B------:R-:W-:-:S03]  /*2a470*/  IMAD.MOV.U32 R164, RZ, RZ, R170 ;  /* 0x000000ffffa47224 */ /* 0x000fc600078e00aa */
[----:B------:R1:W-:Y:S01]  /*2a480*/  STS.128 [R0+0x100], R12 ;  /* 0x0001000c00007388 */ /* 0x0003e20000000c00 */
[----:B------:R-:W-:-:S05]  /*2a490*/  IMAD.MOV.U32 R165, RZ, RZ, R171 ;  /* 0x000000ffffa57224 */ /* 0x000fca00078e00ab */
[----:B------:R-:W-:Y:S01]  /*2a4a0*/  STS.128 [R0+0x180], R164 ;  /* 0x000180a400007388 */ /* 0x000fe20000000c00 */
[----:B-1----:R-:W-:Y:S02]  /*2a4b0*/  IMAD.MOV.U32 R14, RZ, RZ, R200 ;  /* 0x000000ffff0e7224 */ /* 0x002fe400078e00c8 */
[----:B------:R-:W-:Y:S02]  /*2a4c0*/  IMAD.MOV.U32 R15, RZ, RZ, R201 ;  /* 0x000000ffff0f7224 */ /* 0x000fe400078e00c9 */
[----:B------:R-:W-:Y:S02]  /*2a4d0*/  IMAD.MOV.U32 R12, RZ, RZ, R204 ;  /* 0x000000ffff0c7224 */ /* 0x000fe400078e00cc */
[----:B------:R-:W-:Y:S02]  /*2a4e0*/  IMAD.MOV.U32 R13, RZ, RZ, R205 ;  /* 0x000000ffff0d7224 */ /* 0x000fe400078e00cd */
[----:B------:R-:W-:Y:S02]  /*2a4f0*/  IMAD.MOV.U32 R200, RZ, RZ, R206 ;  /* 0x000000ffffc87224 */ /* 0x000fe400078e00ce */
[----:B------:R-:W-:Y:S01]  /*2a500*/  IMAD.MOV.U32 R201, RZ, RZ, R207 ;  /* 0x000000ffffc97224 */ /* 0x000fe200078e00cf */
[----:B------:R-:W-:Y:S04]  /*2a510*/  STS.128 [R0+0x300], R12 ;  /* 0x0003000c00007388 */ /* 0x000fe80000000c00 */
[----:B------:R-:W-:Y:S04]  /*2a520*/  STS.128 [R0+0x380], R200 ;  /* 0x000380c800007388 */ /* 0x000fe80000000c00 */
[----:B--2---:R-:W-:Y:S04]  /*2a530*/  STS.128 [R0+0x80], R16 ;  /* 0x0000801000007388 */ /* 0x004fe80000000c00 */
[----:B----4-:R1:W-:Y:S04]  /*2a540*/  STS.128 [R0+0x200], R8 ;  /* 0x0002000800007388 */ /* 0x0103e80000000c00 */
[----:B---3--:R2:W-:Y:S01]  /*2a550*/  STS.128 [R0+0x280], R4 ;  /* 0x0002800400007388 */ /* 0x0085e20000000c00 */
[----:B-1----:R-:W-:-:S02]  /*2a560*/  IMAD.MOV.U32 R8, RZ, RZ, R72 ;  /* 0x000000ffff087224 */ /* 0x002fc400078e0048 */
[----:B--2---:R-:W-:Y:S02]  /*2a570*/  IMAD.MOV.U32 R4, RZ, RZ, R188 ;  /* 0x000000ffff047224 */ /* 0x004fe400078e00bc */
[----:B------:R-:W-:Y:S02]  /*2a580*/  IMAD.MOV.U32 R5, RZ, RZ, R189 ;  /* 0x000000ffff057224 */ /* 0x000fe400078e00bd */
[----:B------:R-:W-:Y:S02]  /*2a590*/  IMAD.MOV.U32 R6, RZ, RZ, R180 ;  /* 0x000000ffff067224 */ /* 0x000fe400078e00b4 */
[----:B------:R-:W-:-:S05]  /*2a5a0*/  IMAD.MOV.U32 R7, RZ, RZ, R181 ;  /* 0x000000ffff077224 */ /* 0x000fca00078e00b5 */
[----:B------:R1:W-:Y:S01]  /*2a5b0*/  STS.128 [R0+0x500], R4 ;  /* 0x0005000400007388 */ /* 0x0003e20000000c00 */
[----:B------:R-:W-:Y:S02]  /*2a5c0*/  IMAD.MOV.U32 R9, RZ, RZ, R73 ;  /* 0x000000ffff097224 */ /* 0x000fe400078e0049 */
[----:B------:R-:W-:Y:S02]  /*2a5d0*/  IMAD.MOV.U32 R10, RZ, RZ, R76 ;  /* 0x000000ffff0a7224 */ /* 0x000fe400078e004c */
[----:B------:R-:W-:Y:S02]  /*2a5e0*/  IMAD.MOV.U32 R11, RZ, RZ, R77 ;  /* 0x000000ffff0b7224 */ /* 0x000fe400078e004d */
[----:B-1----:R-:W-:Y:S02]  /*2a5f0*/  IMAD.MOV.U32 R4, RZ, RZ, R224 ;  /* 0x000000ffff047224 */ /* 0x002fe400078e00e0 */
[----:B------:R-:W-:Y:S02]  /*2a600*/  IMAD.MOV.U32 R5, RZ, RZ, R225 ;  /* 0x000000ffff057224 */ /* 0x000fe400078e00e1 */
[----:B------:R-:W-:-:S02]  /*2a610*/  IMAD.MOV.U32 R6, RZ, RZ, R232 ;  /* 0x000000ffff067224 */ /* 0x000fc400078e00e8 */
[----:B------:R-:W-:-:S05]  /*2a620*/  IMAD.MOV.U32 R7, RZ, RZ, R233 ;  /* 0x000000ffff077224 */ /* 0x000fca00078e00e9 */
[----:B------:R1:W-:Y:S01]  /*2a630*/  STS.128 [R0+0x700], R4 ;  /* 0x0007000400007388 */ /* 0x0003e20000000c00 */
[----:B------:R-:W-:-:S03]  /*2a640*/  IMAD.MOV.U32 R76, RZ, RZ, R74 ;  /* 0x000000ffff4c7224 */ /* 0x000fc600078e004a */
[----:B------:R2:W-:Y:S01]  /*2a650*/  STS.128 [R0+0x400], R8 ;  /* 0x0004000800007388 */ /* 0x0005e20000000c00 */
[----:B------:R-:W-:-:S03]  /*2a660*/  IMAD.MOV.U32 R77, RZ, RZ, R75 ;  /* 0x000000ffff4d7224 */ /* 0x000fc600078e004b */
        /* <DEDUP_REMOVED lines=67> */
[----:B-1----:R1:W-:Y:S04]  /*2aaa0*/  STL.64 [R1], R8 ;  /* 0x0000000801007387 */ /* 0x0023e80000100a00 */
[----:B------:R4:W-:Y:S04]  /*2aab0*/  STL.64 [R1+0x8], R10 ;  /* 0x0000080a01007387 */ /* 0x0009e80000100a00 */
[----:B--2---:R-:W2:Y:S04]  /*2aac0*/  LDL.LU R16, [R1+0x38] ;  /* 0x0000380001107983 */ /* 0x004ea80000300800 */
[----:B------:R-:W2:Y:S04]  /*2aad0*/  LDL.LU R17, [R1+0x3c] ;  /* 0x00003c0001117983 */ /* 0x000ea80000300800 */
[----:B------:R-:W2:Y:S04]  /*2aae0*/  LDL.LU R18, [R1+0x28] ;  /* 0x0000280001127983 */ /* 0x000ea80000300800 */
[----:B------:R-:W2:Y:S04]  /*2aaf0*/  LDL.LU R19, [R1+0x2c] ;  /* 0x00002c0001137983 */ /* 0x000ea80000300800 */
[----:B-1----:R-:W2:Y:S04]  /*2ab00*/  LDL.LU R8, [R1+0x760] ;  /* 0x0007600001087983 */ /* 0x002ea80000300800 */
[----:B------:R-:W2:Y:S04]  /*2ab10*/  LDL.LU R9, [R1+0x764] ;  /* 0x0007640001097983 */ /* 0x000ea80000300800 */
[----:B----4-:R-:W4:Y:S04]  /*2ab20*/  LDL.LU R10, [R1+0x750] ;  /* 0x00075000010a7983 */ /* 0x010f280000300800 */
[----:B---3--:R1:W-:Y:S04]  /*2ab30*/  STS.128 [R0], R4 ;  /* 0x0000000400007388 */ /* 0x0083e80000000c00 */
[----:B------:R-:W4:Y:S04]  /*2ab40*/  LDL.LU R11, [R1+0x754] ;  /* 0x00075400010b7983 */ /* 0x000f280000300800 */
[----:B-1----:R-:W3:Y:S04]  /*2ab50*/  LDL.LU R4, [R1+0x768] ;  /* 0x0007680001047983 */ /* 0x002ee80000300800 */
[----:B------:R-:W3:Y:S04]  /*2ab60*/  LDL.LU R5, [R1+0x76c] ;  /* 0x00076c0001057983 */ /* 0x000ee80000300800 */
[----:B------:R-:W3:Y:S04]  /*2ab70*/  LDL.LU R6, [R1+0x758] ;  /* 0x0007580001067983 */ /* 0x000ee80000300800 */
[----:B------:R-:W3:Y:S01]  /*2ab80*/  LDL.LU R7, [R1+0x75c] ;  /* 0x00075c0001077983 */ /* 0x000ee20000300800 */
[----:B------:R-:W-:-:S03]  /*2ab90*/  IMAD.MOV.U32 R12, RZ, RZ, R92 ;  /* 0x000000ffff0c7224 */ /* 0x000fc600078e005c */
[----:B------:R-:W3:Y:S01]  /*2aba0*/  LDL.LU R20, [R1+0x3a0] ;  /* 0x0003a00001147983 */ /* 0x000ee20000300800 */
[----:B------:R-:W-:Y:S02]  /*2abb0*/  IMAD.MOV.U32 R13, RZ, RZ, R93 ;  /* 0x000000ffff0d7224 */ /* 0x000fe400078e005d */
[----:B------:R-:W-:Y:S01]  /*2abc0*/  IMAD.MOV.U32 R14, RZ, RZ, R136 ;  /* 0x000000ffff0e7224 */ /* 0x000fe200078e0088 */
[----:B------:R-:W3:Y:S01]  /*2abd0*/  LDL.LU R21, [R1+0x3a4] ;  /* 0x0003a40001157983 */ /* 0x000ee20000300800 */
[----:B------:R-:W-:-:S03]  /*2abe0*/  IMAD.MOV.U32 R15, RZ, RZ, R137 ;  /* 0x000000ffff0f7224 */ /* 0x000fc600078e0089 */
[----:B------:R-:W3:Y:S04]  /*2abf0*/  LDL.LU R22, [R1+0x300] ;  /* 0x0003000001167983 */ /* 0x000ee80000300800 */
[----:B------:R-:W3:Y:S04]  /*2ac00*/  LDL.LU R23, [R1+0x304] ;  /* 0x0003040001177983 */ /* 0x000ee80000300800 */
[----:B------:R-:W-:Y:S04]  /*2ac10*/  STS.128 [R0+0x100], R12 ;  /* 0x0001000c00007388 */ /* 0x000fe80000000c00 */
[----:B--2---:R1:W-:Y:S04]  /*2ac20*/  STS.128 [R0+0x80], R16 ;  /* 0x0000801000007388 */ /* 0x0043e80000000c00 */
[----:B-1----:R-:W2:Y:S04]  /*2ac30*/  LDL.LU R16, [R1+0x3a8] ;  /* 0x0003a80001107983 */ /* 0x002ea80000300800 */
[----:B------:R-:W2:Y:S04]  /*2ac40*/  LDL.LU R17, [R1+0x3ac] ;  /* 0x0003ac0001117983 */ /* 0x000ea80000300800 */
[----:B------:R-:W2:Y:S04]  /*2ac50*/  LDL.LU R18, [R1+0x308] ;  /* 0x0003080001127983 */ /* 0x000ea80000300800 */
[----:B------:R-:W2:Y:S04]  /*2ac60*/  LDL.LU R19, [R1+0x30c] ;  /* 0x00030c0001137983 */ /* 0x000ea80000300800 */
[----:B------:R-:W2:Y:S04]  /*2ac70*/  LDL.LU R12, [R1+0x820] ;  /* 0x00082000010c7983 */ /* 0x000ea80000300800 */
[----:B------:R-:W2:Y:S04]  /*2ac80*/  LDL.LU R13, [R1+0x824] ;  /* 0x00082400010d7983 */ /* 0x000ea80000300800 */
[----:B------:R-:W2:Y:S04]  /*2ac90*/  LDL.LU R14, [R1+0x810] ;  /* 0x00081000010e7983 */ /* 0x000ea80000300800 */
[----:B----4-:R1:W-:Y:S04]  /*2aca0*/  STS.128 [R0+0x200], R8 ;  /* 0x0002000800007388 */ /* 0x0103e80000000c00 */
[----:B------:R-:W4:Y:S04]  /*2acb0*/  LDL.LU R15, [R1+0x814] ;  /* 0x00081400010f7983 */ /* 0x000f280000300800 */
[----:B---3--:R3:W-:Y:S04]  /*2acc0*/  STS.128 [R0+0x280], R4 ;  /* 0x0002800400007388 */ /* 0x0087e80000000c00 */
[----:B-1----:R-:W4:Y:S04]  /*2acd0*/  LDL.LU R8, [R1+0x828] ;  /* 0x0008280001087983 */ /* 0x002f280000300800 */
[----:B------:R-:W4:Y:S04]  /*2ace0*/  LDL.LU R9, [R1+0x82c] ;  /* 0x00082c0001097983 */ /* 0x000f280000300800 */
[----:B------:R-:W4:Y:S04]  /*2acf0*/  LDL.LU R10, [R1+0x818] ;  /* 0x00081800010a7983 */ /* 0x000f280000300800 */
[----:B------:R-:W4:Y:S04]  /*2ad00*/  LDL.LU R11, [R1+0x81c] ;  /* 0x00081c00010b7983 */ /* 0x000f280000300800 */
[----:B---3--:R-:W3:Y:S04]  /*2ad10*/  LDL.LU R4, [R1+0x580] ;  /* 0x0005800001047983 */ /* 0x008ee80000300800 */
[----:B------:R-:W3:Y:S04]  /*2ad20*/  LDL.LU R5, [R1+0x584] ;  /* 0x0005840001057983 */ /* 0x000ee80000300800 */
[----:B------:R-:W3:Y:S04]  /*2ad30*/  LDL.LU R6, [R1+0x410] ;  /* 0x0004100001067983 */ /* 0x000ee80000300800 */
[----:B------:R-:W3:Y:S04]  /*2ad40*/  LDL.LU R7, [R1+0x414] ;  /* 0x0004140001077983 */ /* 0x000ee80000300800 */
[----:B------:R1:W-:Y:S04]  /*2ad50*/  STS.128 [R0+0x300], R20 ;  /* 0x0003001400007388 */ /* 0x0003e80000000c00 */
[----:B-1----:R-:W3:Y:S04]  /*2ad60*/  LDL.LU R20, [R1+0x588] ;  /* 0x0005880001147983 */ /* 0x002ee80000300800 */
[----:B------:R-:W3:Y:S04]  /*2ad70*/  LDL.LU R21, [R1+0x58c] ;  /* 0x00058c0001157983 */ /* 0x000ee80000300800 */
[----:B------:R-:W3:Y:S04]  /*2ad80*/  LDL.LU R22, [R1+0x418] ;  /* 0x0004180001167983 */ /* 0x000ee80000300800 */
[----:B------:R-:W3:Y:S04]  /*2ad90*/  LDL.LU R23, [R1+0x41c] ;  /* 0x00041c0001177983 */ /* 0x000ee80000300800 */
[----:B--2---:R1:W-:Y:S04]  /*2ada0*/  STS.128 [R0+0x380], R16 ;  /* 0x0003801000007388 */ /* 0x0043e80000000c00 */
[----:B-1----:R-:W2:Y:S04]  /*2adb0*/  LDL.LU R16, [R1+0x8e0] ;  /* 0x0008e00001107983 */ /* 0x002ea80000300800 */
[----:B------:R-:W2:Y:S04]  /*2adc0*/  LDL.LU R17, [R1+0x8e4] ;  /* 0x0008e40001117983 */ /* 0x000ea80000300800 */
[----:B------:R-:W2:Y:S04]  /*2add0*/  LDL.LU R18, [R1+0x8d0] ;  /* 0x0008d00001127983 */ /* 0x000ea80000300800 */
[----:B----4-:R1:W-:Y:S04]  /*2ade0*/  STS.128 [R0+0x400], R12 ;  /* 0x0004000c00007388 */ /* 0x0103e80000000c00 */
[----:B------:R-:W2:Y:S04]  /*2adf0*/  LDL.LU R19, [R1+0x8d4] ;  /* 0x0008d40001137983 */ /* 0x000ea80000300800 */
[----:B-1----:R-:W4:Y:S04]  /*2ae00*/  LDL.LU R12, [R1+0x8e8] ;  /* 0x0008e800010c7983 */ /* 0x002f280000300800 */
[----:B------:R-:W4:Y:S04]  /*2ae10*/  LDL.LU R13, [R1+0x8ec] ;  /* 0x0008ec00010d7983 */ /* 0x000f280000300800 */
[----:B------:R-:W4:Y:S04]  /*2ae20*/  LDL.LU R14, [R1+0x8d8] ;  /* 0x0008d800010e7983 */ /* 0x000f280000300800 */
[----:B------:R1:W-:Y:S04]  /*2ae30*/  STS.128 [R0+0x480], R8 ;  /* 0x0004800800007388 */ /* 0x0003e80000000c00 */
[----:B------:R-:W4:Y:S04]  /*2ae40*/  LDL.LU R15, [R1+0x8dc] ;  /* 0x0008dc00010f7983 */ /* 0x000f280000300800 */
[----:B---3--:R3:W-:Y:S04]  /*2ae50*/  STS.128 [R0+0x500], R4 ;  /* 0x0005000400007388 */ /* 0x0087e80000000c00 */
[----:B-1----:R-:W2:Y:S04]  /*2ae60*/  LDL.LU R8, [R1+0x2b0] ;  /* 0x0002b00001087983 */ /* 0x002ea80000300800 */
[----:B------:R-:W2:Y:S04]  /*2ae70*/  LDL.LU R9, [R1+0x2b4] ;  /* 0x0002b40001097983 */ /* 0x000ea80000300800 */
[----:B------:R-:W2:Y:S04]  /*2ae80*/  LDL.LU R10, [R1+0x2a0] ;  /* 0x0002a000010a7983 */ /* 0x000ea80000300800 */
[----:B------:R-:W2:Y:S04]  /*2ae90*/  LDL.LU R11, [R1+0x2a4] ;  /* 0x0002a400010b7983 */ /* 0x000ea80000300800 */
[----:B---3--:R-:W3:Y:S04]  /*2aea0*/  LDL.LU R4, [R1+0x2b8] ;  /* 0x0002b80001047983 */ /* 0x008ee80000300800 */
[----:B------:R-:W3:Y:S04]  /*2aeb0*/  LDL.LU R5, [R1+0x2bc] ;  /* 0x0002bc0001057983 */ /* 0x000ee80000300800 */
[----:B------:R-:W3:Y:S04]  /*2aec0*/  LDL.LU R6, [R1+0x2a8] ;  /* 0x0002a80001067983 */ /* 0x000ee80000300800 */
[----:B------:R-:W3:Y:S01]  /*2aed0*/  LDL.LU R7, [R1+0x2ac] ;  /* 0x0002ac0001077983 */ /* 0x000ee20000300800 */
[----:B------:R-:W-:-:S02]  /*2aee0*/  IMAD.MOV.U32 R136, RZ, RZ, R94 ;  /* 0x000000ffff887224 */ /* 0x000fc400078e005e */
[----:B------:R-:W-:Y:S01]  /*2aef0*/  IMAD.MOV.U32 R137, RZ, RZ, R95 ;  /* 0x000000ffff897224 */ /* 0x000fe200078e005f */
[----:B------:R-:W-:Y:S04]  /*2af00*/  STS.128 [R0+0x580], R20 ;  /* 0x0005801400007388 */ /* 0x000fe80000000c00 */
[----:B------:R-:W-:Y:S04]  /*2af10*/  STS.128 [R0+0x180], R136 ;  /* 0x0001808800007388 */ /* 0x000fe80000000c00 */
[----:B---3--:R1:W-:Y:S04]  /*2af20*/  STS.128 [R0+0x780], R4 ;  /* 0x0007800400007388 */ /* 0x0083e80000000c00 */
[----:B-1----:R-:W3:Y:S04]  /*2af30*/  LDL.LU R4, [R1+0x6a0] ;  /* 0x0006a00001047983 */ /* 0x002ee80000300800 */
[----:B------:R-:W3:Y:S04]  /*2af40*/  LDL.LU R5, [R1+0x6a4] ;  /* 0x0006a40001057983 */ /* 0x000ee80000300800 */
[----:B------:R-:W3:Y:S04]  /*2af50*/  LDL.LU R6, [R1+0x690] ;  /* 0x0006900001067983 */ /* 0x000ee80000300800 */
[----:B------:R-:W3:Y:S04]  /*2af60*/  LDL.LU R7, [R1+0x694] ;  /* 0x0006940001077983 */ /* 0x000ee80000300800 */
[----:B--2---:R1:W-:Y:S04]  /*2af70*/  STS.128 [R0+0x600], R16 ;  /* 0x0006001000007388 */ /* 0x0043e80000000c00 */
[----:B----4-:R-:W-:Y:S04]  /*2af80*/  STS.128 [R0+0x680], R12 ;  /* 0x0006800c00007388 */ /* 0x010fe80000000c00 */
[----:B------:R2:W-:Y:S04]  /*2af90*/  STS.128 [R0+0x700], R8 ;  /* 0x0007000800007388 */ /* 0x0005e80000000c00 */
[----:B------:R-:W-:Y:S06]  /*2afa0*/  BAR.SYNC.DEFER_BLOCKING 0x0 ;  /* 0x0000000000007b1d */ /* 0x000fec0000010000 */
[----:B-1----:R-:W4:Y:S04]  /*2afb0*/  LDL.LU R16, [R1+0x6a8] ;  /* 0x0006a80001107983 */ /* 0x002f280000300800 */
[----:B------:R-:W4:Y:S04]  /*2afc0*/  LDL.LU R17, [R1+0x6ac] ;  /* 0x0006ac0001117983 */ /* 0x000f280000300800 */
[----:B------:R-:W4:Y:S04]  /*2afd0*/  LDL.LU R18, [R1+0x698] ;  /* 0x0006980001127983 */ /* 0x000f280000300800 */
[----:B------:R-:W4:Y:S04]  /*2afe0*/  LDL.LU R19, [R1+0x69c] ;  /* 0x00069c0001137983 */ /* 0x000f280000300800 */
[----:B--2---:R-:W2:Y:S04]  /*2aff0*/  LDL.LU R8, [R1+0x740] ;  /* 0x0007400001087983 */ /* 0x004ea80000300800 */
[----:B------:R-:W-:Y:S04]  /*2b000*/  LDS.128 R248, [R2] ;  /* 0x0000000002f87984 */ /* 0x000fe80000000c00 */
[----:B------:R-:W-:Y:S04]  /*2b010*/  LDS.128 R244, [R2+0x800] ;  /* 0x0008000002f47984 */ /* 0x000fe80000000c00 */
[----:B------:R-:W-:Y:S04]  /*2b020*/  LDS.128 R240, [R2+0x1000] ;  /* 0x0010000002f07984 */ /* 0x000fe80000000c00 */
[----:B------:R-:W-:Y:S04]  /*2b030*/  LDS.128 R236, [R2+0x1800] ;  /* 0x0018000002ec7984 */ /* 0x000fe80000000c00 */
        /* <DEDUP_REMOVED lines=12> */
[----:B------:R-:W-:Y:S06]  /*2b100*/  BAR.SYNC.DEFER_BLOCKING 0x0 ;  /* 0x0000000000007b1d */ /* 0x000fec0000010000 */
[----:B------:R-:W2:Y:S04]  /*2b110*/  LDL.LU R9, [R1+0x744] ;  /* 0x0007440001097983 */ /* 0x000ea80000300800 */
[----:B------:R-:W2:Y:S04]  /*2b120*/  LDL.LU R10, [R1+0x730] ;  /* 0x00073000010a7983 */ /* 0x000ea80000300800 */
[----:B------:R-:W2:Y:S04]  /*2b130*/  LDL.LU R11, [R1+0x734] ;  /* 0x00073400010b7983 */ /* 0x000ea80000300800 */
[----:B---3--:R1:W-:Y:S04]  /*2b140*/  STS.128 [R0], R4 ;  /* 0x0000000400007388 */ /* 0x0083e80000000c00 */
        /* <DEDUP_REMOVED lines=11> */
[----:B----4-:R1:W-:Y:S04]  /*2b200*/  STS.128 [R0+0x80], R16 ;  /* 0x0000801000007388 */ /* 0x0103e80000000c00 */
[----:B------:R-:W4:Y:S04]  /*2b210*/  LDL.LU R23, [R1+0x344] ;  /* 0x0003440001177983 */ /* 0x000f280000300800 */
[----:B------:R1:W-:Y:S04]  /*2b220*/  STS.128 [R0+0x100], R12 ;  /* 0x0001000c00007388 */ /* 0x0003e80000000c00 */
[----:B-1----:R-:W4:Y:S04]  /*2b230*/  LDL.LU R16, [R1+0x318] ;  /* 0x0003180001107983 */ /* 0x002f280000300800 */
[----:B------:R-:W4:Y:S04]  /*2b240*/  LDL.LU R17, [R1+0x31c] ;  /* 0x00031c0001117983 */ /* 0x000f280000300800 */
[----:B------:R-:W4:Y:S04]  /*2b250*/  LDL.LU R18, [R1+0x348] ;  /* 0x0003480001127983 */ /* 0x000f280000300800 */
[----:B------:R-:W4:Y:S04]  /*2b260*/  LDL.LU R19, [R1+0x34c] ;  /* 0x00034c0001137983 */ /* 0x000f280000300800 */
[----:B------:R-:W4:Y:S04]  /*2b270*/  LDL.LU R12, [R1+0x800] ;  /* 0x00080000010c7983 */ /* 0x000f280000300800 */
[----:B------:R-:W4:Y:S04]  /*2b280*/  LDL.LU R13, [R1+0x804] ;  /* 0x00080400010d7983 */ /* 0x000f280000300800 */
[----:B------:R-:W4:Y:S04]  /*2b290*/  LDL.LU R14, [R1+0x7f0] ;  /* 0x0007f000010e7983 */ /* 0x000f280000300800 */
[----:B------:R-:W4:Y:S04]  /*2b2a0*/  LDL.LU R15, [R1+0x7f4] ;  /* 0x0007f400010f7983 */ /* 0x000f280000300800 */
[----:B--2---:R1:W-:Y:S04]  /*2b2b0*/  STS.128 [R0+0x200], R8 ;  /* 0x0002000800007388 */ /* 0x0043e80000000c00 */
[----:B-1----:R-:W2:Y:S04]  /*2b2c0*/  LDL.LU R8, [R1+0x808] ;  /* 0x0008080001087983 */ /* 0x002ea80000300800 */
[----:B------:R-:W2:Y:S04]  /*2b2d0*/  LDL.LU R9, [R1+0x80c] ;  /* 0x00080c0001097983 */ /* 0x000ea80000300800 */
[----:B------:R-:W2:Y:S04]  /*2b2e0*/  LDL.LU R10, [R1+0x7f8] ;  /* 0x0007f800010a7983 */ /* 0x000ea80000300800 */
[----:B------:R-:W2:Y:S04]  /*2b2f0*/  LDL.LU R11, [R1+0x7fc] ;  /* 0x0007fc00010b7983 */ /* 0x000ea80000300800 */
[----:B---3--:R1:W-:Y:S04]  /*2b300*/  STS.128 [R0+0x280], R4 ;  /* 0x0002800400007388 */ /* 0x0083e80000000c00 */
[----:B-1----:R-:W3:Y:S04]  /*2b310*/  LDL.LU R4, [R1+0x510] ;  /* 0x0005100001047983 */ /* 0x002ee80000300800 */
[----:B------:R-:W3:Y:S04]  /*2b320*/  LDL.LU R5, [R1+0x514] ;  /* 0x0005140001057983 */ /* 0x000ee80000300800 */
[----:B------:R-:W3:Y:S04]  /*2b330*/  LDL.LU R6, [R1+0x430] ;  /* 0x0004300001067983 */ /* 0x000ee80000300800 */
[----:B------:R-:W3:Y:S04]  /*2b340*/  LDL.LU R7, [R1+0x434] ;  /* 0x0004340001077983 */ /* 0x000ee80000300800 */
[----:B----4-:R1:W-:Y:S04]  /*2b350*/  STS.128 [R0+0x300], R20 ;  /* 0x0003001400007388 */ /* 0x0103e80000000c00 */
[----:B------:R4:W-:Y:S04]  /*2b360*/  STS.128 [R0+0x380], R16 ;  /* 0x0003801000007388 */ /* 0x0009e80000000c00 */
[----:B-1----:R-:W3:Y:S04]  /*2b370*/  LDL.LU R20, [R1+0x518] ;  /* 0x0005180001147983 */ /* 0x002ee80000300800 */
[----:B------:R-:W3:Y:S04]  /*2b380*/  LDL.LU R21, [R1+0x51c] ;  /* 0x00051c0001157983 */ /* 0x000ee80000300800 */
[----:B------:R-:W3:Y:S04]  /*2b390*/  LDL.LU R22, [R1+0x438] ;  /* 0x0004380001167983 */ /* 0x000ee80000300800 */
[----:B------:R-:W3:Y:S04]  /*2b3a0*/  LDL.LU R23, [R1+0x43c] ;  /* 0x00043c0001177983 */ /* 0x000ee80000300800 */
[----:B----4-:R-:W4:Y:S04]  /*2b3b0*/  LDL.LU R16, [R1+0x8c0] ;  /* 0x0008c00001107983 */ /* 0x010f280000300800 */
[----:B------:R-:W4:Y:S04]  /*2b3c0*/  LDL.LU R17, [R1+0x8c4] ;  /* 0x0008c40001117983 */ /* 0x000f280000300800 */
[----:B------:R-:W4:Y:S04]  /*2b3d0*/  LDL.LU R18, [R1+0x8b0] ;  /* 0x0008b00001127983 */ /* 0x000f280000300800 */
[----:B------:R1:W-:Y:S04]  /*2b3e0*/  STS.128 [R0+0x400], R12 ;  /* 0x0004000c00007388 */ /* 0x0003e80000000c00 */
[----:B------:R-:W4:Y:S04]  /*2b3f0*/  LDL.LU R19, [R1+0x8b4] ;  /* 0x0008b40001137983 */ /* 0x000f280000300800 */
[----:B-1----:R-:W4:Y:S04]  /*2b400*/  LDL.LU R12, [R1+0x8c8] ;  /* 0x0008c800010c7983 */ /* 0x002f280000300800 */
        /* <DEDUP_REMOVED lines=12> */
[----:B------:R-:W3:Y:S01]  /*2b4d0*/  LDL.LU R7, [R1+0x28c] ;  /* 0x00028c0001077983 */ /* 0x000ee20000300800 */
[----:B------:R-:W-:-:S02]  /*2b4e0*/  IMAD.MOV.U32 R100, RZ, RZ, R98 ;  /* 0x000000ffff647224 */ /* 0x000fc400078e0062 */
[----:B------:R-:W-:Y:S01]  /*2b4f0*/  IMAD.MOV.U32 R101, RZ, RZ, R99 ;  /* 0x000000ffff657224 */ /* 0x000fe200078e0063 */
[----:B------:R-:W-:Y:S04]  /*2b500*/  STS.128 [R0+0x580], R20 ;  /* 0x0005801400007388 */ /* 0x000fe80000000c00 */
[----:B------:R-:W-:Y:S04]  /*2b510*/  STS.128 [R0+0x180], R100 ;  /* 0x0001806400007388 */ /* 0x000fe80000000c00 */
[----:B----4-:R-:W-:Y:S04]  /*2b520*/  STS.128 [R0+0x600], R16 ;  /* 0x0006001000007388 */ /* 0x010fe80000000c00 */
[----:B---3--:R1:W-:Y:S04]  /*2b530*/  STS.128 [R0+0x780], R4 ;  /* 0x0007800400007388 */ /* 0x0083e80000000c00 */
[----:B-1----:R-:W3:Y:S04]  /*2b540*/  LDL.LU R4, [R1+0x680] ;  /* 0x0006800001047983 */ /* 0x002ee80000300800 */
[----:B------:R-:W3:Y:S04]  /*2b550*/  LDL.LU R5, [R1+0x684] ;  /* 0x0006840001057983 */ /* 0x000ee80000300800 */
[----:B------:R-:W3:Y:S04]  /*2b560*/  LDL.LU R6, [R1+0x670] ;  /* 0x0006700001067983 */ /* 0x000ee80000300800 */
[----:B------:R-:W3:Y:S04]  /*2b570*/  LDL.LU R7, [R1+0x674] ;  /* 0x0006740001077983 */ /* 0x000ee80000300800 */
[----:B------:R-:W-:Y:S04]  /*2b580*/  STS.128 [R0+0x680], R12 ;  /* 0x0006800c00007388 */ /* 0x000fe80000000c00 */
[----:B--2---:R1:W-:Y:S04]  /*2b590*/  STS.128 [R0+0x700], R8 ;  /* 0x0007000800007388 */ /* 0x0043e80000000c00 */
[----:B------:R-:W-:Y:S06]  /*2b5a0*/  BAR.SYNC.DEFER_BLOCKING 0x0 ;  /* 0x0000000000007b1d */ /* 0x000fec0000010000 */
[----:B------:R-:W2:Y:S04]  /*2b5b0*/  LDL.LU R16, [R1+0x688] ;  /* 0x0006880001107983 */ /* 0x000ea80000300800 */
[----:B------:R-:W2:Y:S04]  /*2b5c0*/  LDL.LU R17, [R1+0x68c] ;  /* 0x00068c0001117983 */ /* 0x000ea80000300800 */
[----:B------:R-:W2:Y:S04]  /*2b5d0*/  LDL.LU R18, [R1+0x678] ;  /* 0x0006780001127983 */ /* 0x000ea80000300800 */
[----:B------:R-:W2:Y:S04]  /*2b5e0*/  LDL.LU R19, [R1+0x67c] ;  /* 0x00067c0001137983 */ /* 0x000ea80000300800 */
[----:B-1----:R-:W4:Y:S04]  /*2b5f0*/  LDL.LU R8, [R1+0x720] ;  /* 0x0007200001087983 */ /* 0x002f280000300800 */
        /* <DEDUP_REMOVED lines=17> */
[----:B------:R-:W4:Y:S04]  /*2b710*/  LDL.LU R9, [R1+0x724] ;  /* 0x0007240001097983 */ /* 0x000f280000300800 */
[----:B------:R-:W4:Y:S04]  /*2b720*/  LDL.LU R10, [R1+0x710] ;  /* 0x00071000010a7983 */ /* 0x000f280000300800 */
[----:B------:R-:W4:Y:S04]  /*2b730*/  LDL.LU R11, [R1+0x714] ;  /* 0x00071400010b7983 */ /* 0x000f280000300800 */
[----:B---3--:R1:W-:Y:S04]  /*2b740*/  STS.128 [R0], R4 ;  /* 0x0000000400007388 */ /* 0x0083e80000000c00 */
[----:B-1----:R-:W3:Y:S04]  /*2b750*/  LDL.LU R4, [R1+0x728] ;  /* 0x0007280001047983 */ /* 0x002ee80000300800 */
[----:B------:R-:W3:Y:S04]  /*2b760*/  LDL.LU R5, [R1+0x72c] ;  /* 0x00072c0001057983 */ /* 0x000ee80000300800 */
[----:B------:R-:W3:Y:S04]  /*2b770*/  LDL.LU R6, [R1+0x718] ;  /* 0x0007180001067983 */ /* 0x000ee80000300800 */
[----:B------:R-:W3:Y:S01]  /*2b780*/  LDL.LU R7, [R1+0x71c] ;  /* 0x00071c0001077983 */ /* 0x000ee20000300800 */
[----:B------:R-:W-:-:S02]  /*2b790*/  IMAD.MOV.U32 R12, RZ, RZ, R104 ;  /* 0x000000ffff0c7224 */ /* 0x000fc400078e0068 */
[----:B------:R-:W-:Y:S02]  /*2b7a0*/  IMAD.MOV.U32 R13, RZ, RZ, R105 ;  /* 0x000000ffff0d7224 */ /* 0x000fe400078e0069 */
[----:B------:R-:W-:Y:S02]  /*2b7b0*/  IMAD.MOV.U32 R14, RZ, RZ, R108 ;  /* 0x000000ffff0e7224 */ /* 0x000fe400078e006c */
[----:B------:R-:W-:-:S05]  /*2b7c0*/  IMAD.MOV.U32 R15, RZ, RZ, R109 ;  /* 0x000000ffff0f7224 */ /* 0x000fca00078e006d */
[----:B------:R-:W-:Y:S04]  /*2b7d0*/  STS.128 [R0+0x100], R12 ;  /* 0x0001000c00007388 */ /* 0x000fe80000000c00 */
[----:B----4-:R-:W-:Y:S04]  /*2b7e0*/  STS.128 [R0+0x200], R8 ;  /* 0x0002000800007388 */ /* 0x010fe80000000c00 */
[----:B---3--:R1:W-:Y:S04]  /*2b7f0*/  STS.128 [R0+0x280], R4 ;  /* 0x0002800400007388 */ /* 0x0083e80000000c00 */
[----:B-1----:R-:W3:Y:S04]  /*2b800*/  LDL.LU R4, [R1+0x390] ;  /* 0x0003900001047983 */ /* 0x002ee80000300800 */
        /* <DEDUP_REMOVED lines=20> */
[----:B---3--:R-:W-:Y:S04]  /*2b950*/  STS.128 [R0+0x300], R4 ;  /* 0x0003000400007388 */ /* 0x008fe80000000c00 */
[----:B----4-:R1:W-:Y:S04]  /*2b960*/  STS.128 [R0+0x400], R8 ;  /* 0x0004000800007388 */ /* 0x0103e80000000c00 */
        /* <DEDUP_REMOVED lines=8> */
[----:B------:R1:W-:Y:S04]  /*2b9f0*/  STS.128 [R0+0x380], R12 ;  /* 0x0003800c00007388 */ /* 0x0003e80000000c00 */
[----:B--2---:R2:W-:Y:S04]  /*2ba00*/  STS.128 [R0+0x480], R16 ;  /* 0x0004801000007388 */ /* 0x0045e80000000c00 */
[----:B------:R2:W-:Y:S04]  /*2ba10*/  STS.128 [R0+0x500], R20 ;  /* 0x0005001400007388 */ /* 0x0005e80000000c00 */
[----:B-1----:R-:W3:Y:S04]  /*2ba20*/  LDL.LU R12, [R1+0x8a8] ;  /* 0x0008a800010c7983 */ /* 0x002ee80000300800 */
[----:B------:R-:W3:Y:S04]  /*2ba30*/  LDL.LU R13, [R1+0x8ac] ;  /* 0x0008ac00010d7983 */ /* 0x000ee80000300800 */
[----:B------:R-:W3:Y:S04]  /*2ba40*/  LDL.LU R14, [R1+0x898] ;  /* 0x00089800010e7983 */ /* 0x000ee80000300800 */
[----:B------:R-:W3:Y:S04]  /*2ba50*/  LDL.LU R15, [R1+0x89c] ;  /* 0x00089c00010f7983 */ /* 0x000ee80000300800 */
        /* <DEDUP_REMOVED lines=8> */
[----:B----4-:R1:W-:Y:S04]  /*2bae0*/  STS.128 [R0+0x600], R4 ;  /* 0x0006000400007388 */ /* 0x0103e80000000c00 */
        /* <DEDUP_REMOVED lines=14> */
[----:B---3--:R-:W-:Y:S04]  /*2bbd0*/  STS.128 [R0+0x580], R8 ;  /* 0x0005800800007388 */ /* 0x008fe80000000c00 */
[----:B------:R1:W-:Y:S04]  /*2bbe0*/  STS.128 [R0+0x180], R108 ;  /* 0x0001806c00007388 */ /* 0x0003e80000000c00 */
[----:B------:R-:W-:Y:S04]  /*2bbf0*/  STS.128 [R0+0x680], R12 ;  /* 0x0006800c00007388 */ /* 0x000fe80000000c00 */
[----:B--2---:R-:W-:Y:S04]  /*2bc00*/  STS.128 [R0+0x700], R16 ;  /* 0x0007001000007388 */ /* 0x004fe80000000c00 */
[----:B------:R-:W-:Y:S04]  /*2bc10*/  STS.128 [R0+0x780], R20 ;  /* 0x0007801400007388 */ /* 0x000fe80000000c00 */
[----:B------:R-:W-:Y:S01]  /*2bc20*/  BAR.SYNC.DEFER_BLOCKING 0x0 ;  /* 0x0000000000007b1d */ /* 0x000fe20000010000 */
[----:B-1----:R-:W-:-:S02]  /*2bc30*/  LOP3.LUT R110, R2, 0x20, RZ, 0x3c, !PT ;  /* 0x00000020026e7812 */ /* 0x002fc400078e3cff */
[----:B------:R-:W-:-:S03]  /*2bc40*/  LOP3.LUT R111, R2, 0x40, RZ, 0x3c, !PT ;  /* 0x00000040026f7812 */ /* 0x000fc600078e3cff */
[----:B------:R-:W2:Y:S04]  /*2bc50*/  LDL.LU R64, [R1+0x708] ;  /* 0x0007080001407983 */ /* 0x000ea80000300800 */
[----:B------:R-:W2:Y:S04]  /*2bc60*/  LDL.LU R65, [R1+0x70c] ;  /* 0x00070c0001417983 */ /* 0x000ea80000300800 */
[----:B------:R-:W2:Y:S04]  /*2bc70*/  LDL.LU R66, [R1+0x6f8] ;  /* 0x0006f80001427983 */ /* 0x000ea80000300800 */
[----:B------:R-:W2:Y:S04]  /*2bc80*/  LDL.LU R67, [R1+0x6fc] ;  /* 0x0006fc0001437983 */ /* 0x000ea80000300800 */
        /* <DEDUP_REMOVED lines=17> */
[----:B----4-:R1:W-:Y:S02]  /*2bda0*/  STS.128 [R0], R4 ;  /* 0x0000000400007388 */ /* 0x0103e40000000c00 */
[----:B-1----:R-:W-:-:S02]  /*2bdb0*/  IMAD.MOV.U32 R4, RZ, RZ, R112 ;  /* 0x000000ffff047224 */ /* 0x002fc400078e0070 */
[----:B------:R-:W-:Y:S02]  /*2bdc0*/  IMAD.MOV.U32 R5, RZ, RZ, R113 ;  /* 0x000000ffff057224 */ /* 0x000fe400078e0071 */
[----:B------:R-:W-:Y:S02]  /*2bdd0*/  IMAD.MOV.U32 R6, RZ, RZ, R132 ;  /* 0x000000ffff067224 */ /* 0x000fe400078e0084 */
[----:B------:R-:W-:-:S05]  /*2bde0*/  IMAD.MOV.U32 R7, RZ, RZ, R133 ;  /* 0x000000ffff077224 */ /* 0x000fca00078e0085 */
[----:B------:R1:W-:Y:S04]  /*2bdf0*/  STS.128 [R0+0x100], R4 ;  /* 0x0001000400007388 */ /* 0x0003e80000000c00 */
[----:B-1----:R-:W3:Y:S04]  /*2be00*/  LDL.LU R4, [R1+0x90] ;  /* 0x0000900001047983 */ /* 0x002ee80000300800 */
[----:B------:R-:W3:Y:S04]  /*2be10*/  LDL.LU R5, [R1+0x94] ;  /* 0x0000940001057983 */ /* 0x000ee80000300800 */
[----:B------:R-:W3:Y:S04]  /*2be20*/  LDL.LU R6, [R1+0x80] ;  /* 0x0000800001067983 */ /* 0x000ee80000300800 */
[----:B------:R-:W3:Y:S04]  /*2be30*/  LDL.LU R7, [R1+0x84] ;  /* 0x0000840001077983 */ /* 0x000ee80000300800 */
[----:B------:R1:W-:Y:S04]  /*2be40*/  STS.128 [R0+0x200], R56 ;  /* 0x0002003800007388 */ /* 0x0003e80000000c00 */
        /* <DEDUP_REMOVED lines=31> */
[----:B------:R-:W-:Y:S04]  /*2c040*/  STS.128 [R0+0x380], R56 ;  /* 0x0003803800007388 */ /* 0x000fe80000000c00 */
        /* <DEDUP_REMOVED lines=11> */
[----:B--2---:R-:W-:Y:S04]  /*2c100*/  STS.128 [R0+0x480], R64 ;  /* 0x0004804000007388 */ /* 0x004fe80000000c00 */
[----:B------:R-:W-:Y:S04]  /*2c110*/  STS.128 [R0+0x180], R132 ;  /* 0x0001808400007388 */ /* 0x000fe80000000c00 */
[----:B------:R-:W-:Y:S04]  /*2c120*/  STS.128 [R0+0x500], R84 ;  /* 0x0005005400007388 */ /* 0x000fe80000000c00 */
[----:B------:R-:W-:Y:S04]  /*2c130*/  STS.128 [R0+0x580], R104 ;  /* 0x0005806800007388 */ /* 0x000fe80000000c00 */
[----:B------:R-:W-:Y:S04]  /*2c140*/  STS.128 [R0+0x600], R100 ;  /* 0x0006006400007388 */ /* 0x000fe80000000c00 */
[----:B---3--:R1:W-:Y:S04]  /*2c150*/  STS.128 [R0+0x680], R4 ;  /* 0x0006800400007388 */ /* 0x0083e80000000c00 */
[----:B-1----:R-:W2:Y:S04]  /*2c160*/  LDL.LU R4, [R1+0x640] ;  /* 0x0006400001047983 */ /* 0x002ea80000300800 */
[----:B------:R-:W2:Y:S04]  /*2c170*/  LDL.LU R5, [R1+0x644] ;  /* 0x0006440001057983 */ /* 0x000ea80000300800 */
[----:B------:R-:W2:Y:S04]  /*2c180*/  LDL.LU R6, [R1+0x630] ;  /* 0x0006300001067983 */ /* 0x000ea80000300800 */
[----:B------:R-:W2:Y:S04]  /*2c190*/  LDL.LU R7, [R1+0x634] ;  /* 0x0006340001077983 */ /* 0x000ea80000300800 */
[----:B----4-:R-:W-:Y:S04]  /*2c1a0*/  STS.128 [R0+0x700], R52 ;  /* 0x0007003400007388 */ /* 0x010fe80000000c00 */
[----:B------:R-:W-:Y:S04]  /*2c1b0*/  STS.128 [R0+0x780], R56 ;  /* 0x0007803800007388 */ /* 0x000fe80000000c00 */
[----:B------:R-:W-:Y:S06]  /*2c1c0*/  BAR.SYNC.DEFER_BLOCKING 0x0 ;  /* 0x0000000000007b1d */ /* 0x000fec0000010000 */
[----:B------:R-:W1:Y:S04]  /*2c1d0*/  LDS.128 R52, [R2] ;  /* 0x0000000002347984 */ /* 0x000e680000000c00 */
[----:B------:R-:W3:Y:S04]  /*2c1e0*/  LDS.128 R56, [R2+0x800] ;  /* 0x0008000002387984 */ /* 0x000ee80000000c00 */
[----:B------:R-:W4:Y:S04]  /*2c1f0*/  LDS.128 R100, [R2+0x1000] ;  /* 0x0010000002647984 */ /* 0x000f280000000c00 */
[----:B------:R-:W4:Y:S04]  /*2c200*/  LDS.128 R64, [R110] ;  /* 0x000000006e407984 */ /* 0x000f280000000c00 */
[----:B------:R-:W4:Y:S04]  /*2c210*/  LDS.128 R84, [R2+0x1800] ;  /* 0x0018000002547984 */ /* 0x000f280000000c00 */
[----:B------:R-:W-:Y:S04]  /*2c220*/  LDS.128 R104, [R110+0x1000] ;  /* 0x001000006e687984 */ /* 0x000fe80000000c00 */
[----:B------:R-:W-:Y:S04]  /*2c230*/  LDS.128 R112, [R111+0x1000] ;  /* 0x001000006f707984 */ /* 0x000fe80000000c00 */
[----:B-1----:R-:W-:Y:S04]  /*2c240*/  STL [R1+0xe34], R54 ;  /* 0x000e343601007387 */ /* 0x002fe80000100800 */
[----:B------:R-:W-:Y:S04]  /*2c250*/  STL [R1+0xe30], R55 ;  /* 0x000e303701007387 */ /* 0x000fe80000100800 */
[----:B---3--:R-:W-:Y:S04]  /*2c260*/  STL [R1+0xe3c], R58 ;  /* 0x000e3c3a01007387 */ /* 0x008fe80000100800 */
[----:B------:R-:W-:Y:S04]  /*2c270*/  STL [R1+0xe38], R59 ;  /* 0x000e383b01007387 */ /* 0x000fe80000100800 */
[----:B----4-:R-:W-:Y:S04]  /*2c280*/  STL.64 [R1+0x3a0], R100 ;  /* 0x0003a06401007387 */ /* 0x010fe80000100a00 */
[----:B------:R-:W-:Y:S04]  /*2c290*/  STL.64 [R1+0x3a8], R102 ;  /* 0x0003a86601007387 */ /* 0x000fe80000100a00 */
[----:B------:R-:W-:Y:S04]  /*2c2a0*/  STL [R1+0xe44], R66 ;  /* 0x000e444201007387 */ /* 0x000fe80000100800 */
[----:B------:R-:W-:Y:S04]  /*2c2b0*/  STL.64 [R1+0x410], R84 ;  /* 0x0004105401007387 */ /* 0x000fe80000100a00 */
[----:B------:R-:W-:Y:S04]  /*2c2c0*/  STL.64 [R1+0x418], R86 ;  /* 0x0004185601007387 */ /* 0x000fe80000100a00 */
[----:B------:R-:W1:Y:S04]  /*2c2d0*/  LDS.128 R84, [R110+0x800] ;  /* 0x000800006e547984 */ /* 0x000e680000000c00 */
[----:B------:R-:W3:Y:S04]  /*2c2e0*/  LDS.128 R100, [R110+0x1800] ;  /* 0x001800006e647984 */ /* 0x000ee80000000c00 */
[----:B------:R3:W-:Y:S04]  /*2c2f0*/  STL [R1+0xe40], R67 ;  /* 0x000e404301007387 */ /* 0x0007e80000100800 */
[----:B-1----:R-:W-:Y:S01]  /*2c300*/  STL [R1+0xe4c], R86 ;  /* 0x000e4c5601007387 */ /* 0x002fe20000100800 */
[----:B---3--:R-:W-:-:S03]  /*2c310*/  IMAD.MOV.U32 R67, RZ, RZ, R101 ;  /* 0x000000ffff437224 */ /* 0x008fc600078e0065 */
[----:B------:R-:W-:Y:S01]  /*2c320*/  STL [R1+0xe48], R87 ;  /* 0x000e485701007387 */ /* 0x000fe20000100800 */
[----:B------:R-:W-:-:S03]  /*2c330*/  IMAD.MOV.U32 R66, RZ, RZ, R100 ;  /* 0x000000ffff427224 */ /* 0x000fc600078e0064 */
[----:B------:R-:W-:Y:S04]  /*2c340*/  STL.64 [R1+0x3c0], R104 ;  /* 0x0003c06801007387 */ /* 0x000fe80000100a00 */
[----:B------:R-:W-:Y:S04]  /*2c350*/  STL.64 [R1+0x3c8], R106 ;  /* 0x0003c86a01007387 */ /* 0x000fe80000100a00 */
[----:B------:R-:W-:Y:S04]  /*2c360*/  STL.64 [R1+0x428], R102 ;  /* 0x0004286601007387 */ /* 0x000fe80000100a00 */
[----:B------:R-:W-:Y:S04]  /*2c370*/  STL [R1+0xe54], R67 ;  /* 0x000e544301007387 */ /* 0x000fe80000100800 */
[----:B------:R-:W-:Y:S04]  /*2c380*/  STL [R1+0xe50], R66 ;  /* 0x000e504201007387 */ /* 0x000fe80000100800 */
[----:B------:R-:W-:Y:S04]  /*2c390*/  LDS.128 R100, [R111] ;  /* 0x000000006f647984 */ /* 0x000fe80000000c00 */
[----:B------:R-:W-:Y:S04]  /*2c3a0*/  LDS.128 R104, [R111+0x800] ;  /* 0x000800006f687984 */ /* 0x000fe80000000c00 */
[----:B------:R-:W-:Y:S04]  /*2c3b0*/  STL.64 [R1+0x3e0], R112 ;  /* 0x0003e07001007387 */ /* 0x000fe80000100a00 */
[----:B------:R-:W1:Y:S04]  /*2c3c0*/  LDS.128 R108, [R111+0x1800] ;  /* 0x001800006f6c7984 */ /* 0x000e680000000c00 */
[----:B------:R-:W-:Y:S04]  /*2c3d0*/  STL.64 [R1+0x3e8], R114 ;  /* 0x0003e87201007387 */ /* 0x000fe80000100a00 */
[----:B------:R-:W3:Y:S04]  /*2c3e0*/  LDS.128 R112, [R3+0x800] ;  /* 0x0008000003707984 */ /* 0x000ee80000000c00 */
[----:B-1----:R-:W-:Y:S01]  /*2c3f0*/  STL.64 [R1+0x438], R110 ;  /* 0x0004386e01007387 */ /* 0x002fe20000100a00 */
[----:B---3--:R-:W-:-:S03]  /*2c400*/  IMAD.MOV.U32 R67, RZ, RZ, R112 ;  /* 0x000000ffff437224 */ /* 0x008fc600078e0070 */
[----:B------:R-:W-:Y:S01]  /*2c410*/  STL.64 [R1+0x348], R114 ;  /* 0x0003487201007387 */ /* 0x000fe20000100a00 */
[----:B------:R-:W-:-:S03]  /*2c420*/  IMAD.MOV.U32 R66, RZ, RZ, R113 ;  /* 0x000000ffff427224 */ /* 0x000fc600078e0071 */
[----:B------:R-:W1:Y:S01]  /*2c430*/  LDS.128 R112, [R3+0x1000] ;  /* 0x0010000003707984 */ /* 0x000e620000000c00 */
[----:B------:R-:W-:Y:S02]  /*2c440*/  IMAD.MOV.U32 R58, RZ, RZ, R108 ;  /* 0x000000ffff3a7224 */ /* 0x000fe400078e006c */
[----:B------:R-:W-:Y:S02]  /*2c450*/  IMAD.MOV.U32 R59, RZ, RZ, R109 ;  /* 0x000000ffff3b7224 */ /* 0x000fe400078e006d */
[----:B------:R-:W-:Y:S01]  /*2c460*/  LDS.128 R108, [R3] ;  /* 0x00000000036c7984 */ /* 0x000fe20000000c00 */
[----:B-1----:R-:W-:-:S03]  /*2c470*/  IMAD.MOV.U32 R86, RZ, RZ, R112 ;  /* 0x000000ffff567224 */ /* 0x002fc600078e0070 */
[----:B------:R-:W-:Y:S01]  /*2c480*/  STL.64 [R1+0x408], R114 ;  /* 0x0004087201007387 */ /* 0x000fe20000100a00 */
[----:B------:R-:W-:-:S03]  /*2c490*/  IMAD.MOV.U32 R87, RZ, RZ, R113 ;  /* 0x000000ffff577224 */ /* 0x000fc600078e0071 */
[----:B------:R-:W1:Y:S04]  /*2c4a0*/  LDS.128 R112, [R3+0x1800] ;  /* 0x0018000003707984 */ /* 0x000e680000000c00 */
[----:B------:R-:W-:Y:S06]  /*2c4b0*/  BAR.SYNC.DEFER_BLOCKING 0x0 ;  /* 0x0000000000007b1d */ /* 0x000fec0000010000 */
[----:B--2---:R2:W-:Y:S01]  /*2c4c0*/  STS.128 [R0], R4 ;  /* 0x0000000400007388 */ /* 0x0045e20000000c00 */
[----:B-1----:R-:W-:-:S03]  /*2c4d0*/  IMAD.MOV.U32 R54, RZ, RZ, R112 ;  /* 0x000000ffff367224 */ /* 0x002fc600078e0070 */
[----:B------:R1:W-:Y:S01]  /*2c4e0*/  STL.64 [R1+0x448], R114 ;  /* 0x0004487201007387 */ /* 0x0003e20000100a00 */
[----:B------:R-:W-:-:S03]  /*2c4f0*/  IMAD.MOV.U32 R55, RZ, RZ, R113 ;  /* 0x000000ffff377224 */ /* 0x000fc600078e0071 */
[----:B------:R-:W3:Y:S01]  /*2c500*/  LDL.LU R112, [R1+0x648] ;  /* 0x0006480001707983 */ /* 0x000ee20000300800 */
[----:B--2---:R-:W-:-:S03]  /*2c510*/  IMAD.MOV.U32 R4, RZ, RZ, R120 ;  /* 0x000000ffff047224 */ /* 0x004fc600078e0078 */
[----:B------:R-:W3:Y:S01]  /*2c520*/  LDL.LU R113, [R1+0x64c] ;  /* 0x00064c0001717983 */ /* 0x000ee20000300800 */
[----:B------:R-:W-:-:S03]  /*2c530*/  IMAD.MOV.U32 R5, RZ, RZ, R121 ;  /* 0x000000ffff057224 */ /* 0x000fc600078e0079 */
[----:B-1----:R-:W3:Y:S01]  /*2c540*/  LDL.LU R114, [R1+0x638] ;  /* 0x0006380001727983 */ /* 0x002ee20000300800 */
[----:B------:R-:W-:-:S03]  /*2c550*/  IMAD.MOV.U32 R6, RZ, RZ, R124 ;  /* 0x000000ffff067224 */ /* 0x000fc600078e007c */
[----:B------:R-:W3:Y:S01]  /*2c560*/  LDL.LU R115, [R1+0x63c] ;  /* 0x00063c0001737983 */ /* 0x000ee20000300800 */
[----:B------:R-:W-:Y:S02]  /*2c570*/  IMAD.MOV.U32 R7, RZ, RZ, R125 ;  /* 0x000000ffff077224 */ /* 0x000fe400078e007d */
[----:B------:R-:W-:Y:S01]  /*2c580*/  IMAD.MOV.U32 R124, RZ, RZ, R122 ;  /* 0x000000ffff7c7224 */ /* 0x000fe200078e007a */
[----:B------:R-:W2:Y:S01]  /*2c590*/  LDL.LU R120, [R1+0x6e0] ;  /* 0x0006e00001787983 */ /* 0x000ea20000300800 */
[----:B------:R-:W-:-:S03]  /*2c5a0*/  IMAD.MOV.U32 R125, RZ, RZ, R123 ;  /* 0x000000ffff7d7224 */ /* 0x000fc600078e007b */
[----:B------:R-:W2:Y:S04]  /*2c5b0*/  LDL.LU R121, [R1+0x6e4] ;  /* 0x0006e40001797983 */ /* 0x000ea80000300800 */
[----:B------:R-:W2:Y:S04]  /*2c5c0*/  LDL.LU R122, [R1+0x6d0] ;  /* 0x0006d000017a7983 */ /* 0x000ea80000300800 */
[----:B------:R-:W2:Y:S04]  /*2c5d0*/  LDL.LU R123, [R1+0x6d4] ;  /* 0x0006d400017b7983 */ /* 0x000ea80000300800 */
[----:B------:R-:W4:Y:S04]  /*2c5e0*/  LDL.LU R132, [R1+0x6e8] ;  /* 0x0006e80001847983 */ /* 0x000f280000300800 */
[----:B------:R-:W4:Y:S04]  /*2c5f0*/  LDL.LU R133, [R1+0x6ec] ;  /* 0x0006ec0001857983 */ /* 0x000f280000300800 */
[----:B------:R-:W4:Y:S04]  /*2c600*/  LDL.LU R134, [R1+0x6d8] ;  /* 0x0006d80001867983 */ /* 0x000f280000300800 */
[----:B------:R-:W4:Y:S04]  /*2c610*/  LDL.LU R135, [R1+0x6dc] ;  /* 0x0006dc0001877983 */ /* 0x000f280000300800 */
[----:B------:R1:W-:Y:S04]  /*2c620*/  STS.128 [R0+0x100], R4 ;  /* 0x0001000400007388 */ /* 0x0003e80000000c00 */
[----:B-1----:R-:W4:Y:S04]  /*2c630*/  LDL.LU R4, [R1+0x70] ;  /* 0x0000700001047983 */ /* 0x002f280000300800 */
[----:B------:R-:W4:Y:S04]  /*2c640*/  LDL.LU R5, [R1+0x74] ;  /* 0x0000740001057983 */ /* 0x000f280000300800 */
[----:B------:R-:W4:Y:S04]  /*2c650*/  LDL.LU R6, [R1+0x60] ;  /* 0x0000600001067983 */ /* 0x000f280000300800 */
[----:B------:R-:W4:Y:S04]  /*2c660*/  LDL.LU R7, [R1+0x64] ;  /* 0x0000640001077983 */ /* 0x000f280000300800 */
[----:B------:R-:W-:Y:S04]  /*2c670*/  STS.128 [R0+0x180], R124 ;  /* 0x0001807c00007388 */ /* 0x000fe80000000c00 */
[----:B---3--:R-:W-:Y:S04]  /*2c680*/  STS.128 [R0+0x80], R112 ;  /* 0x0000807000007388 */ /* 0x008fe80000000c00 */
[----:B--2---:R1:W-:Y:S04]  /*2c690*/  STS.128 [R0+0x200], R120 ;  /* 0x0002007800007388 */ /* 0x0043e80000000c00 */
[----:B-1----:R-:W2:Y:S04]  /*2c6a0*/  LDL.LU R120, [R1+0x78] ;  /* 0x0000780001787983 */ /* 0x002ea80000300800 */
        /* <DEDUP_REMOVED lines=10> */
[----:B----4-:R1:W-:Y:S04]  /*2c750*/  STS.128 [R0+0x280], R132 ;  /* 0x0002808400007388 */ /* 0x0103e80000000c00 */
[----:B------:R-:W4:Y:S04]  /*2c760*/  LDL.LU R127, [R1+0x79c] ;  /* 0x00079c00017f7983 */ /* 0x000f280000300800 */
[----:B-1----:R-:W4:Y:S04]  /*2c770*/  LDL.LU R132, [R1+0x490] ;  /* 0x0004900001847983 */ /* 0x002f280000300800 */
[----:B------:R-:W4:Y:S04]  /*2c780*/  LDL.LU R133, [R1+0x494] ;  /* 0x0004940001857983 */ /* 0x000f280000300800 */
[----:B------:R-:W4:Y:S04]  /*2c790*/  LDL.LU R134, [R1+0x4b0] ;  /* 0x0004b00001867983 */ /* 0x000f280000300800 */
[----:B------:R-:W4:Y:S04]  /*2c7a0*/  LDL.LU R135, [R1+0x4b4] ;  /* 0x0004b40001877983 */ /* 0x000f280000300800 */
[----:B------:R-:W-:Y:S04]  /*2c7b0*/  STS.128 [R0+0x300], R4 ;  /* 0x0003000400007388 */ /* 0x000fe80000000c00 */
[----:B--2---:R-:W-:Y:S04]  /*2c7c0*/  STS.128 [R0+0x380], R120 ;  /* 0x0003807800007388 */ /* 0x004fe80000000c00 */
[----:B---3--:R1:W-:Y:S04]  /*2c7d0*/  STS.128 [R0+0x400], R112 ;  /* 0x0004007000007388 */ /* 0x0083e80000000c00 */
        /* <DEDUP_REMOVED lines=22> */
[----:B--2---:R-:W-:Y:S04]  /*2c940*/  STS.128 [R0+0x580], R112 ;  /* 0x0005807000007388 */ /* 0x004fe80000000c00 */
[----:B---3--:R1:W-:Y:S04]  /*2c950*/  STS.128 [R0+0x600], R4 ;  /* 0x0006000400007388 */ /* 0x0083e80000000c00 */
[----:B-1----:R-:W2:Y:S04]  /*2c960*/  LDL.LU R4, [R1+0x620] ;  /* 0x0006200001047983 */ /* 0x002ea80000300800 */
[----:B----4-:R1:W-:Y:S04]  /*2c970*/  STS.128 [R0+0x680], R120 ;  /* 0x0006807800007388 */ /* 0x0103e80000000c00 */
[----:B------:R-:W2:Y:S04]  /*2c980*/  LDL.LU R5, [R1+0x624] ;  /* 0x0006240001057983 */ /* 0x000ea80000300800 */
[----:B------:R-:W2:Y:S04]  /*2c990*/  LDL.LU R6, [R1+0x610] ;  /* 0x0006100001067983 */ /* 0x000ea80000300800 */
[----:B------:R-:W2:Y:S04]  /*2c9a0*/  LDL.LU R7, [R1+0x614] ;  /* 0x0006140001077983 */ /* 0x000ea80000300800 */
[----:B------:R3:W-:Y:S04]  /*2c9b0*/  STS.128 [R0+0x700], R124 ;  /* 0x0007007c00007388 */ /* 0x0007e80000000c00 */
[----:B------:R-:W-:Y:S04]  /*2c9c0*/  STS.128 [R0+0x780], R132 ;  /* 0x0007808400007388 */ /* 0x000fe80000000c00 */
[----:B------:R-:W-:Y:S01]  /*2c9d0*/  BAR.SYNC.DEFER_BLOCKING 0x0 ;  /* 0x0000000000007b1d */ /* 0x000fe20000010000 */
[----:B-1----:R-:W-:-:S02]  /*2c9e0*/  IMAD.MOV.U32 R122, RZ, RZ, R116 ;  /* 0x000000ffff7a7224 */ /* 0x002fc400078e0074 */
[----:B------:R-:W-:Y:S02]  /*2c9f0*/  IMAD.MOV.U32 R123, RZ, RZ, R117 ;  /* 0x000000ffff7b7224 */ /* 0x000fe400078e0075 */
[----:B------:R-:W-:Y:S01]  /*2ca00*/  IMAD.MOV.U32 R120, RZ, RZ, R128 ;  /* 0x000000ffff787224 */ /* 0x000fe200078e0080 */
[----:B------:R-:W4:Y:S01]  /*2ca10*/  LDL.LU R112, [R1+0x628] ;  /* 0x0006280001707983 */ /* 0x000f220000300800 */
[----:B------:R-:W-:Y:S02]  /*2ca20*/  IMAD.MOV.U32 R121, RZ, RZ, R129 ;  /* 0x000000ffff797224 */ /* 0x000fe400078e0081 */
[----:B------:R-:W-:Y:S01]  /*2ca30*/  IMAD.MOV.U32 R116, RZ, RZ, R130 ;  /* 0x000000ffff747224 */ /* 0x000fe200078e0082 */
[----:B------:R-:W4:Y:S01]  /*2ca40*/  LDL.LU R113, [R1+0x62c] ;  /* 0x00062c0001717983 */ /* 0x000f220000300800 */
[----:B------:R-:W-:-:S03]  /*2ca50*/  IMAD.MOV.U32 R117, RZ, RZ, R131 ;  /* 0x000000ffff757224 */ /* 0x000fc600078e0083 */
[----:B------:R-:W4:Y:S04]  /*2ca60*/  LDL.LU R114, [R1+0x618] ;  /* 0x0006180001727983 */ /* 0x000f280000300800 */
[----:B------:R-:W4:Y:S04]  /*2ca70*/  LDL.LU R115, [R1+0x61c] ;  /* 0x00061c0001737983 */ /* 0x000f280000300800 */
[----:B---3--:R-:W3:Y:S04]  /*2ca80*/  LDL.LU R124, [R1+0x6c0] ;  /* 0x0006c000017c7983 */ /* 0x008ee80000300800 */
[----:B------:R-:W1:Y:S04]  /*2ca90*/  LDS.128 R132, [R2] ;  /* 0x0000000002847984 */ /* 0x000e680000000c00 */
[----:B------:R-:W1:Y:S04]  /*2caa0*/  LDS.128 R128, [R2+0x800] ;  /* 0x0008000002807984 */ /* 0x000e680000000c00 */
[----:B------:R-:W3:Y:S04]  /*2cab0*/  LDL.LU R125, [R1+0x6c4] ;  /* 0x0006c400017d7983 */ /* 0x000ee80000300800 */
[----:B------:R-:W3:Y:S04]  /*2cac0*/  LDL.LU R126, [R1+0x6b0] ;  /* 0x0006b000017e7983 */ /* 0x000ee80000300800 */
[----:B------:R-:W3:Y:S04]  /*2cad0*/  LDL.LU R127, [R1+0x6b4] ;  /* 0x0006b400017f7983 */ /* 0x000ee80000300800 */
[----:B-1----:R-:W-:Y:S04]  /*2cae0*/  STL.64 [R1+0x310], R132 ;  /* 0x0003108401007387 */ /* 0x002fe80000100a00 */
[----:B------:R1:W-:Y:S04]  /*2caf0*/  STL.64 [R1+0x318], R134 ;  /* 0x0003188601007387 */ /* 0x0003e80000100a00 */
[----:B------:R-:W-:Y:S04]  /*2cb00*/  STL.64 [R1+0x300], R128 ;  /* 0x0003008001007387 */ /* 0x000fe80000100a00 */
[----:B------:R-:W-:Y:S04]  /*2cb10*/  STL.64 [R1+0x308], R130 ;  /* 0x0003088201007387 */ /* 0x000fe80000100a00 */
[----:B------:R-:W1:Y:S02]  /*2cb20*/  LDS.128 R128, [R2+0x1000] ;  /* 0x0010000002807984 */ /* 0x000e640000000c00 */
[----:B-1----:R-:W-:-:S02]  /*2cb30*/  LOP3.LUT R134, R2, 0x20, RZ, 0x3c, !PT ;  /* 0x0000002002867812 */ /* 0x002fc400078e3cff */
[----:B------:R-:W-:Y:S04]  /*2cb40*/  STL.64 [R1+0x2b0], R128 ;  /* 0x0002b08001007387 */ /* 0x000fe80000100a00 */
[----:B------:R-:W-:Y:S04]  /*2cb50*/  STL.64 [R1+0x2b8], R130 ;  /* 0x0002b88201007387 */ /* 0x000fe80000100a00 */
[----:B------:R-:W1:Y:S04]  /*2cb60*/  LDS.128 R128, [R2+0x1800] ;  /* 0x0018000002807984 */ /* 0x000e680000000c00 */
[----:B------:R-:W-:Y:S04]  /*2cb70*/  STL [R1+0xdd4], R2 ;  /* 0x000dd40201007387 */ /* 0x000fe80000100800 */
[----:B-1----:R-:W-:Y:S04]  /*2cb80*/  STL.64 [R1+0x390], R128 ;  /* 0x0003908001007387 */ /* 0x002fe80000100a00 */
[----:B------:R-:W-:Y:S04]  /*2cb90*/  STL.64 [R1+0x398], R130 ;  /* 0x0003988201007387 */ /* 0x000fe80000100a00 */
[----:B------:R-:W1:Y:S04]  /*2cba0*/  LDS.128 R128, [R134] ;  /* 0x0000000086807984 */ /* 0x000e680000000c00 */
[----:B-1----:R-:W-:Y:S04]  /*2cbb0*/  STL.64 [R1+0x2a0], R128 ;  /* 0x0002a08001007387 */ /* 0x002fe80000100a00 */
[----:B------:R-:W-:Y:S04]  /*2cbc0*/  STL.64 [R1+0x2a8], R130 ;  /* 0x0002a88201007387 */ /* 0x000fe80000100a00 */
[----:B------:R-:W1:Y:S04]  /*2cbd0*/  LDS.128 R128, [R134+0x800] ;  /* 0x0008000086807984 */ /* 0x000e680000000c00 */
[----:B-1----:R-:W-:Y:S04]  /*2cbe0*/  STL.64 [R1+0x290], R128 ;  /* 0x0002908001007387 */ /* 0x002fe80000100a00 */
[----:B------:R-:W-:Y:S04]  /*2cbf0*/  STL.64 [R1+0x298], R130 ;  /* 0x0002988201007387 */ /* 0x000fe80000100a00 */
[----:B------:R-:W1:Y:S04]  /*2cc00*/  LDS.128 R128, [R134+0x1000] ;  /* 0x0010000086807984 */ /* 0x000e680000000c00 */
[----:B------:R-:W1:Y:S04]  /*2cc10*/  S2R R135, SR_TID.X ;  /* 0x0000000000877919 */ /* 0x000e680000002100 */
[----:B-1----:R-:W-:Y:S04]  /*2cc20*/  STL.64 [R1+0x280], R128 ;  /* 0x0002808001007387 */ /* 0x002fe80000100a00 */
[----:B------:R-:W-:Y:S04]  /*2cc30*/  STL.64 [R1+0x288], R130 ;  /* 0x0002888201007387 */ /* 0x000fe80000100a00 */
[----:B------:R-:W1:Y:S01]  /*2cc40*/  LDS.128 R128, [R134+0x1800] ;  /* 0x0018000086807984 */ /* 0x000e620000000c00 */
[C---:B------:R-:W-:Y:S01]  /*2cc50*/  LOP3.LUT R132, R135.reuse, 0x7f, RZ, 0xc0, !PT ;  /* 0x0000007f87847812 */ /* 0x040fe200078ec0ff */
[----:B------:R-:W-:-:S05]  /*2cc60*/  IMAD.SHL.U32 R135, R135, 0x1000, RZ ;  /* 0x0000100087877824 */ /* 0x000fca00078e00ff */
[----:B------:R-:W-:-:S05]  /*2cc70*/  LOP3.LUT R135, R135, 0x6000, RZ, 0xc0, !PT ;  /* 0x0000600087877812 */ /* 0x000fca00078ec0ff */
[----:B------:R-:W-:-:S05]  /*2cc80*/  IMAD R135, R132, 0x10, R135 ;  /* 0x0000001084877824 */ /* 0x000fca00078e0287 */
[----:B------:R-:W-:Y:S01]  /*2cc90*/  LOP3.LUT R135, R135, 0x40, RZ, 0x3c, !PT ;  /* 0x0000004087877812 */ /* 0x000fe200078e3cff */
        /* <DEDUP_REMOVED lines=9> */
[----:B-1----:R-:W-:Y:S01]  /*2cd30*/  STL.64 [R1+0x240], R128 ;  /* 0x0002408001007387 */ /* 0x002fe20000100a00 */
[----:B------:R-:W-:-:S03]  /*2cd40*/  IMAD.MOV.U32 R2, RZ, RZ, R131 ;  /* 0x000000ffff027224 */ /* 0x000fc600078e0083 */
[----:B------:R-:W-:Y:S04]  /*2cd50*/  STL [R1+0x248], R130 ;  /* 0x0002488201007387 */ /* 0x000fe80000100800 */
[----:B------:R-:W1:Y:S04]  /*2cd60*/  LDS.128 R128, [R135+0x1800] ;  /* 0x0018000087807984 */ /* 0x000e680000000c00 */
[----:B------:R-:W-:Y:S04]  /*2cd70*/  STL [R1+0xdd8], R2 ;  /* 0x000dd80201007387 */ /* 0x000fe80000100800 */
[----:B------:R-:W-:Y:S04]  /*2cd80*/  LDS.128 R132, [R3] ;  /* 0x0000000003847984 */ /* 0x000fe80000000c00 */
[----:B-1----:R-:W-:Y:S04]  /*2cd90*/  STL.64 [R1+0x3d0], R128 ;  /* 0x0003d08001007387 */ /* 0x002fe80000100a00 */
[----:B------:R-:W-:Y:S04]  /*2cda0*/  STL.64 [R1+0x3d8], R130 ;  /* 0x0003d88201007387 */ /* 0x000fe80000100a00 */
[----:B------:R-:W1:Y:S04]  /*2cdb0*/  LDS.128 R128, [R3+0x800] ;  /* 0x0008000003807984 */ /* 0x000e680000000c00 */
[----:B-1----:R-:W-:Y:S01]  /*2cdc0*/  STL.64 [R1+0x220], R128 ;  /* 0x0002208001007387 */ /* 0x002fe20000100a00 */
[----:B------:R-:W-:-:S03]  /*2cdd0*/  IMAD.MOV.U32 R2, RZ, RZ, R131 ;  /* 0x000000ffff027224 */ /* 0x000fc600078e0083 */
[----:B------:R-:W-:Y:S04]  /*2cde0*/  STL.64 [R1+0x230], R132 ;  /* 0x0002308401007387 */ /* 0x000fe80000100a00 */
[----:B------:R-:W-:Y:S04]  /*2cdf0*/  STL.64 [R1+0x238], R134 ;  /* 0x0002388601007387 */ /* 0x000fe80000100a00 */
[----:B------:R-:W-:Y:S04]  /*2ce00*/  STL [R1+0x228], R130 ;  /* 0x0002288201007387 */ /* 0x000fe80000100800 */
[----:B------:R-:W1:Y:S04]  /*2ce10*/  LDS.128 R128, [R3+0x1800] ;  /* 0x0018000003807984 */ /* 0x000e680000000c00 */
[----:B------:R-:W2:Y:S04]  /*2ce20*/  LDS.128 R132, [R3+0x1000] ;  /* 0x0010000003847984 */ /* 0x000ea80000000c00 */
[----:B------:R-:W-:Y:S06]  /*2ce30*/  BAR.SYNC.DEFER_BLOCKING 0x0 ;  /* 0x0000000000007b1d */ /* 0x000fec0000010000 */
[----:B------:R-:W-:Y:S04]  /*2ce40*/  STL [R1+0xddc], R2 ;  /* 0x000ddc0201007387 */ /* 0x000fe80000100800 */
[----:B----4-:R4:W-:Y:S04]  /*2ce50*/  STS.128 [R0+0x80], R112 ;  /* 0x0000807000007388 */ /* 0x0109e80000000c00 */
[----:B-1----:R-:W-:Y:S04]  /*2ce60*/  STL [R1+0x3f0], R128 ;  /* 0x0003f08001007387 */ /* 0x002fe80000100800 */
[----:B--2---:R-:W-:Y:S04]  /*2ce70*/  STL.64 [R1+0x210], R132 ;  /* 0x0002108401007387 */ /* 0x004fe80000100a00 */
[----:B------:R-:W-:Y:S04]  /*2ce80*/  STL.64 [R1+0x218], R134 ;  /* 0x0002188601007387 */ /* 0x000fe80000100a00 */
[----:B------:R-:W-:Y:S04]  /*2ce90*/  STL.64 [R1+0x3f8], R130 ;  /* 0x0003f88201007387 */ /* 0x000fe80000100a00 */
[----:B------:R-:W2:Y:S04]  /*2cea0*/  LDL.LU R3, [R1+0xdb4] ;  /* 0x000db40001037983 */ /* 0x000ea80000300800 */
[----:B----4-:R-:W4:Y:S04]  /*2ceb0*/  LDL.LU R112, [R1+0x6c8] ;  /* 0x0006c80001707983 */ /* 0x010f280000300800 */
[----:B------:R-:W4:Y:S04]  /*2cec0*/  LDL.LU R113, [R1+0x6cc] ;  /* 0x0006cc0001717983 */ /* 0x000f280000300800 */
[----:B------:R-:W4:Y:S04]  /*2ced0*/  LDL.LU R114, [R1+0x6b8] ;  /* 0x0006b80001727983 */ /* 0x000f280000300800 */
[----:B------:R1:W-:Y:S04]  /*2cee0*/  STS.128 [R0], R4 ;  /* 0x0000000400007388 */ /* 0x0003e80000000c00 */
[----:B------:R-:W4:Y:S04]  /*2cef0*/  LDL.LU R115, [R1+0x6bc] ;  /* 0x0006bc0001737983 */ /* 0x000f280000300800 */
[----:B------:R3:W-:Y:S04]  /*2cf00*/  STS.128 [R0+0x180], R116 ;  /* 0x0001807400007388 */ /* 0x0007e80000000c00 */
[----:B-1----:R-:W2:Y:S04]  /*2cf10*/  LDL.LU R4, [R1+0x50] ;  /* 0x0000500001047983 */ /* 0x002ea80000300800 */
[----:B------:R-:W2:Y:S04]  /*2cf20*/  LDL.LU R5, [R1+0x54] ;  /* 0x0000540001057983 */ /* 0x000ea80000300800 */
[----:B------:R-:W2:Y:S04]  /*2cf30*/  LDL.LU R6, [R1+0x40] ;  /* 0x0000400001067983 */ /* 0x000ea80000300800 */
[----:B------:R-:W2:Y:S04]  /*2cf40*/  LDL.LU R7, [R1+0x44] ;  /* 0x0000440001077983 */ /* 0x000ea80000300800 */
[----:B---3--:R-:W3:Y:S04]  /*2cf50*/  LDL.LU R116, [R1+0x58] ;  /* 0x0000580001747983 */ /* 0x008ee80000300800 */
        /* <DEDUP_REMOVED lines=9> */
[----:B------:R-:W3:Y:S04]  /*2cff0*/  LDL.LU R124, [R1+0x788] ;  /* 0x00078800017c7983 */ /* 0x000ee80000300800 */
[----:B------:R-:W3:Y:S04]  /*2d000*/  LDL.LU R125, [R1+0x78c] ;  /* 0x00078c00017d7983 */ /* 0x000ee80000300800 */
[----:B------:R-:W3:Y:S04]  /*2d010*/  LDL.LU R126, [R1+0x778] ;  /* 0x00077800017e7983 */ /* 0x000ee80000300800 */
[----:B------:R-:W3:Y:S04]  /*2d020*/  LDL.LU R127, [R1+0x77c] ;  /* 0x00077c00017f7983 */ /* 0x000ee80000300800 */
[----:B----4-:R-:W-:Y:S04]  /*2d030*/  STS.128 [R0+0x280], R112 ;  /* 0x0002807000007388 */ /* 0x010fe80000000c00 */
[----:B--2---:R1:W-:Y:S04]  /*2d040*/  STS.128 [R0+0x300], R4 ;  /* 0x0003000400007388 */ /* 0x0043e80000000c00 */
[----:B-1----:R-:W2:Y:S04]  /*2d050*/  LDL.LU R4, [R1+0x4c0] ;  /* 0x0004c00001047983 */ /* 0x002ea80000300800 */
[----:B------:R-:W2:Y:S04]  /*2d060*/  LDL.LU R5, [R1+0x4c4] ;  /* 0x0004c40001057983 */ /* 0x000ea80000300800 */
[----:B------:R-:W2:Y:S04]  /*2d070*/  LDL.LU R6, [R1+0x4a0] ;  /* 0x0004a00001067983 */ /* 0x000ea80000300800 */
[----:B---3--:R1:W-:Y:S04]  /*2d080*/  STS.128 [R0+0x380], R116 ;  /* 0x0003807400007388 */ /* 0x0083e80000000c00 */
[----:B------:R-:W2:Y:S04]  /*2d090*/  LDL.LU R7, [R1+0x4a4] ;  /* 0x0004a40001077983 */ /* 0x000ea80000300800 */
        /* <DEDUP_REMOVED lines=10> */
[----:B------:R1:W-:Y:S01]  /*2d140*/  STS.128 [R0+0x400], R120 ;  /* 0x0004007800007388 */ /* 0x0003e20000000c00 */
[----:B------:R-:W-:-:S02]  /*2d150*/  IMAD.MOV.U32 R2, RZ, RZ, R129 ;  /* 0x000000ffff027224 */ /* 0x000fc400078e0081 */
[----:B-1----:R-:W-:-:S05]  /*2d160*/  IMAD R120, R3, c[0x0][0x194], RZ ;  /* 0x0000650003787a24 */ /* 0x002fca00078e02ff */
[C---:B------:R-:W-:Y:S01]  /*2d170*/  LEA R3, P6, R120.reuse, c[0x0][0x170], 0x2 ;  /* 0x00005c0078037a11 */ /* 0x040fe200078c10ff */
[----:B--2---:R1:W-:Y:S03]  /*2d180*/  STS.128 [R0+0x500], R4 ;  /* 0x0005000400007388 */ /* 0x0043e60000000c00 */
[----:B-1----:R-:W-:Y:S01]  /*2d190*/  LEA.HI.X.SX32 R4, R120, c[0x0][0x174], 0x2, P6 ;  /* 0x00005d0078047a11 */ /* 0x002fe200030f16ff */
[----:B---3--:R-:W-:Y:S04]  /*2d1a0*/  STS.128 [R0+0x580], R116 ;  /* 0x0005807400007388 */ /* 0x008fe80000000c00 */
[----:B----4-:R1:W-:Y:S04]  /*2d1b0*/  STS.128 [R0+0x600], R112 ;  /* 0x0006007000007388 */ /* 0x0103e80000000c00 */
[----:B-1----:R-:W2:Y:S04]  /*2d1c0*/  LDL.LU R112, [R1+0x848] ;  /* 0x0008480001707983 */ /* 0x002ea80000300800 */
[----:B------:R-:W2:Y:S04]  /*2d1d0*/  LDL.LU R113, [R1+0x84c] ;  /* 0x00084c0001717983 */ /* 0x000ea80000300800 */
[----:B------:R-:W2:Y:S04]  /*2d1e0*/  LDL.LU R114, [R1+0x838] ;  /* 0x0008380001727983 */ /* 0x000ea80000300800 */
[----:B------:R-:W2:Y:S04]  /*2d1f0*/  LDL.LU R115, [R1+0x83c] ;  /* 0x00083c0001737983 */ /* 0x000ea80000300800 */
[----:B------:R-:W3:Y:S04]  /*2d200*/  LDL.LU R129, [R1+0xe0] ;  /* 0x0000e00001817983 */ /* 0x000ee80000300800 */
[----:B------:R-:W4:Y:S04]  /*2d210*/  LDL.LU R128, [R1+0xe4] ;  /* 0x0000e40001807983 */ /* 0x000f280000300800 */
        /* <DEDUP_REMOVED lines=8> */
[----:B------:R1:W-:Y:S01]  /*2d2a0*/  STS.128 [R0+0x480], R124 ;  /* 0x0004807c00007388 */ /* 0x0003e20000000c00 */
[----:B------:R-:W-:-:S03]  /*2d2b0*/  ISETP.LT.AND P5, PT, R252, c[0x0][0x17c], !P0 ;  /* 0x00005f00fc007a0c */ /* 0x000fc600047a1270 */
[----:B------:R-:W4:Y:S04]  /*2d2c0*/  LDL.LU R132, [R1+0xf0] ;  /* 0x0000f00001847983 */ /* 0x000f280000300800 */
[----:B------:R-:W4:Y:S01]  /*2d2d0*/  LDL.LU R133, [R1+0xf4] ;  /* 0x0000f40001857983 */ /* 0x000f220000300800 */
[----:B-1----:R-:W-:-:S05]  /*2d2e0*/  IMAD R125, R252, c[0x0][0x198], RZ ;  /* 0x00006600fc7d7a24 */ /* 0x002fca00078e02ff */
[CC--:B------:R-:W-:Y:S02]  /*2d2f0*/  LEA R6, P6, R125.reuse, R3.reuse, 0x2 ;  /* 0x000000037d067211 */ /* 0x0c0fe400078c10ff */
[C---:B------:R-:W-:Y:S02]  /*2d300*/  IADD3 R124, R125.reuse, c[0x0][0x198], RZ ;  /* 0x000066007d7c7a10 */ /* 0x040fe40007ffe0ff */
[----:B------:R-:W-:Y:S01]  /*2d310*/  LEA.HI.X.SX32 R7, R125, R4, 0x2, P6 ;  /* 0x000000047d077211 */ /* 0x000fe200030f16ff */
[----:B--2---:R1:W-:Y:S04]  /*2d320*/  STS.128 [R0+0x680], R112 ;  /* 0x0006807000007388 */ /* 0x0043e80000000c00 */
[----:B---3--:R-:W-:Y:S04]  /*2d330*/  STS.128 [R0+0x700], R116 ;  /* 0x0007007400007388 */ /* 0x008fe80000000c00 */
[----:B----4-:R-:W-:Y:S04]  /*2d340*/  STS.128 [R0+0x780], R120 ;  /* 0x0007807800007388 */ /* 0x010fe80000000c00 */
[----:B------:R-:W-:Y:S01]  /*2d350*/  BAR.SYNC.DEFER_BLOCKING 0x0 ;  /* 0x0000000000007b1d */ /* 0x000fe20000010000 */
[----:B-1----:R-:W-:-:S04]  /*2d360*/  LEA R112, P6, R124, R3, 0x2 ;  /* 0x000000037c707211 */ /* 0x002fc800078c10ff */
[C---:B------:R-:W-:Y:S01]  /*2d370*/  LEA.HI.X.SX32 R113, R124.reuse, R4, 0x2, P6 ;  /* 0x000000047c717211 */ /* 0x040fe200030f16ff */
[----:B------:R1:W-:Y:S04]  /*2d380*/  @P5 STG.E [R6.64], R134 ;  /* 0x0000008606005986 */ /* 0x0003e8000c101904 */
[----:B------:R2:W-:Y:S04]  /*2d390*/  @P3 STG.E [R112.64], R135 ;  /* 0x0000008770003986 */ /* 0x0005e8000c101904 */
[----:B-1----:R-:W3:Y:S04]  /*2d3a0*/  LDL.LU R134, [R1+0x100] ;  /* 0x0001000001867983 */ /* 0x002ee80000300800 */
[----:B--2---:R-:W2:Y:S01]  /*2d3b0*/  LDL.LU R135, [R1+0x104] ;  /* 0x0001040001877983 */ /* 0x004ea20000300800 */
[----:B------:R-:W-:-:S04]  /*2d3c0*/  IADD3 R5, R124, c[0x0][0x198], RZ ;  /* 0x000066007c057a10 */ /* 0x000fc80007ffe0ff */
[C---:B------:R-:W-:Y:S02]  /*2d3d0*/  IADD3 R0, R5.reuse, c[0x0][0x198], RZ ;  /* 0x0000660005007a10 */ /* 0x040fe40007ffe0ff */
[----:B------:R-:W-:Y:S02]  /*2d3e0*/  IADD3 R7, R252, 0x5, RZ ;  /* 0x00000005fc077810 */ /* 0x000fe40007ffe0ff */
[CC--:B------:R-:W-:Y:S02]  /*2d3f0*/  LEA R6, P6, R0.reuse, R3.reuse, 0x2 ;  /* 0x0000000300067211 */ /* 0x0c0fe400078c10ff */
[----:B------:R-:W-:Y:S02]  /*2d400*/  LEA R112, P3, R5, R3, 0x2 ;  /* 0x0000000305707211 */ /* 0x000fe400078610ff */
[----:B------:R-:W-:Y:S02]  /*2d410*/  ISETP.LT.AND P5, PT, R7, c[0x0][0x17c], !P0 ;  /* 0x00005f0007007a0c */ /* 0x000fe400047a1270 */
[----:B------:R-:W-:-:S02]  /*2d420*/  LEA.HI.X.SX32 R7, R0, R4, 0x2, P6 ;  /* 0x0000000400077211 */ /* 0x000fc400030f16ff */
[----:B------:R-:W-:Y:S02]  /*2d430*/  LEA.HI.X.SX32 R113, R5, R4, 0x2, P3 ;  /* 0x0000000405717211 */ /* 0x000fe400018f16ff */
[----:B------:R-:W-:-:S03]  /*2d440*/  IADD3 R0, R0, c[0x0][0x198], RZ ;  /* 0x0000660000007a10 */ /* 0x000fc60007ffe0ff */
[----:B------:R1:W-:Y:S01]  /*2d450*/  @P1 STG.E [R112.64], R129 ;  /* 0x0000008170001986 */ /* 0x0003e2000c101904 */
[----:B------:R-:W-:-:S03]  /*2d460*/  IADD3 R5, R0, c[0x0][0x198], RZ ;  /* 0x0000660000057a10 */ /* 0x000fc60007ffe0ff */
[----:B------:R4:W-:Y:S01]  /*2d470*/  @P4 STG.E [R6.64], R128 ;  /* 0x0000008006004986 */ /* 0x0009e2000c101904 */
[----:B------:R-:W-:-:S03]  /*2d480*/  IADD3 R114, R252, 0x6, RZ ;  /* 0x00000006fc727810 */ /* 0x000fc60007ffe0ff */
[----:B-1----:R-:W2:Y:S01]  /*2d490*/  LDL.LU R129, [R1+0x110] ;  /* 0x0001100001817983 */ /* 0x002ea20000300800 */
[----:B------:R-:W-:Y:S02]  /*2d4a0*/  IADD3 R113, R252, 0x7, RZ ;  /* 0x00000007fc717810 */ /* 0x000fe40007ffe0ff */
[-C--:B------:R-:W-:Y:S01]  /*2d4b0*/  LEA R112, P6, R5, R3.reuse, 0x2 ;  /* 0x0000000305707211 */ /* 0x080fe200078c10ff */
[----:B----4-:R-:W4:Y:S01]  /*2d4c0*/  LDL.LU R128, [R1+0x114] ;  /* 0x0001140001807983 */ /* 0x010f220000300800 */
[C---:B------:R-:W-:Y:S02]  /*2d4d0*/  LEA R6, P1, R0.reuse, R3, 0x2 ;  /* 0x0000000300067211 */ /* 0x040fe400078210ff */
[----:B------:R-:W-:Y:S02]  /*2d4e0*/  ISETP.LT.AND P4, PT, R113, c[0x0][0x17c], !P0 ;  /* 0x00005f0071007a0c */ /* 0x000fe40004781270 */
[----:B------:R-:W-:Y:S02]  /*2d4f0*/  LEA.HI.X.SX32 R7, R0, R4, 0x2, P1 ;  /* 0x0000000400077211 */ /* 0x000fe400008f16ff */
[----:B------:R-:W-:-:S02]  /*2d500*/  IADD3 R0, R5, c[0x0][0x198], RZ ;  /* 0x0000660005007a10 */ /* 0x000fc40007ffe0ff */
[----:B------:R-:W-:Y:S01]  /*2d510*/  LEA.HI.X.SX32 R113, R5, R4, 0x2, P6 ;  /* 0x0000000405717211 */ /* 0x000fe200030f16ff */
[----:B------:R1:W-:Y:S01]  /*2d520*/  @P2 STG.E [R6.64], R132 ;  /* 0x0000008406002986 */ /* 0x0003e2000c101904 */
[----:B------:R-:W-:Y:S02]  /*2d530*/  ISETP.LT.AND P3, PT, R114, c[0x0][0x17c], !P0 ;  /* 0x00005f0072007a0c */ /* 0x000fe40004761270 */
[C---:B------:R-:W-:Y:S01]  /*2d540*/  IADD3 R5, R0.reuse, c[0x0][0x198], RZ ;  /* 0x0000660000057a10 */ /* 0x040fe20007ffe0ff */
[----:B------:R1:W-:Y:S04]  /*2d550*/  @P5 STG.E [R112.64], R133 ;  /* 0x0000008570005986 */ /* 0x0003e8000c101904 */
[----:B-1----:R-:W4:Y:S01]  /*2d560*/  LDL.LU R132, [R1+0x120] ;  /* 0x0001200001847983 */ /* 0x002f220000300800 */
[----:B------:R-:W-:-:S03]  /*2d570*/  LEA R6, P2, R0, R3, 0x2 ;  /* 0x0000000300067211 */ /* 0x000fc600078410ff */
[----:B------:R-:W4:Y:S01]  /*2d580*/  LDL.LU R133, [R1+0x124] ;  /* 0x0001240001857983 */ /* 0x000f220000300800 */
[----:B------:R-:W-:Y:S02]  /*2d590*/  IADD3 R113, R252, 0x9, RZ ;  /* 0x00000009fc717810 */ /* 0x000fe40007ffe0ff */
[----:B------:R-:W-:Y:S02]  /*2d5a0*/  LEA R112, P6, R5, R3, 0x2 ;  /* 0x0000000305707211 */ /* 0x000fe400078c10ff */
[-C--:B------:R-:W-:Y:S02]  /*2d5b0*/  LEA.HI.X.SX32 R7, R0, R4.reuse, 0x2, P2 ;  /* 0x0000000400077211 */ /* 0x080fe400010f16ff */
[----:B------:R-:W-:Y:S02]  /*2d5c0*/  ISETP.LT.AND P5, PT, R113, c[0x0][0x17c], !P0 ;  /* 0x00005f0071007a0c */ /* 0x000fe400047a1270 */
[----:B------:R-:W-:Y:S01]  /*2d5d0*/  LEA.HI.X.SX32 R113, R5, R4, 0x2, P6 ;  /* 0x0000000405717211 */ /* 0x000fe200030f16ff */
[----:B---3--:R1:W-:Y:S04]  /*2d5e0*/  @P3 STG.E [R6.64], R134 ;  /* 0x0000008606003986 */ /* 0x0083e8000c101904 */
[----:B--2---:R2:W-:Y:S04]  /*2d5f0*/  @P4 STG.E [R112.64], R135 ;  /* 0x0000008770004986 */ /* 0x0045e8000c101904 */
[----:B-1----:R-:W3:Y:S04]  /*2d600*/  LDL.LU R134, [R1+0x130] ;  /* 0x0001300001867983 */ /* 0x002ee80000300800 */
[----:B--2---:R-:W2:Y:S01]  /*2d610*/  LDL.LU R135, [R1+0x134] ;  /* 0x0001340001877983 */ /* 0x004ea20000300800 */
[----:B------:R-:W-:-:S02]  /*2d620*/  IADD3 R114, R252, 0x8, RZ ;  /* 0x00000008fc727810 */ /* 0x000fc40007ffe0ff */
[----:B------:R-:W-:Y:S02]  /*2d630*/  IADD3 R0, R5, c[0x0][0x198], RZ ;  /* 0x0000660005007a10 */ /* 0x000fe40007ffe0ff */
[----:B------:R-:W-:Y:S02]  /*2d640*/  ISETP.LT.AND P1, PT, R114, c[0x0][0x17c], !P0 ;  /* 0x00005f0072007a0c */ /* 0x000fe40004721270 */
[C---:B------:R-:W-:Y:S02]  /*2d650*/  IADD3 R5, R0.reuse, c[0x0][0x198], RZ ;  /* 0x0000660000057a10 */ /* 0x040fe40007ffe0ff */
[-C--:B------:R-:W-:Y:S02]  /*2d660*/  LEA R6, P3, R0, R3.reuse, 0x2 ;  /* 0x0000000300067211 */ /* 0x080fe400078610ff */
[----:B------:R-:W-:Y:S02]  /*2d670*/  IADD3 R113, R252, 0xb, RZ ;  /* 0x0000000bfc717810 */ /* 0x000fe40007ffe0ff */
[----:B------:R-:W-:-:S02]  /*2d680*/  LEA R112, P6, R5, R3, 0x2 ;  /* 0x0000000305707211 */ /* 0x000fc400078c10ff */
[----:B------:R-:W-:Y:S02]  /*2d690*/  IADD3 R114, R252, 0xa, RZ ;  /* 0x0000000afc727810 */ /* 0x000fe40007ffe0ff */
[-C--:B------:R-:W-:Y:S02]  /*2d6a0*/  LEA.HI.X.SX32 R7, R0, R4.reuse, 0x2, P3 ;  /* 0x0000000400077211 */ /* 0x080fe400018f16ff */
[----:B------:R-:W-:Y:S02]  /*2d6b0*/  ISETP.LT.AND P4, PT, R113, c[0x0][0x17c], !P0 ;  /* 0x00005f0071007a0c */ /* 0x000fe40004781270 */
[C---:B------:R-:W-:Y:S02]  /*2d6c0*/  IADD3 R0, R5.reuse, c[0x0][0x198], RZ ;  /* 0x0000660005007a10 */ /* 0x040fe40007ffe0ff */
[----:B------:R-:W-:Y:S02]  /*2d6d0*/  LEA.HI.X.SX32 R113, R5, R4, 0x2, P6 ;  /* 0x0000000405717211 */ /* 0x000fe400030f16ff */
[----:B------:R-:W-:Y:S01]  /*2d6e0*/  ISETP.LT.AND P2, PT, R114, c[0x0][0x17c], !P0 ;  /* 0x00005f0072007a0c */ /* 0x000fe20004741270 */
[----:B------:R1:W-:Y:S01]  /*2d6f0*/  @P1 STG.E [R6.64], R129 ;  /* 0x0000008106001986 */ /* 0x0003e2000c101904 */
[----:B------:R-:W-:-:S03]  /*2d700*/  IADD3 R5, R0, c[0x0][0x198], RZ ;  /* 0x0000660000057a10 */ /* 0x000fc60007ffe0ff */
[----:B----4-:R4:W-:Y:S01]  /*2d710*/  @P5 STG.E [R112.64], R128 ;  /* 0x0000008070005986 */ /* 0x0109e2000c101904 */
[----:B------:R-:W-:-:S03]  /*2d720*/  IADD3 R114, R252, 0xc, RZ ;  /* 0x0000000cfc727810 */ /* 0x000fc60007ffe0ff */
[----:B-1----:R-:W2:Y:S01]  /*2d730*/  LDL.LU R129, [R1+0x140] ;  /* 0x0001400001817983 */ /* 0x002ea20000300800 */
[----:B------:R-:W-:-:S03]  /*2d740*/  LEA R6, P1, R0, R3, 0x2 ;  /* 0x0000000300067211 */ /* 0x000fc600078210ff */
[----:B----4-:R-:W4:Y:S01]  /*2d750*/  LDL.LU R128, [R1+0x144] ;  /* 0x0001440001807983 */ /* 0x010f220000300800 */
[----:B------:R-:W-:Y:S02]  /*2d760*/  IADD3 R113, R252, 0xd, RZ ;  /* 0x0000000dfc717810 */ /* 0x000fe40007ffe0ff */
[----:B------:R-:W-:Y:S02]  /*2d770*/  LEA R112, P6, R5, R3, 0x2 ;  /* 0x0000000305707211 */ /* 0x000fe400078c10ff */
[-C--:B------:R-:W-:Y:S02]  /*2d780*/  LEA.HI.X.SX32 R7, R0, R4.reuse, 0x2, P1 ;  /* 0x0000000400077211 */ /* 0x080fe400008f16ff */
[----:B------:R-:W-:Y:S02]  /*2d790*/  ISETP.LT.AND P5, PT, R113, c[0x0][0x17c], !P0 ;  /* 0x00005f0071007a0c */ /* 0x000fe400047a1270 */
[C---:B------:R-:W-:Y:S02]  /*2d7a0*/  LEA.HI.X.SX32 R113, R5.reuse, R4, 0x2, P6 ;  /* 0x0000000405717211 */ /* 0x040fe400030f16ff */
[----:B------:R-:W-:Y:S01]  /*2d7b0*/  IADD3 R0, R5, c[0x0][0x198], RZ ;  /* 0x0000660005007a10 */ /* 0x000fe20007ffe0ff */
[----:B------:R1:W-:Y:S01]  /*2d7c0*/  @P2 STG.E [R6.64], R132 ;  /* 0x0000008406002986 */ /* 0x0003e2000c101904 */
[----:B------:R-:W-:-:S02]  /*2d7d0*/  ISETP.LT.AND P3, PT, R114, c[0x0][0x17c], !P0 ;  /* 0x00005f0072007a0c */ /* 0x000fc40004761270 */
        /* <DEDUP_REMOVED lines=38> */
[C---:B------:R-:W-:Y:S02]  /*2da40*/  IADD3 R0, R5.reuse, c[0x0][0x198], RZ ;  /* 0x0000660005007a10 */ /* 0x040fe40007ffe0ff */
[----:B------:R-:W-:Y:S01]  /*2da50*/  LEA.HI.X.SX32 R113, R5, R4, 0x2, P6 ;  /* 0x0000000405717211 */ /* 0x000fe200030f16ff */
        /* <DEDUP_REMOVED lines=251> */
[----:B------:R-:W-:Y:S02]  /*2ea10*/  LEA.HI.X.SX32 R7, R5, R4, 0x2, P6 ;  /* 0x0000000405077211 */ /* 0x000fe400030f16ff */
[----:B------:R-:W-:Y:S01]  /*2ea20*/  ISETP.LT.AND P3, PT, R114, c[0x0][0x17c], !P0 ;  /* 0x00005f0072007a0c */ /* 0x000fe20004761270 */
[----:B------:R1:W-:Y:S01]  /*2ea30*/  @P2 STG.E [R112.64], R132 ;  /* 0x0000008470002986 */ /* 0x0003e2000c101904 */
[----:B------:R-:W-:-:S03]  /*2ea40*/  IADD3 R5, R0, c[0x0][0x198], RZ ;  /* 0x0000660000057a10 */ /* 0x000fc60007ffe0ff */
        /* <DEDUP_REMOVED lines=125> */
[----:B------:R-:W-:Y:S01]  /*2f220*/  IADD3 R5, R0, c[0x0][0x198], RZ ;  /* 0x0000660000057a10 */ /* 0x000fe20007ffe0ff */
[----:B------:R1:W-:Y:S04]  /*2f230*/  @P4 STG.E [R6.64], R133 ;  /* 0x0000008506004986 */ /* 0x0003e8000c101904 */
[----:B-1----:R-:W4:Y:S01]  /*2f240*/  LDL.LU R132, [R1+0x2c0] ;  /* 0x0002c00001847983 */ /* 0x002f220000300800 */
[----:B------:R-:W-:-:S03]  /*2f250*/  IADD3 R113, R252, 0x4b, RZ ;  /* 0x0000004bfc717810 */ /* 0x000fc60007ffe0ff */
[----:B------:R-:W4:Y:S01]  /*2f260*/  LDL.LU R133, [R1+0x2c4] ;  /* 0x0002c40001857983 */ /* 0x000f220000300800 */
[CC--:B------:R-:W-:Y:S02]  /*2f270*/  LEA R6, P2, R0.reuse, R3.reuse, 0x2 ;  /* 0x0000000300067211 */ /* 0x0c0fe400078410ff */
        /* <DEDUP_REMOVED lines=122> */
[----:B-1----:R-:W4:Y:S01]  /*2fa20*/  LDL.LU R132, [R1] ;  /* 0x0000000001847983 */ /* 0x002f220000300800 */
        /* <DEDUP_REMOVED lines=202> */
[-C--:B------:R-:W-:Y:S02]  /*306d0*/  LEA.HI.X.SX32 R7, R0, R4.reuse, 0x2, P1 ;  /* 0x0000000400077211 */ /* 0x080fe400008f16ff */
[----:B------:R-:W-:-:S02]  /*306e0*/  LEA.HI.X.SX32 R113, R5, R4, 0x2, P6 ;  /* 0x0000000405717211 */ /* 0x000fc400030f16ff */
[----:B------:R-:W-:Y:S02]  /*306f0*/  IADD3 R0, R5, c[0x0][0x198], RZ ;  /* 0x0000660005007a10 */ /* 0x000fe40007ffe0ff */
        /* <DEDUP_REMOVED lines=32> */
[C---:B------:R-:W-:Y:S02]  /*30900*/  IADD3 R114, R252.reuse, 0x7e, RZ ;  /* 0x0000007efc727810 */ /* 0x040fe40007ffe0ff */
[----:B-1----:R-:W-:Y:S01]  /*30910*/  IADD3 R7, R252, 0x7f, RZ ;  /* 0x0000007ffc077810 */ /* 0x002fe20007ffe0ff */
[----:B------:R-:W2:Y:S01]  /*30920*/  LDL.LU R129, [R1+0x3a0] ;  /* 0x0003a00001817983 */ /* 0x000ea20000300800 */
[-C--:B------:R-:W-:Y:S02]  /*30930*/  LEA R6, P6, R5, R3.reuse, 0x2 ;  /* 0x0000000305067211 */ /* 0x080fe400078c10ff */
[C---:B----4-:R-:W-:Y:S01]  /*30940*/  LEA R112, P1, R0.reuse, R3, 0x2 ;  /* 0x0000000300707211 */ /* 0x050fe200078210ff */
[----:B------:R-:W4:Y:S01]  /*30950*/  LDL.LU R128, [R1+0x3a4] ;  /* 0x0003a40001807983 */ /* 0x000f220000300800 */
[----:B------:R-:W-:Y:S02]  /*30960*/  ISETP.LT.AND P4, PT, R7, c[0x0][0x17c], !P0 ;  /* 0x00005f0007007a0c */ /* 0x000fe40004781270 */
[----:B------:R-:W-:-:S02]  /*30970*/  LEA.HI.X.SX32 R113, R0, R4, 0x2, P1 ;  /* 0x0000000400717211 */ /* 0x000fc400008f16ff */
[C---:B------:R-:W-:Y:S02]  /*30980*/  IADD3 R0, R5.reuse, c[0x0][0x198], RZ ;  /* 0x0000660005007a10 */ /* 0x040fe40007ffe0ff */
[----:B------:R-:W-:Y:S02]  /*30990*/  LEA.HI.X.SX32 R7, R5, R4, 0x2, P6 ;  /* 0x0000000405077211 */ /* 0x000fe400030f16ff */
[----:B------:R-:W-:Y:S01]  /*309a0*/  ISETP.LT.AND P3, PT, R114, c[0x0][0x17c], !P0 ;  /* 0x00005f0072007a0c */ /* 0x000fe20004761270 */
[----:B------:R1:W-:Y:S01]  /*309b0*/  @P2 STG.E [R112.64], R132 ;  /* 0x0000008470002986 */ /* 0x0003e2000c101904 */
[----:B------:R-:W-:-:S03]  /*309c0*/  IADD3 R5, R0, c[0x0][0x198], RZ ;  /* 0x0000660000057a10 */ /* 0x000fc60007ffe0ff */
[----:B------:R1:W-:Y:S01]  /*309d0*/  @P5 STG.E [R6.64], R133 ;  /* 0x0000008506005986 */ /* 0x0003e2000c101904 */
[C---:B------:R-:W-:Y:S02]  /*309e0*/  IADD3 R114, R252.reuse, 0x80, RZ ;  /* 0x00000080fc727810 */ /* 0x040fe40007ffe0ff */
[----:B-1----:R-:W-:Y:S02]  /*309f0*/  IADD3 R113, R252, 0x81, RZ ;  /* 0x00000081fc717810 */ /* 0x002fe40007ffe0ff */
[-C--:B------:R-:W-:Y:S02]  /*30a00*/  LEA R112, P6, R5, R3.reuse, 0x2 ;  /* 0x0000000305707211 */ /* 0x080fe400078c10ff */
[C---:B------:R-:W-:Y:S02]  /*30a10*/  LEA R6, P2, R0.reuse, R3, 0x2 ;  /* 0x0000000300067211 */ /* 0x040fe400078410ff */
[----:B------:R-:W-:Y:S02]  /*30a20*/  ISETP.LT.AND P5, PT, R113, c[0x0][0x17c], !P0 ;  /* 0x00005f0071007a0c */ /* 0x000fe400047a1270 */
[----:B------:R-:W-:-:S02]  /*30a30*/  LEA.HI.X.SX32 R7, R0, R4, 0x2, P2 ;  /* 0x0000000400077211 */ /* 0x000fc400010f16ff */
[C---:B------:R-:W-:Y:S02]  /*30a40*/  IADD3 R0, R5.reuse, c[0x0][0x198], RZ ;  /* 0x0000660005007a10 */ /* 0x040fe40007ffe0ff */
[----:B------:R-:W-:Y:S02]  /*30a50*/  LEA.HI.X.SX32 R113, R5, R4, 0x2, P6 ;  /* 0x0000000405717211 */ /* 0x000fe400030f16ff */
[----:B------:R-:W-:Y:S02]  /*30a60*/  ISETP.LT.AND P1, PT, R114, c[0x0][0x17c], !P0 ;  /* 0x00005f0072007a0c */ /* 0x000fe40004721270 */
[----:B------:R-:W-:Y:S02]  /*30a70*/  IADD3 R5, R0, c[0x0][0x198], RZ ;  /* 0x0000660000057a10 */ /* 0x000fe40007ffe0ff */
[----:B------:R-:W-:-:S04]  /*30a80*/  IADD3 R114, R252, 0x82, RZ ;  /* 0x00000082fc727810 */ /* 0x000fc80007ffe0ff */
[----:B------:R-:W-:Y:S02]  /*30a90*/  ISETP.LT.AND P2, PT, R114, c[0x0][0x17c], !P0 ;  /* 0x00005f0072007a0c */ /* 0x000fe40004741270 */
[C---:B------:R-:W-:Y:S01]  /*30aa0*/  IADD3 R114, R252.reuse, 0x84, RZ ;  /* 0x00000084fc727810 */ /* 0x040fe20007ffe0ff */
[----:B---3--:R1:W-:Y:S04]  /*30ab0*/  @P3 STG.E [R6.64], R134 ;  /* 0x0000008606003986 */ /* 0x0083e8000c101904 */
[----:B--2---:R2:W-:Y:S01]  /*30ac0*/  @P4 STG.E [R112.64], R135 ;  /* 0x0000008770004986 */ /* 0x0045e2000c101904 */
[----:B-1----:R-:W-:-:S03]  /*30ad0*/  IADD3 R7, R252, 0x83, RZ ;  /* 0x00000083fc077810 */ /* 0x002fc60007ffe0ff */
[----:B------:R-:W3:Y:S01]  /*30ae0*/  LDL.LU R134, [R1+0x3c0] ;  /* 0x0003c00001867983 */ /* 0x000ee20000300800 */
[-C--:B------:R-:W-:Y:S02]  /*30af0*/  LEA R6, P6, R5, R3.reuse, 0x2 ;  /* 0x0000000305067211 */ /* 0x080fe400078c10ff */
[C---:B--2---:R-:W-:Y:S01]  /*30b00*/  LEA R112, P3, R0.reuse, R3, 0x2 ;  /* 0x0000000300707211 */ /* 0x044fe200078610ff */
[----:B------:R-:W2:Y:S01]  /*30b10*/  LDL.LU R135, [R1+0x3c4] ;  /* 0x0003c40001877983 */ /* 0x000ea20000300800 */
[----:B------:R-:W-:Y:S02]  /*30b20*/  ISETP.LT.AND P4, PT, R7, c[0x0][0x17c], !P0 ;  /* 0x00005f0007007a0c */ /* 0x000fe40004781270 */
[-C--:B------:R-:W-:Y:S02]  /*30b30*/  LEA.HI.X.SX32 R113, R0, R4.reuse, 0x2, P3 ;  /* 0x0000000400717211 */ /* 0x080fe400018f16ff */
[C---:B------:R-:W-:Y:S02]  /*30b40*/  IADD3 R0, R5.reuse, c[0x0][0x198], RZ ;  /* 0x0000660005007a10 */ /* 0x040fe40007ffe0ff */
[----:B------:R-:W-:Y:S01]  /*30b50*/  LEA.HI.X.SX32 R7, R5, R4, 0x2, P6 ;  /* 0x0000000405077211 */ /* 0x000fe200030f16ff */
[----:B------:R1:W-:Y:S01]  /*30b60*/  @P1 STG.E [R112.64], R248 ;  /* 0x000000f870001986 */ /* 0x0003e2000c101904 */
[----:B------:R-:W-:-:S03]  /*30b70*/  IADD3 R5, R0, c[0x0][0x198], RZ ;  /* 0x0000660000057a10 */ /* 0x000fc60007ffe0ff */
[----:B------:R1:W-:Y:S01]  /*30b80*/  @P5 STG.E [R6.64], R249 ;  /* 0x000000f906005986 */ /* 0x0003e2000c101904 */
[----:B------:R-:W-:Y:S02]  /*30b90*/  ISETP.LT.AND P3, PT, R114, c[0x0][0x17c], !P0 ;  /* 0x00005f0072007a0c */ /* 0x000fe40004761270 */
[----:B-1----:R-:W-:Y:S02]  /*30ba0*/  IADD3 R113, R252, 0x85, RZ ;  /* 0x00000085fc717810 */ /* 0x002fe40007ffe0ff */
[-C--:B------:R-:W-:Y:S02]  /*30bb0*/  LEA R112, P6, R5, R3.reuse, 0x2 ;  /* 0x0000000305707211 */ /* 0x080fe400078c10ff */
[C---:B------:R-:W-:Y:S02]  /*30bc0*/  LEA R6, P1, R0.reuse, R3, 0x2 ;  /* 0x0000000300067211 */ /* 0x040fe400078210ff */
[----:B------:R-:W-:Y:S02]  /*30bd0*/  ISETP.LT.AND P5, PT, R113, c[0x0][0x17c], !P0 ;  /* 0x00005f0071007a0c */ /* 0x000fe400047a1270 */
[----:B------:R-:W-:-:S02]  /*30be0*/  LEA.HI.X.SX32 R7, R0, R4, 0x2, P1 ;  /* 0x0000000400077211 */ /* 0x000fc400008f16ff */
[C---:B------:R-:W-:Y:S02]  /*30bf0*/  IADD3 R0, R5.reuse, c[0x0][0x198], RZ ;  /* 0x0000660005007a10 */ /* 0x040fe40007ffe0ff */
[----:B------:R-:W-:Y:S01]  /*30c00*/  LEA.HI.X.SX32 R113, R5, R4, 0x2, P6 ;  /* 0x0000000405717211 */ /* 0x000fe200030f16ff */
[----:B------:R1:W-:Y:S01]  /*30c10*/  @P2 STG.E [R6.64], R232 ;  /* 0x000000e806002986 */ /* 0x0003e2000c101904 */
[----:B------:R-:W-:-:S03]  /*30c20*/  IADD3 R5, R0, c[0x0][0x198], RZ ;  /* 0x0000660000057a10 */ /* 0x000fc60007ffe0ff */
[----:B------:R4:W-:Y:S01]  /*30c30*/  @P4 STG.E [R112.64], R233 ;  /* 0x000000e970004986 */ /* 0x0009e2000c101904 */
[C---:B------:R-:W-:Y:S02]  /*30c40*/  IADD3 R114, R252.reuse, 0x86, RZ ;  /* 0x00000086fc727810 */ /* 0x040fe40007ffe0ff */
[----:B-1----:R-:W-:Y:S02]  /*30c50*/  IADD3 R7, R252, 0x87, RZ ;  /* 0x00000087fc077810 */ /* 0x002fe40007ffe0ff */
[-C--:B------:R-:W-:Y:S02]  /*30c60*/  LEA R6, P6, R5, R3.reuse, 0x2 ;  /* 0x0000000305067211 */ /* 0x080fe400078c10ff */
[C---:B----4-:R-:W-:Y:S02]  /*30c70*/  LEA R112, P2, R0.reuse, R3, 0x2 ;  /* 0x0000000300707211 */ /* 0x050fe400078410ff */
[----:B------:R-:W-:Y:S02]  /*30c80*/  ISETP.LT.AND P4, PT, R7, c[0x0][0x17c], !P0 ;  /* 0x00005f0007007a0c */ /* 0x000fe40004781270 */
[----:B------:R-:W-:-:S02]  /*30c90*/  LEA.HI.X.SX32 R113, R0, R4, 0x2, P2 ;  /* 0x0000000400717211 */ /* 0x000fc400010f16ff */
[C---:B------:R-:W-:Y:S02]  /*30ca0*/  IADD3 R0, R5.reuse, c[0x0][0x198], RZ ;  /* 0x0000660005007a10 */ /* 0x040fe40007ffe0ff */
[----:B------:R-:W-:Y:S01]  /*30cb0*/  LEA.HI.X.SX32 R7, R5, R4, 0x2, P6 ;  /* 0x0000000405077211 */ /* 0x000fe200030f16ff */
[----:B------:R1:W-:Y:S01]  /*30cc0*/  @P3 STG.E [R112.64], R216 ;  /* 0x000000d870003986 */ /* 0x0003e2000c101904 */
[----:B------:R-:W-:Y:S02]  /*30cd0*/  ISETP.LT.AND P1, PT, R114, c[0x0][0x17c], !P0 ;  /* 0x00005f0072007a0c */ /* 0x000fe40004721270 */
[----:B------:R-:W-:Y:S01]  /*30ce0*/  IADD3 R5, R0, c[0x0][0x198], RZ ;  /* 0x0000660000057a10 */ /* 0x000fe20007ffe0ff */
[----:B------:R4:W-:Y:S01]  /*30cf0*/  @P5 STG.E [R6.64], R217 ;  /* 0x000000d906005986 */ /* 0x0009e2000c101904 */
[C---:B------:R-:W-:Y:S02]  /*30d00*/  IADD3 R114, R252.reuse, 0x88, RZ ;  /* 0x00000088fc727810 */ /* 0x040fe40007ffe0ff */
[----:B-1----:R-:W-:-:S02]  /*30d10*/  IADD3 R113, R252, 0x89, RZ ;  /* 0x00000089fc717810 */ /* 0x002fc40007ffe0ff */
[-C--:B------:R-:W-:Y:S02]  /*30d20*/  LEA R112, P6, R5, R3.reuse, 0x2 ;  /* 0x0000000305707211 */ /* 0x080fe400078c10ff */
[C---:B----4-:R-:W-:Y:S02]  /*30d30*/  LEA R6, P3, R0.reuse, R3, 0x2 ;  /* 0x0000000300067211 */ /* 0x050fe400078610ff */
[----:B------:R-:W-:Y:S02]  /*30d40*/  ISETP.LT.AND P5, PT, R113, c[0x0][0x17c], !P0 ;  /* 0x00005f0071007a0c */ /* 0x000fe400047a1270 */
[-C--:B------:R-:W-:Y:S02]  /*30d50*/  LEA.HI.X.SX32 R7, R0, R4.reuse, 0x2, P3 ;  /* 0x0000000400077211 */ /* 0x080fe400018f16ff */
[C---:B------:R-:W-:Y:S02]  /*30d60*/  IADD3 R0, R5.reuse, c[0x0][0x198], RZ ;  /* 0x0000660005007a10 */ /* 0x040fe40007ffe0ff */
[----:B------:R-:W-:-:S02]  /*30d70*/  LEA.HI.X.SX32 R113, R5, R4, 0x2, P6 ;  /* 0x0000000405717211 */ /* 0x000fc400030f16ff */
[----:B------:R-:W-:Y:S01]  /*30d80*/  ISETP.LT.AND P2, PT, R114, c[0x0][0x17c], !P0 ;  /* 0x00005f0072007a0c */ /* 0x000fe20004741270 */
        /* <DEDUP_REMOVED lines=417> */
[C---:B------:R-:W-:Y:S02]  /*327a0*/  LEA.HI.X.SX32 R7, R5.reuse, R4, 0x2, P6 ;  /* 0x0000000405077211 */ /* 0x040fe400030f16ff */
[----:B------:R-:W-:Y:S01]  /*327b0*/  IADD3 R0, R5, c[0x0][0x198], RZ ;  /* 0x0000660005007a10 */ /* 0x000fe20007ffe0ff */
[----:B------:R1:W-:Y:S01]  /*327c0*/  @P3 STG.E [R112.64], R148 ;  /* 0x0000009470003986 */ /* 0x0003e2000c101904 */
[----:B------:R-:W-:Y:S02]  /*327d0*/  ISETP.LT.AND P1, PT, R114, c[0x0][0x17c], !P0 ;  /* 0x00005f0072007a0c */ /* 0x000fe40004721270 */
[----:B------:R-:W-:Y:S01]  /*327e0*/  IADD3 R5, R0, c[0x0][0x198], RZ ;  /* 0x0000660000057a10 */ /* 0x000fe20007ffe0ff */
[----:B------:R4:W-:Y:S01]  /*327f0*/  @P5 STG.E [R6.64], R149 ;  /* 0x0000009506005986 */ /* 0x0009e2000c101904 */
[C---:B------:R-:W-:Y:S02]  /*32800*/  IADD3 R114, R252.reuse, 0xd0, RZ ;  /* 0x000000d0fc727810 */ /* 0x040fe40007ffe0ff */
[----:B-1----:R-:W-:-:S02]  /*32810*/  IADD3 R113, R252, 0xd1, RZ ;  /* 0x000000d1fc717810 */ /* 0x002fc40007ffe0ff */
[CC--:B----4-:R-:W-:Y:S02]  /*32820*/  LEA R6, P3, R0.reuse, R3.reuse, 0x2 ;  /* 0x0000000300067211 */ /* 0x0d0fe400078610ff */
[C---:B------:R-:W-:Y:S02]  /*32830*/  LEA R112, P6, R5.reuse, R3, 0x2 ;  /* 0x0000000305707211 */ /* 0x040fe400078c10ff */
[----:B------:R-:W-:Y:S02]  /*32840*/  LEA.HI.X.SX32 R7, R0, R4, 0x2, P3 ;  /* 0x0000000400077211 */ /* 0x000fe400018f16ff */
[----:B------:R-:W-:Y:S02]  /*32850*/  IADD3 R0, R5, c[0x0][0x198], RZ ;  /* 0x0000660005007a10 */ /* 0x000fe40007ffe0ff */
[----:B------:R-:W-:Y:S02]  /*32860*/  ISETP.LT.AND P5, PT, R113, c[0x0][0x17c], !P0 ;  /* 0x00005f0071007a0c */ /* 0x000fe400047a1270 */
[----:B------:R-:W-:-:S02]  /*32870*/  ISETP.LT.AND P2, PT, R114, c[0x0][0x17c], !P0 ;  /* 0x00005f0072007a0c */ /* 0x000fc40004741270 */
[----:B------:R-:W-:Y:S01]  /*32880*/  LEA.HI.X.SX32 R113, R5, R4, 0x2, P6 ;  /* 0x0000000405717211 */ /* 0x000fe200030f16ff */
[----:B------:R1:W-:Y:S01]  /*32890*/  @P1 STG.E [R6.64], R96 ;  /* 0x0000006006001986 */ /* 0x0003e2000c101904 */
[----:B------:R-:W-:Y:S02]  /*328a0*/  IADD3 R5, R0, c[0x0][0x198], RZ ;  /* 0x0000660000057a10 */ /* 0x000fe40007ffe0ff */
[----:B------:R-:W-:Y:S01]  /*328b0*/  IADD3 R114, R252, 0xd2, RZ ;  /* 0x000000d2fc727810 */ /* 0x000fe20007ffe0ff */
[----:B------:R4:W-:Y:S01]  /*328c0*/  @P4 STG.E [R112.64], R97 ;  /* 0x0000006170004986 */ /* 0x0009e2000c101904 */
[-C--:B-1----:R-:W-:Y:S02]  /*328d0*/  LEA R96, P1, R0, R3.reuse, 0x2 ;  /* 0x0000000300607211 */ /* 0x082fe400078210ff */
[----:B------:R-:W-:Y:S02]  /*328e0*/  IADD3 R7, R252, 0xd3, RZ ;  /* 0x000000d3fc077810 */ /* 0x000fe40007ffe0ff */
[----:B------:R-:W-:-:S02]  /*328f0*/  LEA R6, P6, R5, R3, 0x2 ;  /* 0x0000000305067211 */ /* 0x000fc400078c10ff */
[-C--:B----4-:R-:W-:Y:S02]  /*32900*/  LEA.HI.X.SX32 R97, R0, R4.reuse, 0x2, P1 ;  /* 0x0000000400617211 */ /* 0x090fe400008f16ff */
[----:B------:R-:W-:Y:S02]  /*32910*/  ISETP.LT.AND P4, PT, R7, c[0x0][0x17c], !P0 ;  /* 0x00005f0007007a0c */ /* 0x000fe40004781270 */
        /* <DEDUP_REMOVED lines=13> */
[----:B------:R-:W-:Y:S02]  /*329f0*/  ISETP.LT.AND P1, PT, R112, c[0x0][0x17c], !P0 ;  /* 0x00005f0070007a0c */ /* 0x000fe40004721270 */
[----:B------:R-:W-:Y:S01]  /*32a00*/  IADD3 R5, R5, c[0x0][0x198], RZ ;  /* 0x0000660005057a10 */ /* 0x000fe20007ffe0ff */
[----:B------:R1:W-:Y:S01]  /*32a10*/  @P3 STG.E [R6.64], R160 ;  /* 0x000000a006003986 */ /* 0x0003e2000c101904 */
[C---:B------:R-:W-:Y:S02]  /*32a20*/  IADD3 R0, R252.reuse, 0xd7, RZ ;  /* 0x000000d7fc007810 */ /* 0x040fe40007ffe0ff */
[----:B------:R-:W-:Y:S02]  /*32a30*/  IADD3 R112, R252, 0xd6, RZ ;  /* 0x000000d6fc707810 */ /* 0x000fe40007ffe0ff */
[----:B------:R-:W-:Y:S01]  /*32a40*/  IADD3 R113, R5, c[0x0][0x198], RZ ;  /* 0x0000660005717a10 */ /* 0x000fe20007ffe0ff */
[----:B------:R4:W-:Y:S01]  /*32a50*/  @P4 STG.E [R96.64], R161 ;  /* 0x000000a160004986 */ /* 0x0009e2000c101904 */
[----:B------:R-:W-:-:S02]  /*32a60*/  ISETP.LT.AND P4, PT, R0, c[0x0][0x17c], !P0 ;  /* 0x00005f0000007a0c */ /* 0x000fc40004781270 */
[CC--:B-1----:R-:W-:Y:S02]  /*32a70*/  LEA R6, P3, R5.reuse, R3.reuse, 0x2 ;  /* 0x0000000305067211 */ /* 0x0c2fe400078610ff */
[----:B------:R-:W-:Y:S02]  /*32a80*/  ISETP.LT.AND P2, PT, R112, c[0x0][0x17c], !P0 ;  /* 0x00005f0070007a0c */ /* 0x000fe40004741270 */
[----:B------:R-:W-:Y:S02]  /*32a90*/  LEA.HI.X.SX32 R7, R5, R4, 0x2, P3 ;  /* 0x0000000405077211 */ /* 0x000fe400018f16ff */
[C---:B------:R-:W-:Y:S02]  /*32aa0*/  IADD3 R0, R113.reuse, c[0x0][0x198], RZ ;  /* 0x0000660071007a10 */ /* 0x040fe40007ffe0ff */
[----:B----4-:R-:W-:Y:S01]  /*32ab0*/  LEA R96, P6, R113, R3, 0x2 ;  /* 0x0000000371607211 */ /* 0x010fe200078c10ff */
[----:B------:R1:W-:Y:S01]  /*32ac0*/  @P1 STG.E [R6.64], R144 ;  /* 0x0000009006001986 */ /* 0x0003e2000c101904 */
[----:B------:R-:W-:-:S02]  /*32ad0*/  IADD3 R112, R252, 0xd8, RZ ;  /* 0x000000d8fc707810 */ /* 0x000fc40007ffe0ff */
[-C--:B------:R-:W-:Y:S02]  /*32ae0*/  LEA.HI.X.SX32 R97, R113, R4.reuse, 0x2, P6 ;  /* 0x0000000471617211 */ /* 0x080fe400030f16ff */
[----:B------:R-:W-:Y:S02]  /*32af0*/  IADD3 R113, R0, c[0x0][0x198], RZ ;  /* 0x0000660000717a10 */ /* 0x000fe40007ffe0ff */
[----:B------:R-:W-:Y:S02]  /*32b00*/  ISETP.LT.AND P3, PT, R112, c[0x0][0x17c], !P0 ;  /* 0x00005f0070007a0c */ /* 0x000fe40004761270 */
[----:B-1----:R-:W-:Y:S02]  /*32b10*/  LEA R6, P1, R0, R3, 0x2 ;  /* 0x0000000300067211 */ /* 0x002fe400078210ff */
[----:B------:R-:W-:Y:S02]  /*32b20*/  IADD3 R112, R252, 0xd9, RZ ;  /* 0x000000d9fc707810 */ /* 0x000fe40007ffe0ff */
[----:B------:R-:W-:-:S02]  /*32b30*/  LEA.HI.X.SX32 R7, R0, R4, 0x2, P1 ;  /* 0x0000000400077211 */ /* 0x000fc400008f16ff */
[----:B------:R-:W-:Y:S01]  /*32b40*/  IADD3 R0, R113, c[0x0][0x198], RZ ;  /* 0x0000660071007a10 */ /* 0x000fe20007ffe0ff */
[----:B------:R1:W-:Y:S01]  /*32b50*/  @P5 STG.E [R96.64], R145 ;  /* 0x0000009160005986 */ /* 0x0003e2000c101904 */
[----:B------:R-:W-:-:S03]  /*32b60*/  ISETP.LT.AND P5, PT, R112, c[0x0][0x17c], !P0 ;  /* 0x00005f0070007a0c */ /* 0x000fc600047a1270 */
[----:B------:R4:W-:Y:S01]  /*32b70*/  @P2 STG.E [R6.64], R92 ;  /* 0x0000005c06002986 */ /* 0x0009e2000c101904 */
[-C--:B------:R-:W-:Y:S02]  /*32b80*/  LEA R112, P2, R0, R3.reuse, 0x2 ;  /* 0x0000000300707211 */ /* 0x080fe400078410ff */
[----:B------:R-:W-:Y:S02]  /*32b90*/  IADD3 R5, R252, 0xda, RZ ;  /* 0x000000dafc057810 */ /* 0x000fe40007ffe0ff */
[----:B------:R-:W-:Y:S02]  /*32ba0*/  IADD3 R116, R0, c[0x0][0x198], RZ ;  /* 0x0000660000747a10 */ /* 0x000fe40007ffe0ff */
[----:B-1----:R-:W-:-:S04]  /*32bb0*/  LEA R96, P6, R113, R3, 0x2 ;  /* 0x0000000371607211 */ /* 0x002fc800078c10ff */
[-C--:B------:R-:W-:Y:S02]  /*32bc0*/  LEA.HI.X.SX32 R97, R113, R4.reuse, 0x2, P6 ;  /* 0x0000000471617211 */ /* 0x080fe400030f16ff */
[----:B------:R-:W-:Y:S02]  /*32bd0*/  LEA.HI.X.SX32 R113, R0, R4, 0x2, P2 ;  /* 0x0000000400717211 */ /* 0x000fe400010f16ff */
[----:B------:R-:W-:Y:S02]  /*32be0*/  ISETP.LT.AND P1, PT, R5, c[0x0][0x17c], !P0 ;  /* 0x00005f0005007a0c */ /* 0x000fe40004721270 */
[----:B------:R-:W-:Y:S01]  /*32bf0*/  IADD3 R0, R116, c[0x0][0x198], RZ ;  /* 0x0000660074007a10 */ /* 0x000fe20007ffe0ff */
[----:B------:R1:W-:Y:S01]  /*32c00*/  @P4 STG.E [R96.64], R93 ;  /* 0x0000005d60004986 */ /* 0x0003e2000c101904 */
[----:B------:R-:W-:Y:S02]  /*32c10*/  IADD3 R115, R252, 0xdb, RZ ;  /* 0x000000dbfc737810 */ /* 0x000fe40007ffe0ff */
[-C--:B------:R-:W-:Y:S01]  /*32c20*/  LEA R114, P6, R116, R3.reuse, 0x2 ;  /* 0x0000000374727211 */ /* 0x080fe200078c10ff */
[----:B------:R2:W-:Y:S01]  /*32c30*/  @P3 STG.E [R112.64], R172 ;  /* 0x000000ac70003986 */ /* 0x0005e2000c101904 */
[----:B----4-:R-:W-:-:S02]  /*32c40*/  LEA R92, P3, R0, R3, 0x2 ;  /* 0x00000003005c7211 */ /* 0x010fc400078610ff */
[----:B------:R-:W-:Y:S02]  /*32c50*/  ISETP.LT.AND P4, PT, R115, c[0x0][0x17c], !P0 ;  /* 0x00005f0073007a0c */ /* 0x000fe40004781270 */
[----:B------:R-:W-:Y:S02]  /*32c60*/  IADD3 R5, R252, 0xdc, RZ ;  /* 0x000000dcfc057810 */ /* 0x000fe40007ffe0ff */
[-C--:B------:R-:W-:Y:S02]  /*32c70*/  LEA.HI.X.SX32 R115, R116, R4.reuse, 0x2, P6 ;  /* 0x0000000474737211 */ /* 0x080fe400030f16ff */
[----:B-1----:R-:W-:Y:S02]  /*32c80*/  IADD3 R96, R0, c[0x0][0x198], RZ ;  /* 0x0000660000607a10 */ /* 0x002fe40007ffe0ff */
[----:B------:R-:W-:Y:S02]  /*32c90*/  IADD3 R7, R252, 0xdd, RZ ;  /* 0x000000ddfc077810 */ /* 0x000fe40007ffe0ff */
[----:B------:R-:W-:-:S02]  /*32ca0*/  LEA.HI.X.SX32 R93, R0, R4, 0x2, P3 ;  /* 0x00000004005d7211 */ /* 0x000fc400018f16ff */
[C---:B------:R-:W-:Y:S02]  /*32cb0*/  LEA R6, P6, R96.reuse, R3, 0x2 ;  /* 0x0000000360067211 */ /* 0x040fe400078c10ff */
[C---:B------:R-:W-:Y:S01]  /*32cc0*/  IADD3 R97, R96.reuse, c[0x0][0x198], RZ ;  /* 0x0000660060617a10 */ /* 0x040fe20007ffe0ff */
[----:B------:R1:W-:Y:S01]  /*32cd0*/  @P5 STG.E [R114.64], R173 ;  /* 0x000000ad72005986 */ /* 0x0003e2000c101904 */
[----:B------:R-:W-:Y:S02]  /*32ce0*/  ISETP.LT.AND P2, PT, R5, c[0x0][0x17c], !P0 ;  /* 0x00005f0005007a0c */ /* 0x000fe40004741270 */
[----:B------:R-:W-:Y:S01]  /*32cf0*/  ISETP.LT.AND P5, PT, R7, c[0x0][0x17c], !P0 ;  /* 0x00005f0007007a0c */ /* 0x000fe200047a1270 */
[----:B------:R4:W-:Y:S01]  /*32d00*/  @P1 STG.E [R92.64], R156 ;  /* 0x0000009c5c001986 */ /* 0x0009e2000c101904 */
[----:B------:R-:W-:Y:S02]  /*32d10*/  LEA.HI.X.SX32 R7, R96, R4, 0x2, P6 ;  /* 0x0000000460077211 */ /* 0x000fe400030f16ff */
[----:B--2---:R-:W-:-:S02]  /*32d20*/  IADD3 R113, R97, c[0x0][0x198], RZ ;  /* 0x0000660061717a10 */ /* 0x004fc40007ffe0ff */
[-C--:B------:R-:W-:Y:S02]  /*32d30*/  LEA R96, P1, R97, R3.reuse, 0x2 ;  /* 0x0000000361607211 */ /* 0x080fe400078210ff */
[----:B------:R-:W-:Y:S02]  /*32d40*/  IADD3 R5, R252, 0xde, RZ ;  /* 0x000000defc057810 */ /* 0x000fe40007ffe0ff */
[----:B-1----:R-:W-:Y:S02]  /*32d50*/  IADD3 R114, R113, c[0x0][0x198], RZ ;  /* 0x0000660071727a10 */ /* 0x002fe40007ffe0ff */
[----:B------:R-:W-:Y:S02]  /*32d60*/  LEA.HI.X.SX32 R97, R97, R4, 0x2, P1 ;  /* 0x0000000461617211 */ /* 0x000fe400008f16ff */
[----:B------:R-:W-:Y:S02]  /*32d70*/  ISETP.LT.AND P3, PT, R5, c[0x0][0x17c], !P0 ;  /* 0x00005f0005007a0c */ /* 0x000fe40004761270 */
[----:B------:R-:W-:Y:S01]  /*32d80*/  LEA R112, P6, R113, R3, 0x2 ;  /* 0x0000000371707211 */ /* 0x000fe200078c10ff */
[----:B------:R1:W-:Y:S01]  /*32d90*/  @P4 STG.E [R6.64], R157 ;  /* 0x0000009d06004986 */ /* 0x0003e2000c101904 */
[----:B------:R-:W-:-:S02]  /*32da0*/  IADD3 R115, R114, c[0x0][0x198], RZ ;  /* 0x0000660072737a10 */ /* 0x000fc40007ffe0ff */
[C---:B------:R-:W-:Y:S01]  /*32db0*/  IADD3 R5, R252.reuse, 0xdf, RZ ;  /* 0x000000dffc057810 */ /* 0x040fe20007ffe0ff */
[----:B------:R2:W-:Y:S01]  /*32dc0*/  @P2 STG.E [R96.64], R140 ;  /* 0x0000008c60002986 */ /* 0x0005e2000c101904 */
[----:B------:R-:W-:Y:S02]  /*32dd0*/  LEA.HI.X.SX32 R113, R113, R4, 0x2, P6 ;  /* 0x0000000471717211 */ /* 0x000fe400030f16ff */
[-C--:B----4-:R-:W-:Y:S02]  /*32de0*/  LEA R92, P6, R115, R3.reuse, 0x2 ;  /* 0x00000003735c7211 */ /* 0x090fe400078c10ff */
[----:B------:R-:W-:Y:S02]  /*32df0*/  IADD3 R0, R252, 0xe0, RZ ;  /* 0x000000e0fc007810 */ /* 0x000fe40007ffe0ff */
[----:B-1----:R-:W-:Y:S02]  /*32e00*/  LEA R6, P2, R114, R3, 0x2 ;  /* 0x0000000372067211 */ /* 0x002fe400078410ff */
[----:B------:R-:W-:-:S02]  /*32e10*/  ISETP.LT.AND P4, PT, R5, c[0x0][0x17c], !P0 ;  /* 0x00005f0005007a0c */ /* 0x000fc40004781270 */
[-C--:B------:R-:W-:Y:S02]  /*32e20*/  LEA.HI.X.SX32 R7, R114, R4.reuse, 0x2, P2 ;  /* 0x0000000472077211 */ /* 0x080fe400010f16ff */
[C---:B------:R-:W-:Y:S02]  /*32e30*/  LEA.HI.X.SX32 R93, R115.reuse, R4, 0x2, P6 ;  /* 0x00000004735d7211 */ /* 0x040fe400030f16ff */
[----:B------:R-:W-:Y:S02]  /*32e40*/  ISETP.LT.AND P1, PT, R0, c[0x0][0x17c], !P0 ;  /* 0x00005f0000007a0c */ /* 0x000fe40004721270 */
[----:B------:R-:W-:Y:S01]  /*32e50*/  IADD3 R115, R115, c[0x0][0x198], RZ ;  /* 0x0000660073737a10 */ /* 0x000fe20007ffe0ff */
[----:B------:R1:W-:Y:S01]  /*32e60*/  @P5 STG.E [R112.64], R141 ;  /* 0x0000008d70005986 */ /* 0x0003e2000c101904 */
[C---:B------:R-:W-:Y:S02]  /*32e70*/  IADD3 R5, R252.reuse, 0xe1, RZ ;  /* 0x000000e1fc057810 */ /* 0x040fe40007ffe0ff */
[----:B--2---:R-:W-:Y:S01]  /*32e80*/  IADD3 R97, R115, c[0x0][0x198], RZ ;  /* 0x0000660073617a10 */ /* 0x004fe20007ffe0ff */
[----:B------:R2:W-:Y:S01]  /*32e90*/  @P3 STG.E [R6.64], R88 ;  /* 0x0000005806003986 */ /* 0x0005e2000c101904 */
[----:B------:R-:W-:-:S02]  /*32ea0*/  IADD3 R0, R252, 0xe2, RZ ;  /* 0x000000e2fc007810 */ /* 0x000fc40007ffe0ff */
[----:B------:R-:W-:Y:S02]  /*32eb0*/  ISETP.LT.AND P5, PT, R5, c[0x0][0x17c], !P0 ;  /* 0x00005f0005007a0c */ /* 0x000fe400047a1270 */
[-C--:B-1----:R-:W-:Y:S02]  /*32ec0*/  LEA R112, P3, R115, R3.reuse, 0x2 ;  /* 0x0000000373707211 */ /* 0x082fe400078610ff */
[----:B------:R-:W-:Y:S02]  /*32ed0*/  IADD3 R114, R97, c[0x0][0x198], RZ ;  /* 0x0000660061727a10 */ /* 0x000fe40007ffe0ff */
[----:B------:R-:W-:Y:S01]  /*32ee0*/  LEA.HI.X.SX32 R113, R115, R4, 0x2, P3 ;  /* 0x0000000473717211 */ /* 0x000fe200018f16ff */
[----:B------:R1:W-:Y:S01]  /*32ef0*/  @P4 STG.E [R92.64], R89 ;  /* 0x000000595c004986 */ /* 0x0003e2000c101904 */
[----:B------:R-:W-:Y:S02]  /*32f00*/  ISETP.LT.AND P2, PT, R0, c[0x0][0x17c], !P0 ;  /* 0x00005f0000007a0c */ /* 0x000fe40004741270 */
[----:B------:R-:W-:Y:S01]  /*32f10*/  LEA R96, P6, R97, R3, 0x2 ;  /* 0x0000000361607211 */ /* 0x000fe200078c10ff */
[----:B------:R-:W-:Y:S01]  /*32f20*/  @P1 STG.E [R112.64], R186 ;  /* 0x000000ba70001986 */ /* 0x000fe2000c101904 */
[----:B------:R-:W-:-:S02]  /*32f30*/  IADD3 R5, R252, 0xe3, RZ ;  /* 0x000000e3fc057810 */ /* 0x000fc40007ffe0ff */
[----:B------:R-:W-:Y:S02]  /*32f40*/  LEA.HI.X.SX32 R97, R97, R4, 0x2, P6 ;  /* 0x0000000461617211 */ /* 0x000fe400030f16ff */
[C---:B--2---:R-:W-:Y:S02]  /*32f50*/  LEA R6, P1, R114.reuse, R3, 0x2 ;  /* 0x0000000372067211 */ /* 0x044fe400078210ff */
[----:B-1----:R-:W-:Y:S02]  /*32f60*/  IADD3 R92, R114, c[0x0][0x198], RZ ;  /* 0x00006600725c7a10 */ /* 0x002fe40007ffe0ff */
[----:B------:R-:W-:Y:S02]  /*32f70*/  IADD3 R0, R252, 0xe4, RZ ;  /* 0x000000e4fc007810 */ /* 0x000fe40007ffe0ff */
[----:B------:R-:W-:Y:S01]  /*32f80*/  IADD3 R93, R92, c[0x0][0x198], RZ ;  /* 0x000066005c5d7a10 */ /* 0x000fe20007ffe0ff */
[----:B------:R1:W-:Y:S01]  /*32f90*/  @P5 STG.E [R96.64], R187 ;  /* 0x000000bb60005986 */ /* 0x0003e2000c101904 */
[----:B------:R-:W-:-:S02]  /*32fa0*/  ISETP.LT.AND P4, PT, R5, c[0x0][0x17c], !P0 ;  /* 0x00005f0005007a0c */ /* 0x000fc40004781270 */
[-C--:B------:R-:W-:Y:S02]  /*32fb0*/  LEA.HI.X.SX32 R7, R114, R4.reuse, 0x2, P1 ;  /* 0x0000000472077211 */ /* 0x080fe400008f16ff */
[----:B------:R-:W-:Y:S02]  /*32fc0*/  LEA R88, P6, R92, R3, 0x2 ;  /* 0x000000035c587211 */ /* 0x000fe400078c10ff */
[----:B------:R-:W-:Y:S01]  /*32fd0*/  ISETP.LT.AND P3, PT, R0, c[0x0][0x17c], !P0 ;  /* 0x00005f0000007a0c */ /* 0x000fe20004761270 */
[----:B------:R2:W-:Y:S01]  /*32fe0*/  @P2 STG.E [R6.64], R170 ;  /* 0x000000aa06002986 */ /* 0x0005e2000c101904 */
[----:B------:R-:W-:Y:S02]  /*32ff0*/  IADD3 R5, R252, 0xe5, RZ ;  /* 0x000000e5fc057810 */ /* 0x000fe40007ffe0ff */
[----:B-1----:R-:W-:Y:S02]  /*33000*/  IADD3 R97, R93, c[0x0][0x198], RZ ;  /* 0x000066005d617a10 */ /* 0x002fe40007ffe0ff */
[----:B------:R-:W-:-:S02]  /*33010*/  LEA.HI.X.SX32 R89, R92, R4, 0x2, P6 ;  /* 0x000000045c597211 */ /* 0x000fc400030f16ff */
[-C--:B------:R-:W-:Y:S02]  /*33020*/  LEA R92, P2, R93, R3.reuse, 0x2 ;  /* 0x000000035d5c7211 */ /* 0x080fe400078410ff */
[----:B------:R-:W-:Y:S02]  /*33030*/  IADD3 R112, R97, c[0x0][0x198], RZ ;  /* 0x0000660061707a10 */ /* 0x000fe40007ffe0ff */
[----:B------:R-:W-:Y:S02]  /*33040*/  IADD3 R0, R252, 0xe6, RZ ;  /* 0x000000e6fc007810 */ /* 0x000fe40007ffe0ff */
[----:B------:R-:W-:Y:S02]  /*33050*/  ISETP.LT.AND P5, PT, R5, c[0x0][0x17c], !P0 ;  /* 0x00005f0005007a0c */ /* 0x000fe400047a1270 */
[----:B------:R-:W-:Y:S02]  /*33060*/  LEA R96, P6, R97, R3, 0x2 ;  /* 0x0000000361607211 */ /* 0x000fe400078c10ff */
[----:B------:R-:W-:-:S02]  /*33070*/  LEA.HI.X.SX32 R93, R93, R4, 0x2, P2 ;  /* 0x000000045d5d7211 */ /* 0x000fc400010f16ff */
[----:B------:R-:W-:Y:S01]  /*33080*/  IADD3 R113, R112, c[0x0][0x198], RZ ;  /* 0x0000660070717a10 */ /* 0x000fe20007ffe0ff */
[----:B------:R1:W-:Y:S01]  /*33090*/  @P4 STG.E [R88.64], R171 ;  /* 0x000000ab58004986 */ /* 0x0003e2000c101904 */
[----:B------:R-:W-:Y:S02]  /*330a0*/  ISETP.LT.AND P1, PT, R0, c[0x0][0x17c], !P0 ;  /* 0x00005f0000007a0c */ /* 0x000fe40004721270 */
[----:B------:R-:W-:Y:S01]  /*330b0*/  LEA.HI.X.SX32 R97, R97, R4, 0x2, P6 ;  /* 0x0000000461617211 */ /* 0x000fe200030f16ff */
[----:B------:R4:W-:Y:S01]  /*330c0*/  @P3 STG.E [R92.64], R154 ;  /* 0x0000009a5c003986 */ /* 0x0009e2000c101904 */
[-C--:B--2---:R-:W-:Y:S02]  /*330d0*/  LEA R6, P3, R112, R3.reuse, 0x2 ;  /* 0x0000000370067211 */ /* 0x084fe400078610ff */
[----:B------:R-:W-:Y:S02]  /*330e0*/  IADD3 R5, R252, 0xe7, RZ ;  /* 0x000000e7fc057810 */ /* 0x000fe40007ffe0ff */
[----:B-1----:R-:W-:-:S02]  /*330f0*/  LEA R88, P6, R113, R3, 0x2 ;  /* 0x0000000371587211 */ /* 0x002fc400078c10ff */
[----:B------:R-:W-:Y:S02]  /*33100*/  IADD3 R0, R252, 0xe8, RZ ;  /* 0x000000e8fc007810 */ /* 0x000fe40007ffe0ff */
[CC--:B------:R-:W-:Y:S02]  /*33110*/  LEA.HI.X.SX32 R89, R113.reuse, R4.reuse, 0x2, P6 ;  /* 0x0000000471597211 */ /* 0x0c0fe400030f16ff */
[----:B------:R-:W-:Y:S02]  /*33120*/  IADD3 R113, R113, c[0x0][0x198], RZ ;  /* 0x0000660071717a10 */ /* 0x000fe40007ffe0ff */
[----:B------:R-:W-:Y:S01]  /*33130*/  LEA.HI.X.SX32 R7, R112, R4, 0x2, P3 ;  /* 0x0000000470077211 */ /* 0x000fe200018f16ff */
[----:B------:R1:W-:Y:S01]  /*33140*/  @P5 STG.E [R96.64], R155 ;  /* 0x0000009b60005986 */ /* 0x0003e2000c101904 */
[----:B------:R-:W-:Y:S02]  /*33150*/  ISETP.LT.AND P4, PT, R5, c[0x0][0x17c], !P0 ;  /* 0x00005f0005007a0c */ /* 0x000fe40004781270 */
[----:B------:R-:W-:Y:S01]  /*33160*/  ISETP.LT.AND P2, PT, R0, c[0x0][0x17c], !P0 ;  /* 0x00005f0000007a0c */ /* 0x000fe20004741270 */
[----:B------:R2:W-:Y:S01]  /*33170*/  @P1 STG.E [R6.64], R138 ;  /* 0x0000008a06001986 */ /* 0x0005e2000c101904 */
[----:B------:R-:W-:-:S02]  /*33180*/  IADD3 R5, R252, 0xe9, RZ ;  /* 0x000000e9fc057810 */ /* 0x000fc40007ffe0ff */
[CC--:B----4-:R-:W-:Y:S02]  /*33190*/  LEA R92, P1, R113.reuse, R3.reuse, 0x2 ;  /* 0x00000003715c7211 */ /* 0x0d0fe400078210ff */
[----:B-1----:R-:W-:Y:S02]  /*331a0*/  IADD3 R97, R113, c[0x0][0x198], RZ ;  /* 0x0000660071617a10 */ /* 0x002fe40007ffe0ff */
[----:B------:R-:W-:Y:S02]  /*331b0*/  IADD3 R0, R252, 0xea, RZ ;  /* 0x000000eafc007810 */ /* 0x000fe40007ffe0ff */
[----:B------:R-:W-:Y:S02]  /*331c0*/  IADD3 R112, R97, c[0x0][0x198], RZ ;  /* 0x0000660061707a10 */ /* 0x000fe40007ffe0ff */
[----:B------:R-:W-:Y:S02]  /*331d0*/  ISETP.LT.AND P5, PT, R5, c[0x0][0x17c], !P0 ;  /* 0x00005f0005007a0c */ /* 0x000fe400047a1270 */
[----:B------:R-:W-:-:S02]  /*331e0*/  LEA R96, P6, R97, R3, 0x2 ;  /* 0x0000000361607211 */ /* 0x000fc400078c10ff */
[-C--:B------:R-:W-:Y:S02]  /*331f0*/  LEA.HI.X.SX32 R93, R113, R4.reuse, 0x2, P1 ;  /* 0x00000004715d7211 */ /* 0x080fe400008f16ff */
[----:B------:R-:W-:Y:S02]  /*33200*/  IADD3 R113, R112, c[0x0][0x198], RZ ;  /* 0x0000660070717a10 */ /* 0x000fe40007ffe0ff */
[----:B------:R-:W-:Y:S01]  /*33210*/  ISETP.LT.AND P3, PT, R0, c[0x0][0x17c], !P0 ;  /* 0x00005f0000007a0c */ /* 0x000fe20004761270 */
[----:B------:R1:W-:Y:S01]  /*33220*/  @P4 STG.E [R88.64], R139 ;  /* 0x0000008b58004986 */ /* 0x0003e2000c101904 */
[----:B------:R-:W-:-:S03]  /*33230*/  LEA.HI.X.SX32 R97, R97, R4, 0x2, P6 ;  /* 0x0000000461617211 */ /* 0x000fc600030f16ff */
[----:B------:R4:W-:Y:S01]  /*33240*/  @P2 STG.E [R92.64], R182 ;  /* 0x000000b65c002986 */ /* 0x0009e2000c101904 */
[-C--:B--2---:R-:W-:Y:S02]  /*33250*/  LEA R6, P2, R112, R3.reuse, 0x2 ;  /* 0x0000000370067211 */ /* 0x084fe400078410ff */
[C---:B------:R-:W-:Y:S02]  /*33260*/  IADD3 R5, R252.reuse, 0xeb, RZ ;  /* 0x000000ebfc057810 */ /* 0x040fe40007ffe0ff */
[----:B------:R-:W-:Y:S02]  /*33270*/  IADD3 R0, R252, 0xec, RZ ;  /* 0x000000ecfc007810 */ /* 0x000fe40007ffe0ff */
[C---:B-1----:R-:W-:Y:S02]  /*33280*/  LEA R88, P6, R113.reuse, R3, 0x2 ;  /* 0x0000000371587211 */ /* 0x042fe400078c10ff */
[-C--:B------:R-:W-:Y:S02]  /*33290*/  LEA.HI.X.SX32 R7, R112, R4.reuse, 0x2, P2 ;  /* 0x0000000470077211 */ /* 0x080fe400010f16ff */
[----:B------:R-:W-:-:S02]  /*332a0*/  LEA.HI.X.SX32 R89, R113, R4, 0x2, P6 ;  /* 0x0000000471597211 */ /* 0x000fc400030f16ff */
[----:B------:R-:W-:Y:S02]  /*332b0*/  IADD3 R113, R113, c[0x0][0x198], RZ ;  /* 0x0000660071717a10 */ /* 0x000fe40007ffe0ff */
[----:B------:R-:W-:Y:S01]  /*332c0*/  ISETP.LT.AND P4, PT, R5, c[0x0][0x17c], !P0 ;  /* 0x00005f0005007a0c */ /* 0x000fe20004781270 */
[----:B------:R1:W-:Y:S01]  /*332d0*/  @P5 STG.E [R96.64], R183 ;  /* 0x000000b760005986 */ /* 0x0003e2000c101904 */
[----:B------:R-:W-:-:S03]  /*332e0*/  ISETP.LT.AND P1, PT, R0, c[0x0][0x17c], !P0 ;  /* 0x00005f0000007a0c */ /* 0x000fc60004721270 */
[----:B------:R2:W-:Y:S01]  /*332f0*/  @P3 STG.E [R6.64], R166 ;  /* 0x000000a606003986 */ /* 0x0005e2000c101904 */
[C---:B----4-:R-:W-:Y:S02]  /*33300*/  LEA R92, P3, R113.reuse, R3, 0x2 ;  /* 0x00000003715c7211 */ /* 0x050fe400078610ff */
[C---:B------:R-:W-:Y:S02]  /*33310*/  IADD3 R5, R252.reuse, 0xed, RZ ;  /* 0x000000edfc057810 */ /* 0x040fe40007ffe0ff */
[----:B-1----:R-:W-:Y:S02]  /*33320*/  IADD3 R97, R113, c[0x0][0x198], RZ ;  /* 0x0000660071617a10 */ /* 0x002fe40007ffe0ff */
[----:B------:R-:W-:Y:S02]  /*33330*/  IADD3 R0, R252, 0xee, RZ ;  /* 0x000000eefc007810 */ /* 0x000fe40007ffe0ff */
[----:B------:R-:W-:Y:S02]  /*33340*/  IADD3 R112, R97, c[0x0][0x198], RZ ;  /* 0x0000660061707a10 */ /* 0x000fe40007ffe0ff */
[----:B------:R-:W-:-:S02]  /*33350*/  LEA.HI.X.SX32 R93, R113, R4, 0x2, P3 ;  /* 0x00000004715d7211 */ /* 0x000fc400018f16ff */
[----:B------:R-:W-:Y:S02]  /*33360*/  ISETP.LT.AND P5, PT, R5, c[0x0][0x17c], !P0 ;  /* 0x00005f0005007a0c */ /* 0x000fe400047a1270 */
[C---:B------:R-:W-:Y:S02]  /*33370*/  LEA R96, P6, R97.reuse, R3, 0x2 ;  /* 0x0000000361607211 */ /* 0x040fe400078c10ff */
[----:B------:R-:W-:Y:S02]  /*33380*/  ISETP.LT.AND P2, PT, R0, c[0x0][0x17c], !P0 ;  /* 0x00005f0000007a0c */ /* 0x000fe40004741270 */
[----:B------:R-:W-:Y:S01]  /*33390*/  IADD3 R113, R112, c[0x0][0x198], RZ ;  /* 0x0000660070717a10 */ /* 0x000fe20007ffe0ff */
        /* <DEDUP_REMOVED lines=9> */
[----:B------:R-:W-:Y:S02]  /*33430*/  ISETP.LT.AND P4, PT, R5, c[0x0][0x17c], !P0 ;  /* 0x00005f0005007a0c */ /* 0x000fe40004781270 */
[----:B------:R-:W-:Y:S02]  /*33440*/  IADD3 R113, R113, c[0x0][0x198], RZ ;  /* 0x0000660071717a10 */ /* 0x000fe40007ffe0ff */
[----:B------:R-:W-:Y:S01]  /*33450*/  ISETP.LT.AND P3, PT, R0, c[0x0][0x17c], !P0 ;  /* 0x00005f0000007a0c */ /* 0x000fe20004761270 */
[----:B------:R1:W-:Y:S01]  /*33460*/  @P5 STG.E [R96.64], R151 ;  /* 0x0000009760005986 */ /* 0x0003e2000c101904 */
[----:B------:R-:W-:-:S03]  /*33470*/  IADD3 R5, R252, 0xf1, RZ ;  /* 0x000000f1fc057810 */ /* 0x000fc60007ffe0ff */
[----:B------:R2:W-:Y:S01]  /*33480*/  @P2 STG.E [R6.64], R98 ;  /* 0x0000006206002986 */ /* 0x0005e2000c101904 */
[C---:B----4-:R-:W-:Y:S02]  /*33490*/  LEA R92, P2, R113.reuse, R3, 0x2 ;  /* 0x00000003715c7211 */ /* 0x050fe400078410ff */
[----:B------:R-:W-:Y:S02]  /*334a0*/  IADD3 R0, R252, 0xf2, RZ ;  /* 0x000000f2fc007810 */ /* 0x000fe40007ffe0ff */
[C---:B-1----:R-:W-:Y:S02]  /*334b0*/  IADD3 R97, R113.reuse, c[0x0][0x198], RZ ;  /* 0x0000660071617a10 */ /* 0x042fe40007ffe0ff */
[----:B------:R-:W-:Y:S02]  /*334c0*/  LEA.HI.X.SX32 R93, R113, R4, 0x2, P2 ;  /* 0x00000004715d7211 */ /* 0x000fe400010f16ff */
[----:B------:R-:W-:Y:S02]  /*334d0*/  IADD3 R112, R97, c[0x0][0x198], RZ ;  /* 0x0000660061707a10 */ /* 0x000fe40007ffe0ff */
[----:B------:R-:W-:-:S02]  /*334e0*/  ISETP.LT.AND P5, PT, R5, c[0x0][0x17c], !P0 ;  /* 0x00005f0005007a0c */ /* 0x000fc400047a1270 */
[----:B------:R-:W-:Y:S02]  /*334f0*/  ISETP.LT.AND P1, PT, R0, c[0x0][0x17c], !P0 ;  /* 0x00005f0000007a0c */ /* 0x000fe40004721270 */
[CC--:B------:R-:W-:Y:S01]  /*33500*/  LEA R96, P6, R97.reuse, R3.reuse, 0x2 ;  /* 0x0000000361607211 */ /* 0x0c0fe200078c10ff */
[----:B------:R1:W-:Y:S01]  /*33510*/  @P4 STG.E [R88.64], R99 ;  /* 0x0000006358004986 */ /* 0x0003e2000c101904 */
[C---:B--2---:R-:W-:Y:S02]  /*33520*/  IADD3 R98, R112.reuse, c[0x0][0x198], RZ ;  /* 0x0000660070627a10 */ /* 0x044fe40007ffe0ff */
[----:B------:R-:W-:Y:S01]  /*33530*/  LEA.HI.X.SX32 R97, R97, R4, 0x2, P6 ;  /* 0x0000000461617211 */ /* 0x000fe200030f16ff */
[----:B------:R2:W-:Y:S01]  /*33540*/  @P3 STG.E [R92.64], R178 ;  /* 0x000000b25c003986 */ /* 0x0005e2000c101904 */
[----:B------:R-:W-:Y:S02]  /*33550*/  LEA R6, P3, R112, R3, 0x2 ;  /* 0x0000000370067211 */ /* 0x000fe400078610ff */
[----:B------:R-:W-:-:S02]  /*33560*/  IADD3 R5, R252, 0xf3, RZ ;  /* 0x000000f3fc057810 */ /* 0x000fc40007ffe0ff */
[----:B------:R-:W-:Y:S02]  /*33570*/  IADD3 R0, R252, 0xf4, RZ ;  /* 0x000000f4fc007810 */ /* 0x000fe40007ffe0ff */
[----:B-1----:R-:W-:Y:S02]  /*33580*/  LEA R88, P6, R98, R3, 0x2 ;  /* 0x0000000362587211 */ /* 0x002fe400078c10ff */
[-C--:B------:R-:W-:Y:S02]  /*33590*/  LEA.HI.X.SX32 R7, R112, R4.reuse, 0x2, P3 ;  /* 0x0000000470077211 */ /* 0x080fe400018f16ff */
[C---:B------:R-:W-:Y:S02]  /*335a0*/  LEA.HI.X.SX32 R89, R98.reuse, R4, 0x2, P6 ;  /* 0x0000000462597211 */ /* 0x040fe400030f16ff */
[----:B------:R-:W-:Y:S01]  /*335b0*/  IADD3 R98, R98, c[0x0][0x198], RZ ;  /* 0x0000660062627a10 */ /* 0x000fe20007ffe0ff */
[----:B------:R1:W-:Y:S01]  /*335c0*/  @P5 STG.E [R96.64], R179 ;  /* 0x000000b360005986 */ /* 0x0003e2000c101904 */
[----:B------:R-:W-:-:S02]  /*335d0*/  ISETP.LT.AND P4, PT, R5, c[0x0][0x17c], !P0 ;  /* 0x00005f0005007a0c */ /* 0x000fc40004781270 */
[----:B------:R-:W-:Y:S01]  /*335e0*/  ISETP.LT.AND P2, PT, R0, c[0x0][0x17c], !P0 ;  /* 0x00005f0000007a0c */ /* 0x000fe20004741270 */
[----:B------:R4:W-:Y:S01]  /*335f0*/  @P1 STG.E [R6.64], R162 ;  /* 0x000000a206001986 */ /* 0x0009e2000c101904 */
[----:B--2---:R-:W-:Y:S02]  /*33600*/  LEA R92, P1, R98, R3, 0x2 ;  /* 0x00000003625c7211 */ /* 0x004fe400078210ff */
[C---:B------:R-:W-:Y:S02]  /*33610*/  IADD3 R5, R252.reuse, 0xf5, RZ ;  /* 0x000000f5fc057810 */ /* 0x040fe40007ffe0ff */
[----:B------:R-:W-:Y:S02]  /*33620*/  IADD3 R0, R252, 0xf6, RZ ;  /* 0x000000f6fc007810 */ /* 0x000fe40007ffe0ff */
[C---:B-1----:R-:W-:Y:S02]  /*33630*/  IADD3 R97, R98.reuse, c[0x0][0x198], RZ ;  /* 0x0000660062617a10 */ /* 0x042fe40007ffe0ff */
[----:B------:R-:W-:-:S02]  /*33640*/  LEA.HI.X.SX32 R93, R98, R4, 0x2, P1 ;  /* 0x00000004625d7211 */ /* 0x000fc400008f16ff */
[----:B------:R-:W-:Y:S02]  /*33650*/  IADD3 R98, R97, c[0x0][0x198], RZ ;  /* 0x0000660061627a10 */ /* 0x000fe40007ffe0ff */
[----:B------:R-:W-:Y:S02]  /*33660*/  ISETP.LT.AND P5, PT, R5, c[0x0][0x17c], !P0 ;  /* 0x00005f0005007a0c */ /* 0x000fe400047a1270 */
[----:B------:R-:W-:Y:S02]  /*33670*/  ISETP.LT.AND P3, PT, R0, c[0x0][0x17c], !P0 ;  /* 0x00005f0000007a0c */ /* 0x000fe40004761270 */
[CC--:B------:R-:W-:Y:S01]  /*33680*/  LEA R96, P6, R97.reuse, R3.reuse, 0x2 ;  /* 0x0000000361607211 */ /* 0x0c0fe200078c10ff */
[----:B------:R1:W-:Y:S01]  /*33690*/  @P4 STG.E [R88.64], R163 ;  /* 0x000000a358004986 */ /* 0x0003e2000c101904 */
[C---:B------:R-:W-:Y:S02]  /*336a0*/  IADD3 R99, R98.reuse, c[0x0][0x198], RZ ;  /* 0x0000660062637a10 */ /* 0x040fe40007ffe0ff */
[----:B------:R-:W-:Y:S01]  /*336b0*/  LEA.HI.X.SX32 R97, R97, R4, 0x2, P6 ;  /* 0x0000000461617211 */ /* 0x000fe200030f16ff */
[----:B------:R2:W-:Y:S01]  /*336c0*/  @P2 STG.E [R92.64], R146 ;  /* 0x000000925c002986 */ /* 0x0005e2000c101904 */
[----:B----4-:R-:W-:-:S02]  /*336d0*/  LEA R6, P2, R98, R3, 0x2 ;  /* 0x0000000362067211 */ /* 0x010fc400078410ff */
[C---:B------:R-:W-:Y:S02]  /*336e0*/  IADD3 R5, R252.reuse, 0xf7, RZ ;  /* 0x000000f7fc057810 */ /* 0x040fe40007ffe0ff */
[----:B------:R-:W-:Y:S02]  /*336f0*/  IADD3 R0, R252, 0xf8, RZ ;  /* 0x000000f8fc007810 */ /* 0x000fe40007ffe0ff */
[----:B-1----:R-:W-:Y:S02]  /*33700*/  LEA R88, P6, R99, R3, 0x2 ;  /* 0x0000000363587211 */ /* 0x002fe400078c10ff */
[-C--:B------:R-:W-:Y:S02]  /*33710*/  LEA.HI.X.SX32 R7, R98, R4.reuse, 0x2, P2 ;  /* 0x0000000462077211 */ /* 0x080fe400010f16ff */
[----:B------:R-:W-:Y:S02]  /*33720*/  ISETP.LT.AND P4, PT, R5, c[0x0][0x17c], !P0 ;  /* 0x00005f0005007a0c */ /* 0x000fe40004781270 */
[----:B------:R-:W-:-:S02]  /*33730*/  LEA.HI.X.SX32 R89, R99, R4, 0x2, P6 ;  /* 0x0000000463597211 */ /* 0x000fc400030f16ff */
[----:B------:R-:W-:Y:S02]  /*33740*/  ISETP.LT.AND P1, PT, R0, c[0x0][0x17c], !P0 ;  /* 0x00005f0000007a0c */ /* 0x000fe40004721270 */
[----:B------:R-:W-:Y:S01]  /*33750*/  IADD3 R99, R99, c[0x0][0x198], RZ ;  /* 0x0000660063637a10 */ /* 0x000fe20007ffe0ff */
[----:B------:R1:W-:Y:S01]  /*33760*/  @P5 STG.E [R96.64], R147 ;  /* 0x0000009360005986 */ /* 0x0003e2000c101904 */
[----:B------:R-:W-:-:S03]  /*33770*/  IADD3 R5, R252, 0xf9, RZ ;  /* 0x000000f9fc057810 */ /* 0x000fc60007ffe0ff */
[----:B------:R4:W-:Y:S01]  /*33780*/  @P3 STG.E [R6.64], R94 ;  /* 0x0000005e06003986 */ /* 0x0009e2000c101904 */
[C---:B--2---:R-:W-:Y:S02]  /*33790*/  LEA R92, P3, R99.reuse, R3, 0x2 ;  /* 0x00000003635c7211 */ /* 0x044fe400078610ff */
[----:B------:R-:W-:Y:S02]  /*337a0*/  IADD3 R0, R252, 0xfa, RZ ;  /* 0x000000fafc007810 */ /* 0x000fe40007ffe0ff */
[C---:B------:R-:W-:Y:S02]  /*337b0*/  LEA.HI.X.SX32 R93, R99.reuse, R4, 0x2, P3 ;  /* 0x00000004635d7211 */ /* 0x040fe400018f16ff */
[----:B-1----:R-:W-:Y:S02]  /*337c0*/  IADD3 R97, R99, c[0x0][0x198], RZ ;  /* 0x0000660063617a10 */ /* 0x002fe40007ffe0ff */
[----:B------:R-:W-:Y:S02]  /*337d0*/  ISETP.LT.AND P5, PT, R5, c[0x0][0x17c], !P0 ;  /* 0x00005f0005007a0c */ /* 0x000fe400047a1270 */
[----:B------:R-:W-:-:S02]  /*337e0*/  ISETP.LT.AND P2, PT, R0, c[0x0][0x17c], !P0 ;  /* 0x00005f0000007a0c */ /* 0x000fc40004741270 */
[C---:B------:R-:W-:Y:S01]  /*337f0*/  IADD3 R98, R97.reuse, c[0x0][0x198], RZ ;  /* 0x0000660061627a10 */ /* 0x040fe20007ffe0ff */
[----:B------:R-:W-:Y:S01]  /*33800*/  @P4 STG.E [R88.64], R95 ;  /* 0x0000005f58004986 */ /* 0x000fe2000c101904 */
[----:B------:R-:W-:-:S03]  /*33810*/  LEA R96, P6, R97, R3, 0x2 ;  /* 0x0000000361607211 */ /* 0x000fc600078c10ff */
[----:B------:R1:W-:Y:S01]  /*33820*/  @P1 STG.E [R92.64], R174 ;  /* 0x000000ae5c001986 */ /* 0x0003e2000c101904 */
[----:B----4-:R-:W-:Y:S02]  /*33830*/  LEA R6, P1, R98, R3, 0x2 ;  /* 0x0000000362067211 */ /* 0x010fe400078210ff */
[----:B------:R-:W-:Y:S02]  /*33840*/  IADD3 R5, R252, 0xfb, RZ ;  /* 0x000000fbfc057810 */ /* 0x000fe40007ffe0ff */
[----:B------:R-:W-:Y:S02]  /*33850*/  IADD3 R94, R98, c[0x0][0x198], RZ ;  /* 0x00006600625e7a10 */ /* 0x000fe40007ffe0ff */
[----:B------:R-:W-:Y:S02]  /*33860*/  IADD3 R0, R252, 0xfc, RZ ;  /* 0x000000fcfc007810 */ /* 0x000fe40007ffe0ff */
[-C--:B------:R-:W-:Y:S02]  /*33870*/  LEA.HI.X.SX32 R97, R97, R4.reuse, 0x2, P6 ;  /* 0x0000000461617211 */ /* 0x080fe400030f16ff */
[----:B------:R-:W-:-:S02]  /*33880*/  LEA.HI.X.SX32 R7, R98, R4, 0x2, P1 ;  /* 0x0000000462077211 */ /* 0x000fc400008f16ff */
[----:B------:R-:W-:Y:S02]  /*33890*/  ISETP.LT.AND P4, PT, R5, c[0x0][0x17c], !P0 ;  /* 0x00005f0005007a0c */ /* 0x000fe40004781270 */
[----:B-1----:R-:W-:Y:S02]  /*338a0*/  IADD3 R93, R94, c[0x0][0x198], RZ ;  /* 0x000066005e5d7a10 */ /* 0x002fe40007ffe0ff */
[----:B------:R-:W-:Y:S01]  /*338b0*/  ISETP.LT.AND P3, PT, R0, c[0x0][0x17c], !P0 ;  /* 0x00005f0000007a0c */ /* 0x000fe20004761270 */
[----:B------:R1:W-:Y:S01]  /*338c0*/  @P5 STG.E [R96.64], R175 ;  /* 0x000000af60005986 */ /* 0x0003e2000c101904 */
[-C--:B------:R-:W-:Y:S02]  /*338d0*/  LEA R88, P6, R94, R3.reuse, 0x2 ;  /* 0x000000035e587211 */ /* 0x080fe400078c10ff */
[C---:B------:R-:W-:Y:S01]  /*338e0*/  IADD3 R95, R93.reuse, c[0x0][0x198], RZ ;  /* 0x000066005d5f7a10 */ /* 0x040fe20007ffe0ff */
[----:B------:R2:W-:Y:S01]  /*338f0*/  @P2 STG.E [R6.64], R158 ;  /* 0x0000009e06002986 */ /* 0x0005e2000c101904 */
[----:B------:R-:W-:-:S02]  /*33900*/  LEA R92, P2, R93, R3, 0x2 ;  /* 0x000000035d5c7211 */ /* 0x000fc400078410ff */
[C---:B------:R-:W-:Y:S02]  /*33910*/  IADD3 R5, R252.reuse, 0xfd, RZ ;  /* 0x000000fdfc057810 */ /* 0x040fe40007ffe0ff */
[----:B------:R-:W-:Y:S02]  /*33920*/  IADD3 R0, R252, 0xfe, RZ ;  /* 0x000000fefc007810 */ /* 0x000fe40007ffe0ff */
[-C--:B------:R-:W-:Y:S02]  /*33930*/  LEA.HI.X.SX32 R89, R94, R4.reuse, 0x2, P6 ;  /* 0x000000045e597211 */ /* 0x080fe400030f16ff */
[----:B-1----:R-:W-:Y:S02]  /*33940*/  IADD3 R96, R95, c[0x0][0x198], RZ ;  /* 0x000066005f607a10 */ /* 0x002fe40007ffe0ff */
[----:B------:R-:W-:Y:S02]  /*33950*/  LEA.HI.X.SX32 R93, R93, R4, 0x2, P2 ;  /* 0x000000045d5d7211 */ /* 0x000fe400010f16ff */
[----:B------:R-:W-:-:S02]  /*33960*/  ISETP.LT.AND P5, PT, R5, c[0x0][0x17c], !P0 ;  /* 0x00005f0005007a0c */ /* 0x000fc400047a1270 */
[----:B------:R-:W-:Y:S02]  /*33970*/  ISETP.LT.AND P1, PT, R0, c[0x0][0x17c], !P0 ;  /* 0x00005f0000007a0c */ /* 0x000fe40004721270 */
[CC--:B------:R-:W-:Y:S01]  /*33980*/  LEA R94, P6, R95.reuse, R3.reuse, 0x2 ;  /* 0x000000035f5e7211 */ /* 0x0c0fe200078c10ff */
[----:B------:R1:W-:Y:S01]  /*33990*/  @P4 STG.E [R88.64], R159 ;  /* 0x0000009f58004986 */ /* 0x0003e2000c101904 */
[C---:B------:R-:W-:Y:S02]  /*339a0*/  IADD3 R97, R96.reuse, c[0x0][0x198], RZ ;  /* 0x0000660060617a10 */ /* 0x040fe40007ffe0ff */
[----:B------:R-:W-:Y:S01]  /*339b0*/  LEA.HI.X.SX32 R95, R95, R4, 0x2, P6 ;  /* 0x000000045f5f7211 */ /* 0x000fe200030f16ff */
[----:B------:R4:W-:Y:S01]  /*339c0*/  @P3 STG.E [R92.64], R142 ;  /* 0x0000008e5c003986 */ /* 0x0009e2000c101904 */
[----:B--2---:R-:W-:Y:S02]  /*339d0*/  LEA R6, P3, R96, R3, 0x2 ;  /* 0x0000000360067211 */ /* 0x004fe400078610ff */
[----:B------:R-:W-:-:S02]  /*339e0*/  IADD3 R5, R252, 0xff, RZ ;  /* 0x000000fffc057810 */ /* 0x000fc40007ffe0ff */
[----:B------:R-:W-:Y:S02]  /*339f0*/  IADD3 R0, R252, 0x100, RZ ;  /* 0x00000100fc007810 */ /* 0x000fe40007ffe0ff */
[----:B-1----:R-:W-:Y:S02]  /*33a00*/  LEA R88, P6, R97, R3, 0x2 ;  /* 0x0000000361587211 */ /* 0x002fe400078c10ff */
[-C--:B------:R-:W-:Y:S02]  /*33a10*/  LEA.HI.X.SX32 R7, R96, R4.reuse, 0x2, P3 ;  /* 0x0000000460077211 */ /* 0x080fe400018f16ff */
[----:B------:R-:W-:Y:S02]  /*33a20*/  ISETP.LT.AND P4, PT, R5, c[0x0][0x17c], !P0 ;  /* 0x00005f0005007a0c */ /* 0x000fe40004781270 */
[----:B------:R-:W-:Y:S02]  /*33a30*/  LEA.HI.X.SX32 R89, R97, R4, 0x2, P6 ;  /* 0x0000000461597211 */ /* 0x000fe400030f16ff */
[----:B------:R-:W-:-:S02]  /*33a40*/  ISETP.LT.AND P2, PT, R0, c[0x0][0x17c], !P0 ;  /* 0x00005f0000007a0c */ /* 0x000fc40004741270 */
[----:B------:R-:W-:Y:S01]  /*33a50*/  IADD3 R97, R97, c[0x0][0x198], RZ ;  /* 0x0000660061617a10 */ /* 0x000fe20007ffe0ff */
[----:B------:R1:W-:Y:S01]  /*33a60*/  @P5 STG.E [R94.64], R143 ;  /* 0x0000008f5e005986 */ /* 0x0003e2000c101904 */
[----:B------:R-:W-:-:S03]  /*33a70*/  IADD3 R5, R252, 0x101, RZ ;  /* 0x00000101fc057810 */ /* 0x000fc60007ffe0ff */
[----:B------:R2:W-:Y:S01]  /*33a80*/  @P1 STG.E [R6.64], R90 ;  /* 0x0000005a06001986 */ /* 0x0005e2000c101904 */
[C---:B----4-:R-:W-:Y:S02]  /*33a90*/  LEA R92, P1, R97.reuse, R3, 0x2 ;  /* 0x00000003615c7211 */ /* 0x050fe400078210ff */
[----:B------:R-:W-:Y:S02]  /*33aa0*/  IADD3 R0, R252, 0x102, RZ ;  /* 0x00000102fc007810 */ /* 0x000fe40007ffe0ff */
[C---:B------:R-:W-:Y:S02]  /*33ab0*/  LEA.HI.X.SX32 R93, R97.reuse, R4, 0x2, P1 ;  /* 0x00000004615d7211 */ /* 0x040fe400008f16ff */
[----:B-1----:R-:W-:Y:S02]  /*33ac0*/  IADD3 R95, R97, c[0x0][0x198], RZ ;  /* 0x00006600615f7a10 */ /* 0x002fe40007ffe0ff */
[----:B------:R-:W-:Y:S02]  /*33ad0*/  ISETP.LT.AND P5, PT, R5, c[0x0][0x17c], !P0 ;  /* 0x00005f0005007a0c */ /* 0x000fe400047a1270 */
[----:B------:R-:W-:-:S02]  /*33ae0*/  ISETP.LT.AND P3, PT, R0, c[0x0][0x17c], !P0 ;  /* 0x00005f0000007a0c */ /* 0x000fc40004761270 */
[C---:B------:R-:W-:Y:S01]  /*33af0*/  IADD3 R96, R95.reuse, c[0x0][0x198], RZ ;  /* 0x000066005f607a10 */ /* 0x040fe20007ffe0ff */
[----:B------:R1:W-:Y:S01]  /*33b00*/  @P4 STG.E [R88.64], R91 ;  /* 0x0000005b58004986 */ /* 0x0003e2000c101904 */
[----:B------:R-:W-:Y:S02]  /*33b10*/  IADD3 R5, R252, 0x103, RZ ;  /* 0x00000103fc057810 */ /* 0x000fe40007ffe0ff */
[-C--:B------:R-:W-:Y:S01]  /*33b20*/  LEA R94, P6, R95, R3.reuse, 0x2 ;  /* 0x000000035f5e7211 */ /* 0x080fe200078c10ff */
[----:B------:R4:W-:Y:S01]  /*33b30*/  @P2 STG.E [R92.64], R80 ;  /* 0x000000505c002986 */ /* 0x0009e2000c101904 */
[C---:B--2---:R-:W-:Y:S02]  /*33b40*/  LEA R6, P2, R96.reuse, R3, 0x2 ;  /* 0x0000000360067211 */ /* 0x044fe400078410ff */
[----:B------:R-:W-:Y:S02]  /*33b50*/  IADD3 R90, R96, c[0x0][0x198], RZ ;  /* 0x00006600605a7a10 */ /* 0x000fe40007ffe0ff */
[----:B------:R-:W-:-:S02]  /*33b60*/  IADD3 R0, R252, 0x104, RZ ;  /* 0x00000104fc007810 */ /* 0x000fc40007ffe0ff */
[----:B------:R-:W-:Y:S02]  /*33b70*/  ISETP.LT.AND P4, PT, R5, c[0x0][0x17c], !P0 ;  /* 0x00005f0005007a0c */ /* 0x000fe40004781270 */
[-C--:B------:R-:W-:Y:S02]  /*33b80*/  LEA.HI.X.SX32 R95, R95, R4.reuse, 0x2, P6 ;  /* 0x000000045f5f7211 */ /* 0x080fe400030f16ff */
[----:B------:R-:W-:Y:S02]  /*33b90*/  LEA.HI.X.SX32 R7, R96, R4, 0x2, P2 ;  /* 0x0000000460077211 */ /* 0x000fe400010f16ff */
[----:B-1----:R-:W-:Y:S02]  /*33ba0*/  IADD3 R91, R90, c[0x0][0x198], RZ ;  /* 0x000066005a5b7a10 */ /* 0x002fe40007ffe0ff */
[----:B------:R-:W-:Y:S01]  /*33bb0*/  ISETP.LT.AND P1, PT, R0, c[0x0][0x17c], !P0 ;  /* 0x00005f0000007a0c */ /* 0x000fe20004721270 */
[----:B------:R1:W-:Y:S01]  /*33bc0*/  @P5 STG.E [R94.64], R81 ;  /* 0x000000515e005986 */ /* 0x0003e2000c101904 */
[----:B------:R-:W-:-:S02]  /*33bd0*/  LEA R88, P6, R90, R3, 0x2 ;  /* 0x000000035a587211 */ /* 0x000fc400078c10ff */
[C---:B----4-:R-:W-:Y:S01]  /*33be0*/  IADD3 R92, R91.reuse, c[0x0][0x198], RZ ;  /* 0x000066005b5c7a10 */ /* 0x050fe20007ffe0ff */
[----:B------:R2:W-:Y:S01]  /*33bf0*/  @P3 STG.E [R6.64], R60 ;  /* 0x0000003c06003986 */ /* 0x0005e2000c101904 */
[----:B------:R-:W-:Y:S02]  /*33c00*/  LEA R80, P3, R91, R3, 0x2 ;  /* 0x000000035b507211 */ /* 0x000fe400078610ff */
[----:B------:R-:W-:Y:S02]  /*33c10*/  IADD3 R5, R252, 0x105, RZ ;  /* 0x00000105fc057810 */ /* 0x000fe40007ffe0ff */
[----:B------:R-:W-:Y:S02]  /*33c20*/  LEA.HI.X.SX32 R89, R90, R4, 0x2, P6 ;  /* 0x000000045a597211 */ /* 0x000fe400030f16ff */
[----:B------:R-:W-:Y:S02]  /*33c30*/  IADD3 R0, R252, 0x106, RZ ;  /* 0x00000106fc007810 */ /* 0x000fe40007ffe0ff */
[----:B------:R-:W-:-:S02]  /*33c40*/  IADD3 R93, R92, c[0x0][0x198], RZ ;  /* 0x000066005c5d7a10 */ /* 0x000fc40007ffe0ff */
[-C--:B-1----:R-:W-:Y:S01]  /*33c50*/  LEA.HI.X.SX32 R81, R91, R4.reuse, 0x2, P3 ;  /* 0x000000045b517211 */ /* 0x082fe200018f16ff */
[----:B------:R1:W-:Y:S01]  /*33c60*/  @P4 STG.E [R88.64], R61 ;  /* 0x0000003d58004986 */ /* 0x0003e2000c101904 */
[----:B------:R-:W-:Y:S02]  /*33c70*/  ISETP.LT.AND P5, PT, R5, c[0x0][0x17c], !P0 ;  /* 0x00005f0005007a0c */ /* 0x000fe400047a1270 */
[----:B------:R-:W-:Y:S02]  /*33c80*/  ISETP.LT.AND P2, PT, R0, c[0x0][0x17c], !P0 ;  /* 0x00005f0000007a0c */ /* 0x000fe40004741270 */
[CC--:B------:R-:W-:Y:S01]  /*33c90*/  LEA R90, P6, R92.reuse, R3.reuse, 0x2 ;  /* 0x000000035c5a7211 */ /* 0x0c0fe200078c10ff */
[----:B------:R4:W-:Y:S01]  /*33ca0*/  @P1 STG.E [R80.64], R16 ;  /* 0x0000001050001986 */ /* 0x0009e2000c101904 */
[----:B--2---:R-:W-:Y:S02]  /*33cb0*/  LEA R6, P1, R93, R3, 0x2 ;  /* 0x000000035d067211 */ /* 0x004fe400078210ff */
[----:B------:R-:W-:-:S02]  /*33cc0*/  LEA.HI.X.SX32 R91, R92, R4, 0x2, P6 ;  /* 0x000000045c5b7211 */ /* 0x000fc400030f16ff */
[C---:B-1----:R-:W-:Y:S02]  /*33cd0*/  IADD3 R88, R93.reuse, c[0x0][0x198], RZ ;  /* 0x000066005d587a10 */ /* 0x042fe40007ffe0ff */
[----:B------:R-:W-:Y:S02]  /*33ce0*/  IADD3 R5, R252, 0x107, RZ ;  /* 0x00000107fc057810 */ /* 0x000fe40007ffe0ff */
[----:B------:R-:W-:Y:S02]  /*33cf0*/  LEA R60, P6, R88, R3, 0x2 ;  /* 0x00000003583c7211 */ /* 0x000fe400078c10ff */
[----:B------:R-:W-:Y:S02]  /*33d00*/  IADD3 R0, R252, 0x108, RZ ;  /* 0x00000108fc007810 */ /* 0x000fe40007ffe0ff */
[----:B------:R-:W-:Y:S02]  /*33d10*/  LEA.HI.X.SX32 R7, R93, R4, 0x2, P1 ;  /* 0x000000045d077211 */ /* 0x000fe400008f16ff */
[----:B------:R-:W-:-:S02]  /*33d20*/  ISETP.LT.AND P4, PT, R5, c[0x0][0x17c], !P0 ;  /* 0x00005f0005007a0c */ /* 0x000fc40004781270 */
[----:B------:R-:W-:Y:S02]  /*33d30*/  LEA.HI.X.SX32 R61, R88, R4, 0x2, P6 ;  /* 0x00000004583d7211 */ /* 0x000fe400030f16ff */
[----:B------:R-:W-:Y:S02]  /*33d40*/  ISETP.LT.AND P3, PT, R0, c[0x0][0x17c], !P0 ;  /* 0x00005f0000007a0c */ /* 0x000fe40004761270 */
[----:B------:R-:W-:Y:S01]  /*33d50*/  IADD3 R88, R88, c[0x0][0x198], RZ ;  /* 0x0000660058587a10 */ /* 0x000fe20007ffe0ff */
[----:B------:R1:W-:Y:S01]  /*33d60*/  @P5 STG.E [R90.64], R17 ;  /* 0x000000115a005986 */ /* 0x0003e2000c101904 */
[----:B------:R-:W-:-:S03]  /*33d70*/  IADD3 R5, R252, 0x109, RZ ;  /* 0x00000109fc057810 */ /* 0x000fc60007ffe0ff */
[----:B------:R2:W-:Y:S01]  /*33d80*/  @P2 STG.E [R6.64], R32 ;  /* 0x0000002006002986 */ /* 0x0005e2000c101904 */
[----:B----4-:R-:W-:Y:S02]  /*33d90*/  LEA R16, P2, R88, R3, 0x2 ;  /* 0x0000000358107211 */ /* 0x010fe400078410ff */
[----:B------:R-:W-:Y:S02]  /*33da0*/  IADD3 R0, R252, 0x10a, RZ ;  /* 0x0000010afc007810 */ /* 0x000fe40007ffe0ff */
[C---:B------:R-:W-:Y:S02]  /*33db0*/  IADD3 R81, R88.reuse, c[0x0][0x198], RZ ;  /* 0x0000660058517a10 */ /* 0x040fe40007ffe0ff */
[----:B------:R-:W-:Y:S02]  /*33dc0*/  ISETP.LT.AND P5, PT, R5, c[0x0][0x17c], !P0 ;  /* 0x00005f0005007a0c */ /* 0x000fe400047a1270 */
[----:B-1----:R-:W-:Y:S02]  /*33dd0*/  LEA.HI.X.SX32 R17, R88, R4, 0x2, P2 ;  /* 0x0000000458117211 */ /* 0x002fe400010f16ff */
[----:B------:R-:W-:-:S02]  /*33de0*/  ISETP.LT.AND P1, PT, R0, c[0x0][0x17c], !P0 ;  /* 0x00005f0000007a0c */ /* 0x000fc40004721270 */
[C---:B------:R-:W-:Y:S01]  /*33df0*/  IADD3 R88, R81.reuse, c[0x0][0x198], RZ ;  /* 0x0000660051587a10 */ /* 0x040fe20007ffe0ff */
[----:B------:R1:W-:Y:S01]  /*33e00*/  @P4 STG.E [R60.64], R33 ;  /* 0x000000213c004986 */ /* 0x0003e2000c101904 */
[----:B------:R-:W-:-:S03]  /*33e10*/  LEA R80, P6, R81, R3, 0x2 ;  /* 0x0000000351507211 */ /* 0x000fc600078c10ff */
[----:B------:R4:W-:Y:S01]  /*33e20*/  @P3 STG.E [R16.64], R76 ;  /* 0x0000004c10003986 */ /* 0x0009e2000c101904 */
[----:B--2---:R-:W-:Y:S02]  /*33e30*/  LEA R6, P3, R88, R3, 0x2 ;  /* 0x0000000358067211 */ /* 0x004fe400078610ff */
[C---:B------:R-:W-:Y:S02]  /*33e40*/  IADD3 R5, R252.reuse, 0x10b, RZ ;  /* 0x0000010bfc057810 */ /* 0x040fe40007ffe0ff */
[----:B------:R-:W-:Y:S02]  /*33e50*/  IADD3 R0, R252, 0x10c, RZ ;  /* 0x0000010cfc007810 */ /* 0x000fe40007ffe0ff */
[C---:B-1----:R-:W-:Y:S02]  /*33e60*/  IADD3 R60, R88.reuse, c[0x0][0x198], RZ ;  /* 0x00006600583c7a10 */ /* 0x042fe40007ffe0ff */
[-C--:B------:R-:W-:Y:S02]  /*33e70*/  LEA.HI.X.SX32 R81, R81, R4.reuse, 0x2, P6 ;  /* 0x0000000451517211 */ /* 0x080fe400030f16ff */
[----:B------:R-:W-:-:S02]  /*33e80*/  LEA.HI.X.SX32 R7, R88, R4, 0x2, P3 ;  /* 0x0000000458077211 */ /* 0x000fc400018f16ff */
[----:B------:R-:W-:Y:S02]  /*33e90*/  ISETP.LT.AND P4, PT, R5, c[0x0][0x17c], !P0 ;  /* 0x00005f0005007a0c */ /* 0x000fe40004781270 */
[----:B----4-:R-:W-:Y:S02]  /*33ea0*/  IADD3 R17, R60, c[0x0][0x198], RZ ;  /* 0x000066003c117a10 */ /* 0x010fe40007ffe0ff */
[----:B------:R-:W-:Y:S01]  /*33eb0*/  ISETP.LT.AND P2, PT, R0, c[0x0][0x17c], !P0 ;  /* 0x00005f0000007a0c */ /* 0x000fe20004741270 */
[----:B------:R-:W-:Y:S01]  /*33ec0*/  @P5 STG.E [R80.64], R77 ;  /* 0x0000004d50005986 */ /* 0x000fe2000c101904 */
[-C--:B------:R-:W-:Y:S02]  /*33ed0*/  LEA R32, P6, R60, R3.reuse, 0x2 ;  /* 0x000000033c207211 */ /* 0x080fe400078c10ff */
[C---:B------:R-:W-:Y:S01]  /*33ee0*/  IADD3 R61, R17.reuse, c[0x0][0x198], RZ ;  /* 0x00006600113d7a10 */ /* 0x040fe20007ffe0ff */
[----:B------:R1:W-:Y:S01]  /*33ef0*/  @P1 STG.E [R6.64], R48 ;  /* 0x0000003006001986 */ /* 0x0003e2000c101904 */
[----:B------:R-:W-:-:S02]  /*33f00*/  LEA R16, P1, R17, R3, 0x2 ;  /* 0x0000000311107211 */ /* 0x000fc400078210ff */
[C---:B------:R-:W-:Y:S02]  /*33f10*/  IADD3 R5, R252.reuse, 0x10d, RZ ;  /* 0x0000010dfc057810 */ /* 0x040fe40007ffe0ff */
[----:B------:R-:W-:Y:S02]  /*33f20*/  IADD3 R0, R252, 0x10e, RZ ;  /* 0x0000010efc007810 */ /* 0x000fe40007ffe0ff */
[-C--:B------:R-:W-:Y:S02]  /*33f30*/  LEA.HI.X.SX32 R33, R60, R4.reuse, 0x2, P6 ;  /* 0x000000043c217211 */ /* 0x080fe400030f16ff */
[----:B------:R-:W-:Y:S02]  /*33f40*/  IADD3 R76, R61, c[0x0][0x198], RZ ;  /* 0x000066003d4c7a10 */ /* 0x000fe40007ffe0ff */
[----:B------:R-:W-:Y:S02]  /*33f50*/  LEA.HI.X.SX32 R17, R17, R4, 0x2, P1 ;  /* 0x0000000411117211 */ /* 0x000fe400008f16ff */
[----:B------:R-:W-:-:S02]  /*33f60*/  ISETP.LT.AND P5, PT, R5, c[0x0][0x17c], !P0 ;  /* 0x00005f0005007a0c */ /* 0x000fc400047a1270 */
[----:B------:R-:W-:Y:S02]  /*33f70*/  ISETP.LT.AND P3, PT, R0, c[0x0][0x17c], !P0 ;  /* 0x00005f0000007a0c */ /* 0x000fe40004761270 */
[CC--:B------:R-:W-:Y:S01]  /*33f80*/  LEA R60, P6, R61.reuse, R3.reuse, 0x2 ;  /* 0x000000033d3c7211 */ /* 0x0c0fe200078c10ff */
[----:B------:R2:W-:Y:S01]  /*33f90*/  @P4 STG.E [R32.64], R49 ;  /* 0x0000003120004986 */ /* 0x0005e2000c101904 */
[C---:B-1----:R-:W-:Y:S02]  /*33fa0*/  IADD3 R48, R76.reuse, c[0x0][0x198], RZ ;  /* 0x000066004c307a10 */ /* 0x042fe40007ffe0ff */
[----:B------:R-:W-:Y:S01]  /*33fb0*/  LEA.HI.X.SX32 R61, R61, R4, 0x2, P6 ;  /* 0x000000043d3d7211 */ /* 0x000fe200030f16ff */
[----:B------:R1:W-:Y:S01]  /*33fc0*/  @P2 STG.E [R16.64], R20 ;  /* 0x0000001410002986 */ /* 0x0003e2000c101904 */
[----:B------:R-:W-:Y:S02]  /*33fd0*/  LEA R6, P2, R76, R3, 0x2 ;  /* 0x000000034c067211 */ /* 0x000fe400078410ff */
[----:B------:R-:W-:-:S02]  /*33fe0*/  IADD3 R5, R252, 0x10f, RZ ;  /* 0x0000010ffc057810 */ /* 0x000fc40007ffe0ff */
[----:B------:R-:W-:Y:S02]  /*33ff0*/  IADD3 R0, R252, 0x110, RZ ;  /* 0x00000110fc007810 */ /* 0x000fe40007ffe0ff */
[----:B--2---:R-:W-:Y:S02]  /*34000*/  LEA R32, P6, R48, R3, 0x2 ;  /* 0x0000000330207211 */ /* 0x004fe400078c10ff */
[-C--:B------:R-:W-:Y:S02]  /*34010*/  LEA.HI.X.SX32 R7, R76, R4.reuse, 0x2, P2 ;  /* 0x000000044c077211 */ /* 0x080fe400010f16ff */
[C---:B------:R-:W-:Y:S02]  /*34020*/  LEA.HI.X.SX32 R33, R48.reuse, R4, 0x2, P6 ;  /* 0x0000000430217211 */ /* 0x040fe400030f16ff */
[----:B------:R-:W-:Y:S01]  /*34030*/  IADD3 R48, R48, c[0x0][0x198], RZ ;  /* 0x0000660030307a10 */ /* 0x000fe20007ffe0ff */
[----:B------:R2:W-:Y:S01]  /*34040*/  @P5 STG.E [R60.64], R21 ;  /* 0x000000153c005986 */ /* 0x0005e2000c101904 */
[----:B------:R-:W-:-:S02]  /*34050*/  ISETP.LT.AND P4, PT, R5, c[0x0][0x17c], !P0 ;  /* 0x00005f0005007a0c */ /* 0x000fc40004781270 */
[----:B------:R-:W-:Y:S01]  /*34060*/  ISETP.LT.AND P1, PT, R0, c[0x0][0x17c], !P0 ;  /* 0x00005f0000007a0c */ /* 0x000fe20004721270 */
[----:B------:R4:W-:Y:S01]  /*34070*/  @P3 STG.E [R6.64], R36 ;  /* 0x0000002406003986 */ /* 0x0009e2000c101904 */
[----:B-1----:R-:W-:Y:S02]  /*34080*/  LEA R16, P3, R48, R3, 0x2 ;  /* 0x0000000330107211 */ /* 0x002fe400078610ff */
[C---:B------:R-:W-:Y:S02]  /*34090*/  IADD3 R5, R252.reuse, 0x111, RZ ;  /* 0x00000111fc057810 */ /* 0x040fe40007ffe0ff */
[----:B------:R-:W-:Y:S02]  /*340a0*/  IADD3 R0, R252, 0x112, RZ ;  /* 0x00000112fc007810 */ /* 0x000fe40007ffe0ff */
[C---:B--2---:R-:W-:Y:S02]  /*340b0*/  IADD3 R21, R48.reuse, c[0x0][0x198], RZ ;  /* 0x0000660030157a10 */ /* 0x044fe40007ffe0ff */
[----:B------:R-:W-:-:S02]  /*340c0*/  LEA.HI.X.SX32 R17, R48, R4, 0x2, P3 ;  /* 0x0000000430117211 */ /* 0x000fc400018f16ff */
[----:B------:R-:W-:Y:S02]  /*340d0*/  IADD3 R48, R21, c[0x0][0x198], RZ ;  /* 0x0000660015307a10 */ /* 0x000fe40007ffe0ff */
[----:B------:R-:W-:Y:S02]  /*340e0*/  ISETP.LT.AND P5, PT, R5, c[0x0][0x17c], !P0 ;  /* 0x00005f0005007a0c */ /* 0x000fe400047a1270 */
[----:B------:R-:W-:Y:S02]  /*340f0*/  ISETP.LT.AND P2, PT, R0, c[0x0][0x17c], !P0 ;  /* 0x00005f0000007a0c */ /* 0x000fe40004741270 */
[CC--:B------:R-:W-:Y:S01]  /*34100*/  LEA R20, P6, R21.reuse, R3.reuse, 0x2 ;  /* 0x0000000315147211 */ /* 0x0c0fe200078c10ff */
[----:B------:R1:W-:Y:S01]  /*34110*/  @P4 STG.E [R32.64], R37 ;  /* 0x0000002520004986 */ /* 0x0003e2000c101904 */
[C---:B----4-:R-:W-:Y:S02]  /*34120*/  IADD3 R36, R48.reuse, c[0x0][0x198], RZ ;  /* 0x0000660030247a10 */ /* 0x050fe40007ffe0ff */
[----:B------:R-:W-:Y:S01]  /*34130*/  LEA.HI.X.SX32 R21, R21, R4, 0x2, P6 ;  /* 0x0000000415157211 */ /* 0x000fe200030f16ff */
[----:B------:R2:W-:Y:S01]  /*34140*/  @P1 STG.E [R16.64], R72 ;  /* 0x0000004810001986 */ /* 0x0005e2000c101904 */
[----:B------:R-:W-:-:S02]  /*34150*/  LEA R6, P1, R48, R3, 0x2 ;  /* 0x0000000330067211 */ /* 0x000fc400078210ff */
[----:B------:R-:W-:Y:S02]  /*34160*/  IADD3 R5, R252, 0x113, RZ ;  /* 0x00000113fc057810 */ /* 0x000fe40007ffe0ff */
[-C--:B------:R-:W-:Y:S02]  /*34170*/  LEA.HI.X.SX32 R7, R48, R4.reuse, 0x2, P1 ;  /* 0x0000000430077211 */ /* 0x080fe400008f16ff */
[----:B-1----:R-:W-:Y:S02]  /*34180*/  LEA R32, P6, R36, R3, 0x2 ;  /* 0x0000000324207211 */ /* 0x002fe400078c10ff */
[----:B------:R-:W-:Y:S02]  /*34190*/  IADD3 R0, R252, 0x114, RZ ;  /* 0x00000114fc007810 */ /* 0x000fe40007ffe0ff */
[----:B------:R-:W-:Y:S02]  /*341a0*/  ISETP.LT.AND P4, PT, R5, c[0x0][0x17c], !P0 ;  /* 0x00005f0005007a0c */ /* 0x000fe40004781270 */
[----:B------:R-:W-:-:S02]  /*341b0*/  LEA.HI.X.SX32 R33, R36, R4, 0x2, P6 ;  /* 0x0000000424217211 */ /* 0x000fc400030f16ff */
[----:B------:R-:W-:Y:S01]  /*341c0*/  IADD3 R36, R36, c[0x0][0x198], RZ ;  /* 0x0000660024247a10 */ /* 0x000fe20007ffe0ff */
[----:B------:R1:W-:Y:S01]  /*341d0*/  @P5 STG.E [R20.64], R73 ;  /* 0x0000004914005986 */ /* 0x0003e2000c101904 */
[----:B------:R-:W-:-:S03]  /*341e0*/  ISETP.LT.AND P3, PT, R0, c[0x0][0x17c], !P0 ;  /* 0x00005f0000007a0c */ /* 0x000fc60004761270 */
[----:B------:R-:W-:Y:S01]  /*341f0*/  @P2 STG.E [R6.64], R8 ;  /* 0x0000000806002986 */ /* 0x000fe2000c101904 */
[----:B--2---:R-:W-:Y:S02]  /*34200*/  LEA R16, P2, R36, R3, 0x2 ;  /* 0x0000000324107211 */ /* 0x004fe400078410ff */
[----:B------:R-:W-:Y:S02]  /*34210*/  IADD3 R5, R252, 0x115, RZ ;  /* 0x00000115fc057810 */ /* 0x000fe40007ffe0ff */
[C---:B------:R-:W-:Y:S02]  /*34220*/  LEA.HI.X.SX32 R17, R36.reuse, R4, 0x2, P2 ;  /* 0x0000000424117211 */ /* 0x040fe400010f16ff */
[----:B-1----:R-:W-:Y:S02]  /*34230*/  IADD3 R21, R36, c[0x0][0x198], RZ ;  /* 0x0000660024157a10 */ /* 0x002fe40007ffe0ff */
[----:B------:R-:W-:Y:S02]  /*34240*/  IADD3 R0, R252, 0x116, RZ ;  /* 0x00000116fc007810 */ /* 0x000fe40007ffe0ff */
[----:B------:R-:W-:Y:S01]  /*34250*/  IADD3 R36, R21, c[0x0][0x198], RZ ;  /* 0x0000660015247a10 */ /* 0x000fe20007ffe0ff */
[----:B------:R1:W-:Y:S01]  /*34260*/  @P4 STG.E [R32.64], R9 ;  /* 0x0000000920004986 */ /* 0x0003e2000c101904 */
[----:B------:R-:W-:-:S02]  /*34270*/  ISETP.LT.AND P5, PT, R5, c[0x0][0x17c], !P0 ;  /* 0x00005f0005007a0c */ /* 0x000fc400047a1270 */
[CC--:B------:R-:W-:Y:S02]  /*34280*/  LEA R20, P6, R21.reuse, R3.reuse, 0x2 ;  /* 0x0000000315147211 */ /* 0x0c0fe400078c10ff */
[----:B------:R-:W-:Y:S01]  /*34290*/  ISETP.LT.AND P1, PT, R0, c[0x0][0x17c], !P0 ;  /* 0x00005f0000007a0c */ /* 0x000fe20004721270 */
[----:B------:R2:W-:Y:S01]  /*342a0*/  @P3 STG.E [R16.64], R24 ;  /* 0x0000001810003986 */ /* 0x0005e2000c101904 */
[----:B------:R-:W-:Y:S02]  /*342b0*/  LEA.HI.X.SX32 R21, R21, R4, 0x2, P6 ;  /* 0x0000000415157211 */ /* 0x000fe400030f16ff */
[C---:B-1----:R-:W-:Y:S02]  /*342c0*/  IADD3 R32, R36.reuse, c[0x0][0x198], RZ ;  /* 0x0000660024207a10 */ /* 0x042fe40007ffe0ff */
[-C--:B------:R-:W-:Y:S02]  /*342d0*/  LEA R6, P3, R36, R3.reuse, 0x2 ;  /* 0x0000000324067211 */ /* 0x080fe400078610ff */
[----:B------:R-:W-:-:S02]  /*342e0*/  LEA R8, P6, R32, R3, 0x2 ;  /* 0x0000000320087211 */ /* 0x000fc400078c10ff */
[C---:B------:R-:W-:Y:S02]  /*342f0*/  IADD3 R5, R252.reuse, 0x117, RZ ;  /* 0x00000117fc057810 */ /* 0x040fe40007ffe0ff */
[----:B------:R-:W-:Y:S02]  /*34300*/  IADD3 R0, R252, 0x118, RZ ;  /* 0x00000118fc007810 */ /* 0x000fe40007ffe0ff */
[-C--:B------:R-:W-:Y:S02]  /*34310*/  LEA.HI.X.SX32 R7, R36, R4.reuse, 0x2, P3 ;  /* 0x0000000424077211 */ /* 0x080fe400018f16ff */
[C---:B------:R-:W-:Y:S02]  /*34320*/  LEA.HI.X.SX32 R9, R32.reuse, R4, 0x2, P6 ;  /* 0x0000000420097211 */ /* 0x040fe400030f16ff */
[----:B------:R-:W-:Y:S02]  /*34330*/  ISETP.LT.AND P4, PT, R5, c[0x0][0x17c], !P0 ;  /* 0x00005f0005007a0c */ /* 0x000fe40004781270 */
[----:B------:R-:W-:-:S02]  /*34340*/  IADD3 R32, R32, c[0x0][0x198], RZ ;  /* 0x0000660020207a10 */ /* 0x000fc40007ffe0ff */
[----:B------:R-:W-:Y:S01]  /*34350*/  ISETP.LT.AND P2, PT, R0, c[0x0][0x17c], !P0 ;  /* 0x00005f0000007a0c */ /* 0x000fe20004741270 */
[----:B------:R1:W-:Y:S01]  /*34360*/  @P5 STG.E [R20.64], R25 ;  /* 0x0000001914005986 */ /* 0x0003e2000c101904 */
[----:B------:R-:W-:-:S03]  /*34370*/  IADD3 R5, R252, 0x119, RZ ;  /* 0x00000119fc057810 */ /* 0x000fc60007ffe0ff */
[----:B------:R4:W-:Y:S01]  /*34380*/  @P1 STG.E [R6.64], R40 ;  /* 0x0000002806001986 */ /* 0x0009e2000c101904 */
[----:B--2---:R-:W-:Y:S02]  /*34390*/  LEA R16, P1, R32, R3, 0x2 ;  /* 0x0000000320107211 */ /* 0x004fe400078210ff */
        /* <DEDUP_REMOVED lines=8> */
[C---:B------:R-:W-:Y:S02]  /*34420*/  IADD3 R25, R24.reuse, c[0x0][0x198], RZ ;  /* 0x0000660018197a10 */ /* 0x040fe40007ffe0ff */
[----:B------:R-:W-:Y:S01]  /*34430*/  LEA.HI.X.SX32 R21, R21, R4, 0x2, P6 ;  /* 0x0000000415157211 */ /* 0x000fe200030f16ff */
[----:B------:R2:W-:Y:S01]  /*34440*/  @P2 STG.E [R16.64], R68 ;  /* 0x0000004410002986 */ /* 0x0005e2000c101904 */
[----:B----4-:R-:W-:Y:S02]  /*34450*/  LEA R6, P2, R24, R3, 0x2 ;  /* 0x0000000318067211 */ /* 0x010fe400078410ff */
        /* <DEDUP_REMOVED lines=11> */
[C---:B--2---:R-:W-:Y:S02]  /*34510*/  LEA R16, P3, R25.reuse, R3, 0x2 ;  /* 0x0000000319107211 */ /* 0x044fe400078610ff */
[----:B------:R-:W-:Y:S02]  /*34520*/  IADD3 R0, R252, 0x11e, RZ ;  /* 0x0000011efc007810 */ /* 0x000fe40007ffe0ff */
[C---:B-1----:R-:W-:Y:S02]  /*34530*/  IADD3 R21, R25.reuse, c[0x0][0x198], RZ ;  /* 0x0000660019157a10 */ /* 0x042fe40007ffe0ff */
[----:B------:R-:W-:Y:S02]  /*34540*/  LEA.HI.X.SX32 R17, R25, R4, 0x2, P3 ;  /* 0x0000000419117211 */ /* 0x000fe400018f16ff */
[----:B------:R-:W-:Y:S02]  /*34550*/  IADD3 R24, R21, c[0x0][0x198], RZ ;  /* 0x0000660015187a10 */ /* 0x000fe40007ffe0ff */
[----:B------:R-:W-:-:S02]  /*34560*/  ISETP.LT.AND P5, PT, R5, c[0x0][0x17c], !P0 ;  /* 0x00005f0005007a0c */ /* 0x000fc400047a1270 */
[----:B------:R-:W-:Y:S01]  /*34570*/  ISETP.LT.AND P2, PT, R0, c[0x0][0x17c], !P0 ;  /* 0x00005f0000007a0c */ /* 0x000fe20004741270 */
[----:B------:R1:W-:Y:S01]  /*34580*/  @P4 STG.E [R8.64], R13 ;  /* 0x0000000d08004986 */ /* 0x0003e2000c101904 */
[----:B----4-:R-:W-:Y:S02]  /*34590*/  IADD3 R12, R24, c[0x0][0x198], RZ ;  /* 0x00006600180c7a10 */ /* 0x010fe40007ffe0ff */
[-C--:B------:R-:W-:Y:S01]  /*345a0*/  LEA R20, P6, R21, R3.reuse, 0x2 ;  /* 0x0000000315147211 */ /* 0x080fe200078c10ff */
[----:B------:R2:W-:Y:S01]  /*345b0*/  @P1 STG.E [R16.64], R28 ;  /* 0x0000001c10001986 */ /* 0x0005e2000c101904 */
[----:B------:R-:W-:Y:S02]  /*345c0*/  IADD3 R5, R252, 0x11f, RZ ;  /* 0x0000011ffc057810 */ /* 0x000fe40007ffe0ff */
[----:B------:R-:W-:Y:S02]  /*345d0*/  LEA R6, P1, R24, R3, 0x2 ;  /* 0x0000000318067211 */ /* 0x000fe400078210ff */
[----:B------:R-:W-:-:S02]  /*345e0*/  IADD3 R0, R252, 0x120, RZ ;  /* 0x00000120fc007810 */ /* 0x000fc40007ffe0ff */
[-C--:B------:R-:W-:Y:S02]  /*345f0*/  LEA.HI.X.SX32 R21, R21, R4.reuse, 0x2, P6 ;  /* 0x0000000415157211 */ /* 0x080fe400030f16ff */
[----:B-1----:R-:W-:Y:S02]  /*34600*/  IADD3 R13, R12, c[0x0][0x198], RZ ;  /* 0x000066000c0d7a10 */ /* 0x002fe40007ffe0ff */
[----:B------:R-:W-:Y:S02]  /*34610*/  ISETP.LT.AND P4, PT, R5, c[0x0][0x17c], !P0 ;  /* 0x00005f0005007a0c */ /* 0x000fe40004781270 */
[----:B------:R-:W-:Y:S02]  /*34620*/  LEA.HI.X.SX32 R7, R24, R4, 0x2, P1 ;  /* 0x0000000418077211 */ /* 0x000fe400008f16ff */
[----:B------:R-:W-:Y:S02]  /*34630*/  LEA R8, P6, R12, R3, 0x2 ;  /* 0x000000030c087211 */ /* 0x000fe400078c10ff */
[----:B------:R-:W-:-:S02]  /*34640*/  ISETP.LT.AND P3, PT, R0, c[0x0][0x17c], !P0 ;  /* 0x00005f0000007a0c */ /* 0x000fc40004761270 */
[C---:B--2---:R-:W-:Y:S01]  /*34650*/  IADD3 R17, R13.reuse, c[0x0][0x198], RZ ;  /* 0x000066000d117a10 */ /* 0x044fe20007ffe0ff */
[----:B------:R1:W-:Y:S01]  /*34660*/  @P5 STG.E [R20.64], R29 ;  /* 0x0000001d14005986 */ /* 0x0003e2000c101904 */
[----:B------:R-:W-:Y:S02]  /*34670*/  IADD3 R5, R252, 0x121, RZ ;  /* 0x00000121fc057810 */ /* 0x000fe40007ffe0ff */
[----:B------:R-:W-:Y:S01]  /*34680*/  LEA.HI.X.SX32 R9, R12, R4, 0x2, P6 ;  /* 0x000000040c097211 */ /* 0x000fe200030f16ff */
[----:B------:R2:W-:Y:S01]  /*34690*/  @P2 STG.E [R6.64], R44 ;  /* 0x0000002c06002986 */ /* 0x0005e2000c101904 */
[----:B------:R-:W-:Y:S02]  /*346a0*/  LEA R12, P2, R13, R3, 0x2 ;  /* 0x000000030d0c7211 */ /* 0x000fe400078410ff */
[----:B------:R-:W-:Y:S02]  /*346b0*/  IADD3 R0, R252, 0x122, RZ ;  /* 0x00000122fc007810 */ /* 0x000fe40007ffe0ff */
[----:B------:R-:W-:-:S02]  /*346c0*/  ISETP.LT.AND P5, PT, R5, c[0x0][0x17c], !P0 ;  /* 0x00005f0005007a0c */ /* 0x000fc400047a1270 */
[C---:B-1----:R-:W-:Y:S02]  /*346d0*/  IADD3 R20, R17.reuse, c[0x0][0x198], RZ ;  /* 0x0000660011147a10 */ /* 0x042fe40007ffe0ff */
[-C--:B------:R-:W-:Y:S02]  /*346e0*/  LEA R16, P6, R17, R3.reuse, 0x2 ;  /* 0x0000000311107211 */ /* 0x080fe400078c10ff */
[-C--:B------:R-:W-:Y:S02]  /*346f0*/  LEA.HI.X.SX32 R13, R13, R4.reuse, 0x2, P2 ;  /* 0x000000040d0d7211 */ /* 0x080fe400010f16ff */
[----:B------:R-:W-:Y:S01]  /*34700*/  IADD3 R21, R20, c[0x0][0x198], RZ ;  /* 0x0000660014157a10 */ /* 0x000fe20007ffe0ff */
[----:B------:R1:W-:Y:S01]  /*34710*/  @P4 STG.E [R8.64], R45 ;  /* 0x0000002d08004986 */ /* 0x0003e2000c101904 */
[----:B------:R-:W-:Y:S02]  /*34720*/  ISETP.LT.AND P1, PT, R0, c[0x0][0x17c], !P0 ;  /* 0x00005f0000007a0c */ /* 0x000fe40004721270 */
[----:B------:R-:W-:Y:S01]  /*34730*/  LEA.HI.X.SX32 R17, R17, R4, 0x2, P6 ;  /* 0x0000000411117211 */ /* 0x000fe200030f16ff */
[----:B------:R4:W-:Y:S01]  /*34740*/  @P3 STG.E [R12.64], R82 ;  /* 0x000000520c003986 */ /* 0x0009e2000c101904 */
[----:B--2---:R-:W-:-:S02]  /*34750*/  LEA R6, P3, R20, R3, 0x2 ;  /* 0x0000000314067211 */ /* 0x004fc400078610ff */
[C---:B------:R-:W-:Y:S02]  /*34760*/  IADD3 R5, R252.reuse, 0x123, RZ ;  /* 0x00000123fc057810 */ /* 0x040fe40007ffe0ff */
[C---:B-1----:R-:W-:Y:S02]  /*34770*/  LEA R8, P6, R21.reuse, R3, 0x2 ;  /* 0x0000000315087211 */ /* 0x042fe400078c10ff */
[----:B------:R-:W-:Y:S02]  /*34780*/  IADD3 R0, R252, 0x124, RZ ;  /* 0x00000124fc007810 */ /* 0x000fe40007ffe0ff */
[CC--:B------:R-:W-:Y:S02]  /*34790*/  LEA.HI.X.SX32 R9, R21.reuse, R4.reuse, 0x2, P6 ;  /* 0x0000000415097211 */ /* 0x0c0fe400030f16ff */
[----:B------:R-:W-:Y:S02]  /*347a0*/  IADD3 R21, R21, c[0x0][0x198], RZ ;  /* 0x0000660015157a10 */ /* 0x000fe40007ffe0ff */
[----:B------:R-:W-:Y:S01]  /*347b0*/  LEA.HI.X.SX32 R7, R20, R4, 0x2, P3 ;  /* 0x0000000414077211 */ /* 0x000fe200018f16ff */
[----:B------:R1:W-:Y:S01]  /*347c0*/  @P5 STG.E [R16.64], R83 ;  /* 0x0000005310005986 */ /* 0x0003e2000c101904 */
[----:B------:R-:W-:-:S02]  /*347d0*/  ISETP.LT.AND P4, PT, R5, c[0x0][0x17c], !P0 ;  /* 0x00005f0005007a0c */ /* 0x000fc40004781270 */
[----:B------:R-:W-:Y:S01]  /*347e0*/  ISETP.LT.AND P2, PT, R0, c[0x0][0x17c], !P0 ;  /* 0x00005f0000007a0c */ /* 0x000fe20004741270 */
[----:B------:R2:W-:Y:S01]  /*347f0*/  @P1 STG.E [R6.64], R62 ;  /* 0x0000003e06001986 */ /* 0x0005e2000c101904 */
[C---:B------:R-:W-:Y:S02]  /*34800*/  IADD3 R5, R252.reuse, 0x125, RZ ;  /* 0x00000125fc057810 */ /* 0x040fe40007ffe0ff */
[C---:B----4-:R-:W-:Y:S02]  /*34810*/  LEA R12, P1, R21.reuse, R3, 0x2 ;  /* 0x00000003150c7211 */ /* 0x050fe400078210ff */
[----:B-1----:R-:W-:Y:S02]  /*34820*/  IADD3 R17, R21, c[0x0][0x198], RZ ;  /* 0x0000660015117a10 */ /* 0x002fe40007ffe0ff */
[----:B------:R-:W-:Y:S02]  /*34830*/  IADD3 R0, R252, 0x126, RZ ;  /* 0x00000126fc007810 */ /* 0x000fe40007ffe0ff */
[----:B------:R-:W-:-:S02]  /*34840*/  IADD3 R20, R17, c[0x0][0x198], RZ ;  /* 0x0000660011147a10 */ /* 0x000fc40007ffe0ff */
[----:B------:R-:W-:Y:S02]  /*34850*/  ISETP.LT.AND P5, PT, R5, c[0x0][0x17c], !P0 ;  /* 0x00005f0005007a0c */ /* 0x000fe400047a1270 */
        /* <DEDUP_REMOVED lines=24> */
[----:B------:R-:W-:Y:S02]  /*349e0*/  LEA R16, P6, R17, R3, 0x2 ;  /* 0x0000000311107211 */ /* 0x000fe400078c10ff */
        /* <DEDUP_REMOVED lines=74> */
[----:B------:R-:W-:-:S03]  /*34e90*/  LEA R16, P6, R17, R3, 0x2 ;  /* 0x0000000311107211 */ /* 0x000fc600078c10ff */
[----:B------:R4:W-:Y:S01]  /*34ea0*/  @P1 STG.E [R12.64], R26 ;  /* 0x0000001a0c001986 */ /* 0x0009e2000c101904 */
[----:B--2---:R-:W-:Y:S02]  /*34eb0*/  LEA R6, P1, R18, R3, 0x2 ;  /* 0x0000000312067211 */ /* 0x004fe400078210ff */
[----:B------:R-:W-:Y:S02]  /*34ec0*/  IADD3 R5, R252, 0x137, RZ ;  /* 0x00000137fc057810 */ /* 0x000fe40007ffe0ff */
[----:B------:R-:W-:Y:S02]  /*34ed0*/  IADD3 R10, R18, c[0x0][0x198], RZ ;  /* 0x00006600120a7a10 */ /* 0x000fe40007ffe0ff */
[----:B------:R-:W-:Y:S02]  /*34ee0*/  IADD3 R0, R252, 0x138, RZ ;  /* 0x00000138fc007810 */ /* 0x000fe40007ffe0ff */
[-C--:B------:R-:W-:Y:S02]  /*34ef0*/  LEA.HI.X.SX32 R17, R17, R4.reuse, 0x2, P6 ;  /* 0x0000000411117211 */ /* 0x080fe400030f16ff */
[----:B------:R-:W-:-:S02]  /*34f00*/  LEA.HI.X.SX32 R7, R18, R4, 0x2, P1 ;  /* 0x0000000412077211 */ /* 0x000fc400008f16ff */
[----:B------:R-:W-:Y:S02]  /*34f10*/  ISETP.LT.AND P4, PT, R5, c[0x0][0x17c], !P0 ;  /* 0x00005f0005007a0c */ /* 0x000fe40004781270 */
[----:B-1----:R-:W-:Y:S02]  /*34f20*/  LEA R8, P6, R10, R3, 0x2 ;  /* 0x000000030a087211 */ /* 0x002fe400078c10ff */
[----:B------:R-:W-:Y:S02]  /*34f30*/  ISETP.LT.AND P3, PT, R0, c[0x0][0x17c], !P0 ;  /* 0x00005f0000007a0c */ /* 0x000fe40004761270 */
[C---:B------:R-:W-:Y:S01]  /*34f40*/  IADD3 R11, R10.reuse, c[0x0][0x198], RZ ;  /* 0x000066000a0b7a10 */ /* 0x040fe20007ffe0ff */
[----:B------:R1:W-:Y:S01]  /*34f50*/  @P5 STG.E [R16.64], R27 ;  /* 0x0000001b10005986 */ /* 0x0003e2000c101904 */
[----:B------:R-:W-:-:S03]  /*34f60*/  LEA.HI.X.SX32 R9, R10, R4, 0x2, P6 ;  /* 0x000000040a097211 */ /* 0x000fc600030f16ff */
[----:B------:R2:W-:Y:S01]  /*34f70*/  @P2 STG.E [R6.64], R42 ;  /* 0x0000002a06002986 */ /* 0x0005e2000c101904 */
[C---:B------:R-:W-:Y:S02]  /*34f80*/  LEA R10, P2, R11.reuse, R3, 0x2 ;  /* 0x000000030b0a7211 */ /* 0x040fe400078410ff */
[C---:B------:R-:W-:Y:S02]  /*34f90*/  IADD3 R5, R252.reuse, 0x139, RZ ;  /* 0x00000139fc057810 */ /* 0x040fe40007ffe0ff */
[----:B------:R-:W-:Y:S02]  /*34fa0*/  IADD3 R0, R252, 0x13a, RZ ;  /* 0x0000013afc007810 */ /* 0x000fe40007ffe0ff */
[C---:B----4-:R-:W-:Y:S02]  /*34fb0*/  IADD3 R13, R11.reuse, c[0x0][0x198], RZ ;  /* 0x000066000b0d7a10 */ /* 0x050fe40007ffe0ff */
[----:B------:R-:W-:Y:S02]  /*34fc0*/  LEA.HI.X.SX32 R11, R11, R4, 0x2, P2 ;  /* 0x000000040b0b7211 */ /* 0x000fe400010f16ff */
[----:B------:R-:W-:-:S02]  /*34fd0*/  ISETP.LT.AND P5, PT, R5, c[0x0][0x17c], !P0 ;  /* 0x00005f0005007a0c */ /* 0x000fc400047a1270 */
[----:B------:R-:W-:Y:S02]  /*34fe0*/  ISETP.LT.AND P1, PT, R0, c[0x0][0x17c], !P0 ;  /* 0x00005f0000007a0c */ /* 0x000fe40004721270 */
[C---:B-1----:R-:W-:Y:S01]  /*34ff0*/  IADD3 R16, R13.reuse, c[0x0][0x198], RZ ;  /* 0x000066000d107a10 */ /* 0x042fe20007ffe0ff */
[----:B------:R1:W-:Y:S01]  /*35000*/  @P4 STG.E [R8.64], R43 ;  /* 0x0000002b08004986 */ /* 0x0003e2000c101904 */
[----:B------:R-:W-:-:S03]  /*35010*/  LEA R12, P6, R13, R3, 0x2 ;  /* 0x000000030d0c7211 */ /* 0x000fc600078c10ff */
[----:B------:R4:W-:Y:S01]  /*35020*/  @P3 STG.E [R10.64], R70 ;  /* 0x000000460a003986 */ /* 0x0009e2000c101904 */
[----:B--2---:R-:W-:Y:S02]  /*35030*/  LEA R6, P3, R16, R3, 0x2 ;  /* 0x0000000310067211 */ /* 0x004fe400078610ff */
[C---:B------:R-:W-:Y:S02]  /*35040*/  IADD3 R5, R252.reuse, 0x13b, RZ ;  /* 0x0000013bfc057810 */ /* 0x040fe40007ffe0ff */
[----:B------:R-:W-:Y:S02]  /*35050*/  IADD3 R0, R252, 0x13c, RZ ;  /* 0x0000013cfc007810 */ /* 0x000fe40007ffe0ff */
[-C--:B------:R-:W-:Y:S02]  /*35060*/  LEA.HI.X.SX32 R13, R13, R4.reuse, 0x2, P6 ;  /* 0x000000040d0d7211 */ /* 0x080fe400030f16ff */
[C---:B-1----:R-:W-:Y:S02]  /*35070*/  IADD3 R9, R16.reuse, c[0x0][0x198], RZ ;  /* 0x0000660010097a10 */ /* 0x042fe40007ffe0ff */
[----:B------:R-:W-:-:S02]  /*35080*/  LEA.HI.X.SX32 R7, R16, R4, 0x2, P3 ;  /* 0x0000000410077211 */ /* 0x000fc400018f16ff */
[----:B------:R-:W-:Y:S02]  /*35090*/  ISETP.LT.AND P4, PT, R5, c[0x0][0x17c], !P0 ;  /* 0x00005f0005007a0c */ /* 0x000fe40004781270 */
[----:B------:R-:W-:Y:S02]  /*350a0*/  ISETP.LT.AND P2, PT, R0, c[0x0][0x17c], !P0 ;  /* 0x00005f0000007a0c */ /* 0x000fe40004741270 */
[C---:B------:R-:W-:Y:S01]  /*350b0*/  IADD3 R17, R9.reuse, c[0x0][0x198], RZ ;  /* 0x0000660009117a10 */ /* 0x040fe20007ffe0ff */
[----:B------:R1:W-:Y:S01]  /*350c0*/  @P5 STG.E [R12.64], R71 ;  /* 0x000000470c005986 */ /* 0x0003e2000c101904 */
[----:B------:R-:W-:-:S03]  /*350d0*/  LEA R8, P6, R9, R3, 0x2 ;  /* 0x0000000309087211 */ /* 0x000fc600078c10ff */
[----:B------:R2:W-:Y:S01]  /*350e0*/  @P1 STG.E [R6.64], R14 ;  /* 0x0000000e06001986 */ /* 0x0005e2000c101904 */
[C---:B----4-:R-:W-:Y:S02]  /*350f0*/  LEA R10, P1, R17.reuse, R3, 0x2 ;  /* 0x00000003110a7211 */ /* 0x050fe400078210ff */
[C---:B------:R-:W-:Y:S02]  /*35100*/  IADD3 R5, R252.reuse, 0x13d, RZ ;  /* 0x0000013dfc057810 */ /* 0x040fe40007ffe0ff */
[----:B------:R-:W-:Y:S02]  /*35110*/  IADD3 R0, R252, 0x13e, RZ ;  /* 0x0000013efc007810 */ /* 0x000fe40007ffe0ff */
[----:B------:R-:W-:Y:S02]  /*35120*/  IADD3 R18, R17, c[0x0][0x198], RZ ;  /* 0x0000660011127a10 */ /* 0x000fe40007ffe0ff */
[-C--:B------:R-:W-:Y:S02]  /*35130*/  LEA.HI.X.SX32 R9, R9, R4.reuse, 0x2, P6 ;  /* 0x0000000409097211 */ /* 0x080fe400030f16ff */
[----:B------:R-:W-:-:S02]  /*35140*/  LEA.HI.X.SX32 R11, R17, R4, 0x2, P1 ;  /* 0x00000004110b7211 */ /* 0x000fc400008f16ff */
[----:B------:R-:W-:Y:S02]  /*35150*/  ISETP.LT.AND P5, PT, R5, c[0x0][0x17c], !P0 ;  /* 0x00005f0005007a0c */ /* 0x000fe400047a1270 */
[----:B------:R-:W-:Y:S02]  /*35160*/  IADD3 R16, R18, c[0x0][0x198], RZ ;  /* 0x0000660012107a10 */ /* 0x000fe40007ffe0ff */
[----:B------:R-:W-:Y:S01]  /*35170*/  ISETP.LT.AND P3, PT, R0, c[0x0][0x17c], !P0 ;  /* 0x00005f0000007a0c */ /* 0x000fe20004761270 */
[----:B------:R4:W-:Y:S01]  /*35180*/  @P4 STG.E [R8.64], R15 ;  /* 0x0000000f08004986 */ /* 0x0009e2000c101904 */
[----:B-1----:R-:W-:-:S03]  /*35190*/  LEA R12, P6, R18, R3, 0x2 ;  /* 0x00000003120c7211 */ /* 0x002fc600078c10ff */
        /* <DEDUP_REMOVED lines=8> */
[C---:B------:R-:W-:Y:S02]  /*35220*/  IADD3 R20, R19.reuse, c[0x0][0x198], RZ ;  /* 0x0000660013147a10 */ /* 0x040fe40007ffe0ff */
[----:B------:R-:W-:Y:S01]  /*35230*/  ISETP.LT.AND P1, PT, R0, c[0x0][0x17c], !P0 ;  /* 0x00005f0000007a0c */ /* 0x000fe20004721270 */
[----:B------:R2:W-:Y:S01]  /*35240*/  @P5 STG.E [R12.64], R31 ;  /* 0x0000001f0c005986 */ /* 0x0005e2000c101904 */
[----:B----4-:R-:W-:-:S03]  /*35250*/  LEA R8, P6, R19, R3, 0x2 ;  /* 0x0000000313087211 */ /* 0x010fc600078c10ff */
[----:B------:R4:W-:Y:S01]  /*35260*/  @P3 STG.E [R6.64], R46 ;  /* 0x0000002e06003986 */ /* 0x0009e2000c101904 */
[----:B-1----:R-:W-:Y:S02]  /*35270*/  LEA R10, P3, R20, R3, 0x2 ;  /* 0x00000003140a7211 */ /* 0x002fe400078610ff */
        /* <DEDUP_REMOVED lines=9> */
[----:B--2---:R-:W-:-:S03]  /*35310*/  LEA R12, P6, R21, R3, 0x2 ;  /* 0x00000003150c7211 */ /* 0x004fc600078c10ff */
        /* <DEDUP_REMOVED lines=11> */
[----:B-1----:R-:W-:-:S03]  /*353d0*/  LEA R8, P6, R15, R3, 0x2 ;  /* 0x000000030f087211 */ /* 0x002fc600078c10ff */
[----:B------:R1:W-:Y:S01]  /*353e0*/  @P2 STG.E [R6.64], R64 ;  /* 0x0000004006002986 */ /* 0x0003e2000c101904 */
[C---:B--2---:R-:W-:Y:S02]  /*353f0*/  LEA R10, P2, R17.reuse, R3, 0x2 ;  /* 0x00000003110a7211 */ /* 0x044fe400078410ff */
[C---:B------:R-:W-:Y:S02]  /*35400*/  IADD3 R5, R252.reuse, 0x145, RZ ;  /* 0x00000145fc057810 */ /* 0x040fe40007ffe0ff */
[----:B------:R-:W-:Y:S02]  /*35410*/  IADD3 R18, R17, c[0x0][0x198], RZ ;  /* 0x0000660011127a10 */ /* 0x000fe40007ffe0ff */
[----:B------:R-:W-:Y:S02]  /*35420*/  IADD3 R0, R252, 0x146, RZ ;  /* 0x00000146fc007810 */ /* 0x000fe40007ffe0ff */
[-C--:B------:R-:W-:Y:S02]  /*35430*/  LEA.HI.X.SX32 R9, R15, R4.reuse, 0x2, P6 ;  /* 0x000000040f097211 */ /* 0x080fe400030f16ff */
[----:B------:R-:W-:-:S02]  /*35440*/  LEA.HI.X.SX32 R11, R17, R4, 0x2, P2 ;  /* 0x00000004110b7211 */ /* 0x000fc400010f16ff */
[----:B------:R-:W-:Y:S02]  /*35450*/  ISETP.LT.AND P5, PT, R5, c[0x0][0x17c], !P0 ;  /* 0x00005f0005007a0c */ /* 0x000fe400047a1270 */
[----:B------:R-:W-:Y:S02]  /*35460*/  IADD3 R16, R18, c[0x0][0x198], RZ ;  /* 0x0000660012107a10 */ /* 0x000fe40007ffe0ff */
        /* <DEDUP_REMOVED lines=26> */
[----:B------:R-:W-:Y:S02]  /*35610*/  IADD3 R5, R252, 0x14b, RZ ;  /* 0x0000014bfc057810 */ /* 0x000fe40007ffe0ff */
[-C--:B-1----:R-:W-:Y:S01]  /*35620*/  LEA R12, P6, R23, R3.reuse, 0x2 ;  /* 0x00000003170c7211 */ /* 0x082fe200078c10ff */
[----:B------:R1:W-:Y:S01]  /*35630*/  @P2 STG.E [R10.64], R56 ;  /* 0x000000380a002986 */ /* 0x0003e2000c101904 */
[----:B--2---:R-:W-:-:S02]  /*35640*/  LEA R6, P2, R20, R3, 0x2 ;  /* 0x0000000314067211 */ /* 0x004fc400078410ff */
[----:B------:R-:W-:Y:S02]  /*35650*/  IADD3 R21, R20, c[0x0][0x198], RZ ;  /* 0x0000660014157a10 */ /* 0x000fe40007ffe0ff */
[----:B------:R-:W-:Y:S02]  /*35660*/  IADD3 R0, R252, 0x14c, RZ ;  /* 0x0000014cfc007810 */ /* 0x000fe40007ffe0ff */
[----:B------:R-:W-:Y:S02]  /*35670*/  ISETP.LT.AND P4, PT, R5, c[0x0][0x17c], !P0 ;  /* 0x00005f0005007a0c */ /* 0x000fe40004781270 */
[-C--:B------:R-:W-:Y:S02]  /*35680*/  LEA.HI.X.SX32 R13, R23, R4.reuse, 0x2, P6 ;  /* 0x00000004170d7211 */ /* 0x080fe400030f16ff */
[----:B------:R-:W-:Y:S02]  /*35690*/  LEA.HI.X.SX32 R7, R20, R4, 0x2, P2 ;  /* 0x0000000414077211 */ /* 0x000fe400010f16ff */
[----:B------:R-:W-:-:S02]  /*356a0*/  IADD3 R24, R21, c[0x0][0x198], RZ ;  /* 0x0000660015187a10 */ /* 0x000fc40007ffe0ff */
[----:B------:R-:W-:Y:S01]  /*356b0*/  ISETP.LT.AND P1, PT, R0, c[0x0][0x17c], !P0 ;  /* 0x00005f0000007a0c */ /* 0x000fe20004721270 */
[----:B------:R2:W-:Y:S01]  /*356c0*/  @P5 STG.E [R12.64], R57 ;  /* 0x000000390c005986 */ /* 0x0005e2000c101904 */
[CC--:B----4-:R-:W-:Y:S02]  /*356d0*/  LEA R8, P6, R21.reuse, R3.reuse, 0x2 ;  /* 0x0000000315087211 */ /* 0x0d0fe400078c10ff */
[----:B------:R-:W-:Y:S01]  /*356e0*/  IADD3 R5, R252, 0x14d, RZ ;  /* 0x0000014dfc057810 */ /* 0x000fe20007ffe0ff */
[----:B------:R4:W-:Y:S01]  /*356f0*/  @P3 STG.E [R6.64], R84 ;  /* 0x0000005406003986 */ /* 0x0009e2000c101904 */
[C---:B------:R-:W-:Y:S02]  /*35700*/  IADD3 R25, R24.reuse, c[0x0][0x198], RZ ;  /* 0x0000660018197a10 */ /* 0x040fe40007ffe0ff */
[----:B-1----:R-:W-:Y:S02]  /*35710*/  LEA R10, P3, R24, R3, 0x2 ;  /* 0x00000003180a7211 */ /* 0x002fe400078610ff */
[----:B------:R-:W-:-:S02]  /*35720*/  LEA.HI.X.SX32 R9, R21, R4, 0x2, P6 ;  /* 0x0000000415097211 */ /* 0x000fc400030f16ff */
[C---:B------:R-:W-:Y:S02]  /*35730*/  IADD3 R0, R252.reuse, 0x14e, RZ ;  /* 0x0000014efc007810 */ /* 0x040fe40007ffe0ff */
[----:B------:R-:W-:Y:S02]  /*35740*/  ISETP.LT.AND P5, PT, R5, c[0x0][0x17c], !P0 ;  /* 0x00005f0005007a0c */ /* 0x000fe400047a1270 */
[----:B------:R-:W-:Y:S02]  /*35750*/  IADD3 R14, R25, c[0x0][0x198], RZ ;  /* 0x00006600190e7a10 */ /* 0x000fe40007ffe0ff */
[----:B------:R-:W-:Y:S02]  /*35760*/  IADD3 R5, R252, 0x14f, RZ ;  /* 0x0000014ffc057810 */ /* 0x000fe40007ffe0ff */
[----:B------:R-:W-:Y:S01]  /*35770*/  LEA.HI.X.SX32 R11, R24, R4, 0x2, P3 ;  /* 0x00000004180b7211 */ /* 0x000fe200018f16ff */
[----:B------:R1:W-:Y:S01]  /*35780*/  @P4 STG.E [R8.64], R85 ;  /* 0x0000005508004986 */ /* 0x0003e2000c101904 */
[----:B------:R-:W-:-:S02]  /*35790*/  ISETP.LT.AND P2, PT, R0, c[0x0][0x17c], !P0 ;  /* 0x00005f0000007a0c */ /* 0x000fc40004741270 */
[-C--:B--2---:R-:W-:Y:S02]  /*357a0*/  LEA R12, P6, R25, R3.reuse, 0x2 ;  /* 0x00000003190c7211 */ /* 0x084fe400078c10ff */
[C---:B------:R-:W-:Y:S02]  /*357b0*/  IADD3 R15, R14.reuse, c[0x0][0x198], RZ ;  /* 0x000066000e0f7a10 */ /* 0x040fe40007ffe0ff */
[----:B------:R-:W-:Y:S01]  /*357c0*/  ISETP.LT.AND P4, PT, R5, c[0x0][0x17c], !P0 ;  /* 0x00005f0005007a0c */ /* 0x000fe20004781270 */
[----:B------:R2:W-:Y:S01]  /*357d0*/  @P1 STG.E [R10.64], R104 ;  /* 0x000000680a001986 */ /* 0x0005e2000c101904 */
[----:B------:R-:W-:Y:S02]  /*357e0*/  LEA.HI.X.SX32 R13, R25, R4, 0x2, P6 ;  /* 0x00000004190d7211 */ /* 0x000fe400030f16ff */
[-C--:B----4-:R-:W-:Y:S02]  /*357f0*/  LEA R6, P1, R14, R3.reuse, 0x2 ;  /* 0x000000030e067211 */ /* 0x090fe400078210ff */
[----:B-1----:R-:W-:-:S02]  /*35800*/  LEA R8, P6, R15, R3, 0x2 ;  /* 0x000000030f087211 */ /* 0x002fc400078c10ff */
[----:B------:R-:W-:Y:S02]  /*35810*/  IADD3 R0, R252, 0x150, RZ ;  /* 0x00000150fc007810 */ /* 0x000fe40007ffe0ff */
[-C--:B------:R-:W-:Y:S02]  /*35820*/  LEA.HI.X.SX32 R7, R14, R4.reuse, 0x2, P1 ;  /* 0x000000040e077211 */ /* 0x080fe400008f16ff */
[C---:B------:R-:W-:Y:S01]  /*35830*/  LEA.HI.X.SX32 R9, R15.reuse, R4, 0x2, P6 ;  /* 0x000000040f097211 */ /* 0x040fe200030f16ff */
[----:B------:R-:W-:Y:S01]  /*35840*/  @P5 STG.E [R12.64], R105 ;  /* 0x000000690c005986 */ /* 0x000fe2000c101904 */
[----:B------:R-:W-:Y:S02]  /*35850*/  IADD3 R28, R15, c[0x0][0x198], RZ ;  /* 0x000066000f1c7a10 */ /* 0x000fe40007ffe0ff */
[----:B------:R-:W-:Y:S01]  /*35860*/  ISETP.LT.AND P3, PT, R0, c[0x0][0x17c], !P0 ;  /* 0x00005f0000007a0c */ /* 0x000fe20004761270 */
[----:B------:R1:W-:Y:S01]  /*35870*/  @P2 STG.E [R6.64], R67 ;  /* 0x0000004306002986 */ /* 0x0003e2000c101904 */
[----:B--2---:R-:W-:-:S03]  /*35880*/  LEA R10, P2, R28, R3, 0x2 ;  /* 0x000000031c0a7211 */ /* 0x004fc600078410ff */
[----:B------:R2:W-:Y:S01]  /*35890*/  @P4 STG.E [R8.64], R66 ;  /* 0x0000004208004986 */ /* 0x0005e2000c101904 */
[----:B------:R-:W-:Y:S02]  /*358a0*/  IADD3 R5, R252, 0x151, RZ ;  /* 0x00000151fc057810 */ /* 0x000fe40007ffe0ff */
[----:B------:R-:W-:Y:S01]  /*358b0*/  IADD3 R29, R28, c[0x0][0x198], RZ ;  /* 0x000066001c1d7a10 */ /* 0x000fe20007ffe0ff */
[----:B-1----:R-:W4:Y:S01]  /*358c0*/  LDL.LU R67, [R1+0xe54] ;  /* 0x000e540001437983 */ /* 0x002f220000300800 */
[----:B------:R-:W-:-:S03]  /*358d0*/  IADD3 R0, R252, 0x152, RZ ;  /* 0x00000152fc007810 */ /* 0x000fc60007ffe0ff */
[----:B--2---:R-:W2:Y:S04]  /*358e0*/  LDL.LU R66, [R1+0xe50] ;  /* 0x000e500001427983 */ /* 0x004ea80000300800 */
[----:B------:R-:W2:Y:S01]  /*358f0*/  LDL.LU R132, [R1+0x3e0] ;  /* 0x0003e00001847983 */ /* 0x000ea20000300800 */
[----:B------:R-:W-:Y:S02]  /*35900*/  LEA.HI.X.SX32 R11, R28, R4, 0x2, P2 ;  /* 0x000000041c0b7211 */ /* 0x000fe400010f16ff */
[----:B------:R-:W-:Y:S01]  /*35910*/  ISETP.LT.AND P5, PT, R5, c[0x0][0x17c], !P0 ;  /* 0x00005f0005007a0c */ /* 0x000fe200047a1270 */
[----:B------:R-:W4:Y:S01]  /*35920*/  LDL.LU R133, [R1+0x3e4] ;  /* 0x0003e40001857983 */ /* 0x000f220000300800 */
[C---:B------:R-:W-:Y:S02]  /*35930*/  IADD3 R30, R29.reuse, c[0x0][0x198], RZ ;  /* 0x000066001d1e7a10 */ /* 0x040fe40007ffe0ff */
[----:B------:R-:W-:Y:S01]  /*35940*/  ISETP.LT.AND P1, PT, R0, c[0x0][0x17c], !P0 ;  /* 0x00005f0000007a0c */ /* 0x000fe20004721270 */
[----:B------:R-:W-:Y:S01]  /*35950*/  @P3 STG.E [R10.64], R129 ;  /* 0x000000810a003986 */ /* 0x000fe2000c101904 */
[----:B------:R-:W-:-:S02]  /*35960*/  LEA R12, P6, R29, R3, 0x2 ;  /* 0x000000031d0c7211 */ /* 0x000fc400078c10ff */
[-C--:B------:R-:W-:Y:S02]  /*35970*/  LEA R6, P3, R30, R3.reuse, 0x2 ;  /* 0x000000031e067211 */ /* 0x080fe400078610ff */
[----:B------:R-:W-:Y:S02]  /*35980*/  IADD3 R5, R252, 0x153, RZ ;  /* 0x00000153fc057810 */ /* 0x000fe40007ffe0ff */
[-C--:B------:R-:W-:Y:S02]  /*35990*/  LEA.HI.X.SX32 R13, R29, R4.reuse, 0x2, P6 ;  /* 0x000000041d0d7211 */ /* 0x080fe400030f16ff */
[C---:B------:R-:W-:Y:S02]  /*359a0*/  LEA.HI.X.SX32 R7, R30.reuse, R4, 0x2, P3 ;  /* 0x000000041e077211 */ /* 0x040fe400018f16ff */
[----:B------:R-:W-:Y:S02]  /*359b0*/  IADD3 R31, R30, c[0x0][0x198], RZ ;  /* 0x000066001e1f7a10 */ /* 0x000fe40007ffe0ff */
[----:B------:R-:W-:Y:S01]  /*359c0*/  ISETP.LT.AND P4, PT, R5, c[0x0][0x17c], !P0 ;  /* 0x00005f0005007a0c */ /* 0x000fe20004781270 */
[----:B------:R-:W-:Y:S01]  /*359d0*/  @P5 STG.E [R12.64], R128 ;  /* 0x000000800c005986 */ /* 0x000fe2000c101904 */
[----:B------:R-:W-:-:S03]  /*359e0*/  LEA R8, P6, R31, R3, 0x2 ;  /* 0x000000031f087211 */ /* 0x000fc600078c10ff */
[----:B---3--:R1:W-:Y:S01]  /*359f0*/  @P1 STG.E [R6.64], R134 ;  /* 0x0000008606001986 */ /* 0x0083e2000c101904 */
[----:B------:R-:W-:-:S03]  /*35a00*/  LEA.HI.X.SX32 R9, R31, R4, 0x2, P6 ;  /* 0x000000041f097211 */ /* 0x000fc600030f16ff */
[----:B-1----:R-:W3:Y:S04]  /*35a10*/  LDL.LU R134, [R1+0x410] ;  /* 0x0004100001867983 */ /* 0x002ee80000300800 */
[----:B------:R1:W-:Y:S04]  /*35a20*/  @P4 STG.E [R8.64], R135 ;  /* 0x0000008708004986 */ /* 0x0003e8000c101904 */
[----:B-1----:R-:W3:Y:S01]  /*35a30*/  LDL.LU R135, [R1+0x414] ;  /* 0x0004140001877983 */ /* 0x002ee20000300800 */
[----:B------:R-:W-:Y:S02]  /*35a40*/  IADD3 R0, R252, 0x154, RZ ;  /* 0x00000154fc007810 */ /* 0x000fe40007ffe0ff */
[----:B------:R-:W-:-:S02]  /*35a50*/  IADD3 R32, R31, c[0x0][0x198], RZ ;  /* 0x000066001f207a10 */ /* 0x000fc40007ffe0ff */
[----:B------:R-:W-:Y:S02]  /*35a60*/  ISETP.LT.AND P2, PT, R0, c[0x0][0x17c], !P0 ;  /* 0x00005f0000007a0c */ /* 0x000fe40004741270 */
[----:B------:R-:W-:Y:S02]  /*35a70*/  LEA R12, P1, R32, R3, 0x2 ;  /* 0x00000003200c7211 */ /* 0x000fe400078210ff */
[----:B------:R-:W-:Y:S02]  /*35a80*/  IADD3 R5, R252, 0x155, RZ ;  /* 0x00000155fc057810 */ /* 0x000fe40007ffe0ff */
[----:B------:R-:W-:Y:S02]  /*35a90*/  IADD3 R33, R32, c[0x0][0x198], RZ ;  /* 0x0000660020217a10 */ /* 0x000fe40007ffe0ff */
[----:B------:R-:W-:Y:S02]  /*35aa0*/  IADD3 R0, R252, 0x156, RZ ;  /* 0x00000156fc007810 */ /* 0x000fe40007ffe0ff */
[----:B------:R-:W-:-:S02]  /*35ab0*/  LEA.HI.X.SX32 R13, R32, R4, 0x2, P1 ;  /* 0x00000004200d7211 */ /* 0x000fc400008f16ff */
[----:B------:R-:W-:Y:S02]  /*35ac0*/  ISETP.LT.AND P5, PT, R5, c[0x0][0x17c], !P0 ;  /* 0x00005f0005007a0c */ /* 0x000fe400047a1270 */
[C---:B------:R-:W-:Y:S02]  /*35ad0*/  IADD3 R34, R33.reuse, c[0x0][0x198], RZ ;  /* 0x0000660021227a10 */ /* 0x040fe40007ffe0ff */
[----:B------:R-:W-:Y:S02]  /*35ae0*/  ISETP.LT.AND P3, PT, R0, c[0x0][0x17c], !P0 ;  /* 0x00005f0000007a0c */ /* 0x000fe40004761270 */
[----:B------:R-:W-:Y:S02]  /*35af0*/  LEA R30, P6, R33, R3, 0x2 ;  /* 0x00000003211e7211 */ /* 0x000fe400078c10ff */
[----:B------:R-:W-:Y:S02]  /*35b00*/  IADD3 R5, R252, 0x157, RZ ;  /* 0x00000157fc057810 */ /* 0x000fe40007ffe0ff */
[----:B------:R-:W-:-:S02]  /*35b10*/  IADD3 R35, R34, c[0x0][0x198], RZ ;  /* 0x0000660022237a10 */ /* 0x000fc40007ffe0ff */
[----:B------:R-:W-:Y:S02]  /*35b20*/  IADD3 R0, R252, 0x158, RZ ;  /* 0x00000158fc007810 */ /* 0x000fe40007ffe0ff */
[----:B------:R-:W-:Y:S02]  /*35b30*/  LEA.HI.X.SX32 R31, R33, R4, 0x2, P6 ;  /* 0x00000004211f7211 */ /* 0x000fe400030f16ff */
[----:B------:R-:W-:Y:S02]  /*35b40*/  ISETP.LT.AND P4, PT, R5, c[0x0][0x17c], !P0 ;  /* 0x00005f0005007a0c */ /* 0x000fe40004781270 */
[C---:B------:R-:W-:Y:S02]  /*35b50*/  IADD3 R36, R35.reuse, c[0x0][0x198], RZ ;  /* 0x0000660023247a10 */ /* 0x040fe40007ffe0ff */
[----:B------:R-:W-:Y:S02]  /*35b60*/  ISETP.LT.AND P1, PT, R0, c[0x0][0x17c], !P0 ;  /* 0x00005f0000007a0c */ /* 0x000fe40004721270 */
[----:B------:R-:W-:-:S02]  /*35b70*/  LEA R32, P6, R35, R3, 0x2 ;  /* 0x0000000323207211 */ /* 0x000fc400078c10ff */
[----:B------:R-:W-:Y:S02]  /*35b80*/  IADD3 R5, R252, 0x159, RZ ;  /* 0x00000159fc057810 */ /* 0x000fe40007ffe0ff */
[----:B------:R-:W-:Y:S02]  /*35b90*/  IADD3 R37, R36, c[0x0][0x198], RZ ;  /* 0x0000660024257a10 */ /* 0x000fe40007ffe0ff */
[----:B------:R-:W-:Y:S02]  /*35ba0*/  IADD3 R0, R252, 0x15a, RZ ;  /* 0x0000015afc007810 */ /* 0x000fe40007ffe0ff */
[----:B------:R-:W-:Y:S02]  /*35bb0*/  LEA.HI.X.SX32 R33, R35, R4, 0x2, P6 ;  /* 0x0000000423217211 */ /* 0x000fe400030f16ff */
[----:B------:R-:W-:-:S04]  /*35bc0*/  IADD3 R41, R37, c[0x0][0x198], RZ ;  /* 0x0000660025297a10 */ /* 0x000fc80007ffe0ff */
[----:B------:R-:W-:-:S04]  /*35bd0*/  IADD3 R42, R41, c[0x0][0x198], RZ ;  /* 0x00006600292a7a10 */ /* 0x000fc80007ffe0ff */
[----:B------:R-:W-:-:S04]  /*35be0*/  IADD3 R43, R42, c[0x0][0x198], RZ ;  /* 0x000066002a2b7a10 */ /* 0x000fc80007ffe0ff */
[----:B------:R-:W-:-:S04]  /*35bf0*/  IADD3 R44, R43, c[0x0][0x198], RZ ;  /* 0x000066002b2c7a10 */ /* 0x000fc80007ffe0ff */
[----:B------:R-:W-:-:S04]  /*35c00*/  IADD3 R45, R44, c[0x0][0x198], RZ ;  /* 0x000066002c2d7a10 */ /* 0x000fc80007ffe0ff */
[----:B------:R-:W-:-:S04]  /*35c10*/  IADD3 R46, R45, c[0x0][0x198], RZ ;  /* 0x000066002d2e7a10 */ /* 0x000fc80007ffe0ff */
[----:B------:R-:W-:Y:S01]  /*35c20*/  IADD3 R47, R46, c[0x0][0x198], RZ ;  /* 0x000066002e2f7a10 */ /* 0x000fe20007ffe0ff */
[----:B--2---:R1:W-:Y:S01]  /*35c30*/  @P2 STG.E [R12.64], R132 ;  /* 0x000000840c002986 */ /* 0x0043e2000c101904 */
[----:B------:R-:W-:-:S04]  /*35c40*/  LEA R8, P2, R34, R3, 0x2 ;  /* 0x0000000322087211 */ /* 0x000fc800078410ff */
[-C--:B------:R-:W-:Y:S01]  /*35c50*/  LEA.HI.X.SX32 R9, R34, R4.reuse, 0x2, P2 ;  /* 0x0000000422097211 */ /* 0x080fe200010f16ff */
[----:B----4-:R2:W-:Y:S04]  /*35c60*/  @P5 STG.E [R30.64], R133 ;  /* 0x000000851e005986 */ /* 0x0105e8000c101904 */
[----:B------:R4:W-:Y:S01]  /*35c70*/  @P3 STG.E [R8.64], R86 ;  /* 0x0000005608003986 */ /* 0x0009e2000c101904 */
[C---:B-1----:R-:W-:Y:S02]  /*35c80*/  LEA R12, P3, R36.reuse, R3, 0x2 ;  /* 0x00000003240c7211 */ /* 0x042fe400078610ff */
[----:B------:R-:W-:Y:S02]  /*35c90*/  ISETP.LT.AND P5, PT, R5, c[0x0][0x17c], !P0 ;  /* 0x00005f0005007a0c */ /* 0x000fe400047a1270 */
[----:B------:R-:W-:-:S02]  /*35ca0*/  LEA.HI.X.SX32 R13, R36, R4, 0x2, P3 ;  /* 0x00000004240d7211 */ /* 0x000fc400018f16ff */
[----:B------:R-:W-:Y:S01]  /*35cb0*/  ISETP.LT.AND P2, PT, R0, c[0x0][0x17c], !P0 ;  /* 0x00005f0000007a0c */ /* 0x000fe20004741270 */
[----:B------:R1:W-:Y:S01]  /*35cc0*/  @P4 STG.E [R32.64], R87 ;  /* 0x0000005720004986 */ /* 0x0003e2000c101904 */
[C---:B--2---:R-:W-:Y:S02]  /*35cd0*/  LEA R30, P6, R37.reuse, R3, 0x2 ;  /* 0x00000003251e7211 */ /* 0x044fe400078c10ff */
[C---:B------:R-:W-:Y:S01]  /*35ce0*/  IADD3 R5, R252.reuse, 0x15b, RZ ;  /* 0x0000015bfc057810 */ /* 0x040fe20007ffe0ff */
[----:B----4-:R-:W2:Y:S01]  /*35cf0*/  LDL.LU R86, [R1+0xe4c] ;  /* 0x000e4c0001567983 */ /* 0x010ea20000300800 */
[----:B------:R-:W-:Y:S02]  /*35d00*/  IADD3 R0, R252, 0x15c, RZ ;  /* 0x0000015cfc007810 */ /* 0x000fe40007ffe0ff */
[----:B------:R-:W-:Y:S02]  /*35d10*/  LEA.HI.X.SX32 R31, R37, R4, 0x2, P6 ;  /* 0x00000004251f7211 */ /* 0x000fe400030f16ff */
[----:B------:R-:W-:-:S02]  /*35d20*/  ISETP.LT.AND P4, PT, R5, c[0x0][0x17c], !P0 ;  /* 0x00005f0005007a0c */ /* 0x000fc40004781270 */
[----:B------:R-:W-:Y:S01]  /*35d30*/  ISETP.LT.AND P3, PT, R0, c[0x0][0x17c], !P0 ;  /* 0x00005f0000007a0c */ /* 0x000fe20004761270 */
[----:B-1----:R-:W4:Y:S04]  /*35d40*/  LDL.LU R87, [R1+0xe48] ;  /* 0x000e480001577983 */ /* 0x002f280000300800 */
[----:B---3--:R1:W-:Y:S01]  /*35d50*/  @P1 STG.E [R12.64], R134 ;  /* 0x000000860c001986 */ /* 0x0083e2000c101904 */
[----:B------:R-:W-:-:S04]  /*35d60*/  LEA R32, P1, R41, R3, 0x2 ;  /* 0x0000000329207211 */ /* 0x000fc800078210ff */
[----:B------:R-:W-:Y:S02]  /*35d70*/  LEA.HI.X.SX32 R33, R41, R4, 0x2, P1 ;  /* 0x0000000429217211 */ /* 0x000fe400008f16ff */
[-C--:B------:R-:W-:Y:S02]  /*35d80*/  LEA R34, P6, R42, R3.reuse, 0x2 ;  /* 0x000000032a227211 */ /* 0x080fe400078c10ff */
[C---:B------:R-:W-:Y:S02]  /*35d90*/  IADD3 R5, R252.reuse, 0x15d, RZ ;  /* 0x0000015dfc057810 */ /* 0x040fe40007ffe0ff */
[----:B------:R-:W-:Y:S01]  /*35da0*/  IADD3 R0, R252, 0x15e, RZ ;  /* 0x0000015efc007810 */ /* 0x000fe20007ffe0ff */
[----:B------:R3:W-:Y:S04]  /*35db0*/  @P5 STG.E [R30.64], R135 ;  /* 0x000000871e005986 */ /* 0x0007e8000c101904 */
[----:B------:R3:W-:Y:S01]  /*35dc0*/  @P2 STG.E [R32.64], R66 ;  /* 0x0000004220002986 */ /* 0x0007e2000c101904 */
[----:B-1----:R-:W-:-:S02]  /*35dd0*/  LEA R12, P2, R43, R3, 0x2 ;  /* 0x000000032b0c7211 */ /* 0x002fc400078410ff */
[-C--:B------:R-:W-:Y:S02]  /*35de0*/  LEA.HI.X.SX32 R35, R42, R4.reuse, 0x2, P6 ;  /* 0x000000042a237211 */ /* 0x080fe400030f16ff */
[----:B------:R-:W-:Y:S02]  /*35df0*/  LEA.HI.X.SX32 R13, R43, R4, 0x2, P2 ;  /* 0x000000042b0d7211 */ /* 0x000fe400010f16ff */
[----:B------:R-:W-:Y:S02]  /*35e00*/  ISETP.LT.AND P5, PT, R5, c[0x0][0x17c], !P0 ;  /* 0x00005f0005007a0c */ /* 0x000fe400047a1270 */
[----:B------:R-:W-:Y:S01]  /*35e10*/  ISETP.LT.AND P1, PT, R0, c[0x0][0x17c], !P0 ;  /* 0x00005f0000007a0c */ /* 0x000fe20004721270 */
[----:B------:R1:W-:Y:S01]  /*35e20*/  @P4 STG.E [R34.64], R67 ;  /* 0x0000004322004986 */ /* 0x0003e2000c101904 */
[----:B---3--:R-:W-:-:S03]  /*35e30*/  LEA R30, P6, R44, R3, 0x2 ;  /* 0x000000032c1e7211 */ /* 0x008fc600078c10ff */
[----:B------:R3:W-:Y:S01]  /*35e40*/  @P3 STG.E [R12.64], R58 ;  /* 0x0000003a0c003986 */ /* 0x0007e2000c101904 */
[C---:B------:R-:W-:Y:S02]  /*35e50*/  LEA R32, P3, R45.reuse, R3, 0x2 ;  /* 0x000000032d207211 */ /* 0x040fe400078610ff */
[-C--:B------:R-:W-:Y:S01]  /*35e60*/  LEA.HI.X.SX32 R31, R44, R4.reuse, 0x2, P6 ;  /* 0x000000042c1f7211 */ /* 0x080fe200030f16ff */
[----:B------:R-:W2:Y:S01]  /*35e70*/  LDL.LU R66, [R1+0xe44] ;  /* 0x000e440001427983 */ /* 0x000ea20000300800 */
[----:B------:R-:W-:-:S03]  /*35e80*/  LEA.HI.X.SX32 R33, R45, R4, 0x2, P3 ;  /* 0x000000042d217211 */ /* 0x000fc600018f16ff */
[----:B-1----:R-:W2:Y:S01]  /*35e90*/  LDL.LU R67, [R1+0xe40] ;  /* 0x000e400001437983 */ /* 0x002ea20000300800 */
[----:B------:R-:W-:-:S03]  /*35ea0*/  IADD3 R9, R252, 0x15f, RZ ;  /* 0x0000015ffc097810 */ /* 0x000fc60007ffe0ff */
[----:B---3--:R-:W3:Y:S04]  /*35eb0*/  LDL.LU R58, [R1+0xe3c] ;  /* 0x000e3c00013a7983 */ /* 0x008ee80000300800 */
[----:B------:R1:W-:Y:S04]  /*35ec0*/  @P5 STG.E [R30.64], R59 ;  /* 0x0000003b1e005986 */ /* 0x0003e8000c101904 */
[----:B------:R1:W-:Y:S01]  /*35ed0*/  @P1 STG.E [R32.64], R54 ;  /* 0x0000003620001986 */ /* 0x0003e2000c101904 */
[----:B------:R-:W-:-:S03]  /*35ee0*/  ISETP.LT.AND P4, PT, R9, c[0x0][0x17c], !P0 ;  /* 0x00005f0009007a0c */ /* 0x000fc60004781270 */
[----:B-1----:R-:W2:Y:S04]  /*35ef0*/  LDL.LU R59, [R1+0xe38] ;  /* 0x000e3800013b7983 */ /* 0x002ea80000300800 */
[----:B------:R-:W2:Y:S01]  /*35f00*/  LDL.LU R54, [R1+0xe34] ;  /* 0x000e340001367983 */ /* 0x000ea20000300800 */
[----:B------:R-:W-:-:S04]  /*35f10*/  LEA R42, P6, R46, R3, 0x2 ;  /* 0x000000032e2a7211 */ /* 0x000fc800078c10ff */
[----:B------:R-:W-:-:S05]  /*35f20*/  LEA.HI.X.SX32 R43, R46, R4, 0x2, P6 ;  /* 0x000000042e2b7211 */ /* 0x000fca00030f16ff */
[----:B------:R1:W-:Y:S04]  /*35f30*/  @P4 STG.E [R42.64], R55 ;  /* 0x000000372a004986 */ /* 0x0003e8000c101904 */
[----:B-1----:R-:W3:Y:S01]  /*35f40*/  LDL.LU R55, [R1+0xe30] ;  /* 0x000e300001377983 */ /* 0x002ee20000300800 */
[----:B------:R-:W-:-:S04]  /*35f50*/  IADD3 R48, R47, c[0x0][0x198], RZ ;  /* 0x000066002f307a10 */ /* 0x000fc80007ffe0ff */
        /* <DEDUP_REMOVED lines=33> */
[----:B------:R-:W-:Y:S02]  /*36170*/  IADD3 R36, R9, c[0x0][0x198], RZ ;  /* 0x0000660009247a10 */ /* 0x000fe40007ffe0ff */
[----:B------:R-:W-:Y:S02]  /*36180*/  IADD3 R14, R252, 0x160, RZ ;  /* 0x00000160fc0e7810 */ /* 0x000fe40007ffe0ff */
[----:B------:R-:W-:Y:S02]  /*36190*/  IADD3 R52, R36, c[0x0][0x198], RZ ;  /* 0x0000660024347a10 */ /* 0x000fe40007ffe0ff */
[----:B------:R-:W-:Y:S02]  /*361a0*/  ISETP.LT.AND P2, PT, R14, c[0x0][0x17c], !P0 ;  /* 0x00005f000e007a0c */ /* 0x000fe40004741270 */
[----:B------:R-:W-:-:S04]  /*361b0*/  IADD3 R14, R52, c[0x0][0x198], RZ ;  /* 0x00006600340e7a10 */ /* 0x000fc80007ffe0ff */
[----:B------:R-:W-:-:S04]  /*361c0*/  IADD3 R35, R14, c[0x0][0x198], RZ ;  /* 0x000066000e237a10 */ /* 0x000fc80007ffe0ff */
[----:B------:R-:W-:-:S04]  /*361d0*/  IADD3 R13, R35, c[0x0][0x198], RZ ;  /* 0x00006600230d7a10 */ /* 0x000fc80007ffe0ff */
[----:B------:R-:W-:-:S04]  /*361e0*/  IADD3 R50, R13, c[0x0][0x198], RZ ;  /* 0x000066000d327a10 */ /* 0x000fc80007ffe0ff */
[----:B------:R-:W-:Y:S02]  /*361f0*/  IADD3 R51, R50, c[0x0][0x198], RZ ;  /* 0x0000660032337a10 */ /* 0x000fe40007ffe0ff */
[----:B------:R-:W-:Y:S02]  /*36200*/  IADD3 R34, R252, 0x161, RZ ;  /* 0x00000161fc227810 */ /* 0x000fe40007ffe0ff */
[----:B------:R-:W-:Y:S02]  /*36210*/  IADD3 R30, R51, c[0x0][0x198], RZ ;  /* 0x00006600331e7a10 */ /* 0x000fe40007ffe0ff */
[----:B------:R-:W-:Y:S02]  /*36220*/  LEA R44, P1, R47, R3, 0x2 ;  /* 0x000000032f2c7211 */ /* 0x000fe400078210ff */
[----:B------:R-:W-:Y:S02]  /*36230*/  ISETP.LT.AND P5, PT, R34, c[0x0][0x17c], !P0 ;  /* 0x00005f0022007a0c */ /* 0x000fe400047a1270 */
[----:B------:R-:W-:-:S02]  /*36240*/  IADD3 R34, R30, c[0x0][0x198], RZ ;  /* 0x000066001e227a10 */ /* 0x000fc40007ffe0ff */
[----:B------:R-:W-:Y:S02]  /*36250*/  LEA.HI.X.SX32 R45, R47, R4, 0x2, P1 ;  /* 0x000000042f2d7211 */ /* 0x000fe400008f16ff */
[----:B------:R-:W-:Y:S02]  /*36260*/  IADD3 R12, R252, 0x164, RZ ;  /* 0x00000164fc0c7810 */ /* 0x000fe40007ffe0ff */
[----:B------:R-:W-:Y:S02]  /*36270*/  IADD3 R49, R34, c[0x0][0x198], RZ ;  /* 0x0000660022317a10 */ /* 0x000fe40007ffe0ff */
[----:B------:R-:W-:Y:S02]  /*36280*/  ISETP.LT.AND P1, PT, R12, c[0x0][0x17c], !P0 ;  /* 0x00005f000c007a0c */ /* 0x000fe40004721270 */
[----:B------:R-:W-:Y:S02]  /*36290*/  IADD3 R12, R49, c[0x0][0x198], RZ ;  /* 0x00006600310c7a10 */ /* 0x000fe40007ffe0ff */
[----:B------:R-:W-:-:S02]  /*362a0*/  IADD3 R29, R252, 0x162, RZ ;  /* 0x00000162fc1d7810 */ /* 0x000fc40007ffe0ff */
[CC--:B------:R-:W-:Y:S02]  /*362b0*/  LEA R46, P6, R48.reuse, R3.reuse, 0x2 ;  /* 0x00000003302e7211 */ /* 0x0c0fe400078c10ff */
[----:B------:R-:W-:Y:S02]  /*362c0*/  ISETP.LT.AND P3, PT, R29, c[0x0][0x17c], !P0 ;  /* 0x00005f001d007a0c */ /* 0x000fe40004761270 */
[-C--:B------:R-:W-:Y:S02]  /*362d0*/  LEA.HI.X.SX32 R47, R48, R4.reuse, 0x2, P6 ;  /* 0x00000004302f7211 */ /* 0x080fe400030f16ff */
[C---:B------:R-:W-:Y:S02]  /*362e0*/  LEA R64, P6, R27.reuse, R3, 0x2 ;  /* 0x000000031b407211 */ /* 0x040fe400078c10ff */
[----:B------:R-:W-:Y:S02]  /*362f0*/  IADD3 R29, R252, 0x163, RZ ;  /* 0x00000163fc1d7810 */ /* 0x000fe40007ffe0ff */
[----:B------:R-:W-:-:S02]  /*36300*/  LEA.HI.X.SX32 R65, R27, R4, 0x2, P6 ;  /* 0x000000041b417211 */ /* 0x000fc400030f16ff */
[----:B------:R-:W-:Y:S02]  /*36310*/  ISETP.LT.AND P4, PT, R29, c[0x0][0x17c], !P0 ;  /* 0x00005f001d007a0c */ /* 0x000fe40004781270 */
[C---:B------:R-:W-:Y:S02]  /*36320*/  IADD3 R31, R252.reuse, 0x165, RZ ;  /* 0x00000165fc1f7810 */ /* 0x040fe40007ffe0ff */
[----:B------:R-:W-:Y:S01]  /*36330*/  IADD3 R29, R252, 0x166, RZ ;  /* 0x00000166fc1d7810 */ /* 0x000fe20007ffe0ff */
[----:B--2---:R1:W-:Y:S01]  /*36340*/  @P2 STG.E [R44.64], R54 ;  /* 0x000000362c002986 */ /* 0x0043e2000c101904 */
[----:B------:R-:W-:-:S04]  /*36350*/  LEA R42, P2, R20, R3, 0x2 ;  /* 0x00000003142a7211 */ /* 0x000fc800078410ff */
[----:B------:R-:W-:Y:S02]  /*36360*/  LEA.HI.X.SX32 R43, R20, R4, 0x2, P2 ;  /* 0x00000004142b7211 */ /* 0x000fe400010f16ff */
[----:B------:R-:W-:-:S04]  /*36370*/  IADD3 R20, R12, c[0x0][0x198], RZ ;  /* 0x000066000c147a10 */ /* 0x000fc80007ffe0ff */
[----:B------:R-:W-:-:S04]  /*36380*/  IADD3 R48, R20, c[0x0][0x198], RZ ;  /* 0x0000660014307a10 */ /* 0x000fc80007ffe0ff */
[----:B------:R-:W-:-:S04]  /*36390*/  IADD3 R33, R48, c[0x0][0x198], RZ ;  /* 0x0000660030217a10 */ /* 0x000fc80007ffe0ff */
[----:B------:R-:W-:Y:S01]  /*363a0*/  IADD3 R27, R33, c[0x0][0x198], RZ ;  /* 0x00006600211b7a10 */ /* 0x000fe20007ffe0ff */
[----:B---3--:R2:W-:Y:S04]  /*363b0*/  @P5 STG.E [R46.64], R55 ;  /* 0x000000372e005986 */ /* 0x0085e8000c101904 */
[----:B------:R3:W-:Y:S01]  /*363c0*/  @P3 STG.E [R42.64], R66 ;  /* 0x000000422a003986 */ /* 0x0007e2000c101904 */
[----:B-1----:R-:W-:-:S04]  /*363d0*/  LEA R44, P3, R19, R3, 0x2 ;  /* 0x00000003132c7211 */ /* 0x002fc800078610ff */
[----:B------:R-:W-:Y:S02]  /*363e0*/  LEA.HI.X.SX32 R45, R19, R4, 0x2, P3 ;  /* 0x00000004132d7211 */ /* 0x000fe400018f16ff */
[----:B--2---:R-:W-:-:S04]  /*363f0*/  IADD3 R47, R27, c[0x0][0x198], RZ ;  /* 0x000066001b2f7a10 */ /* 0x004fc80007ffe0ff */
[----:B------:R-:W-:Y:S01]  /*36400*/  IADD3 R19, R47, c[0x0][0x198], RZ ;  /* 0x000066002f137a10 */ /* 0x000fe20007ffe0ff */
[----:B------:R1:W-:Y:S01]  /*36410*/  @P4 STG.E [R64.64], R67 ;  /* 0x0000004340004986 */ /* 0x0003e2000c101904 */
[----:B------:R-:W-:Y:S02]  /*36420*/  ISETP.LT.AND P5, PT, R31, c[0x0][0x17c], !P0 ;  /* 0x00005f001f007a0c */ /* 0x000fe400047a1270 */
[----:B------:R-:W-:Y:S01]  /*36430*/  IADD3 R32, R19, c[0x0][0x198], RZ ;  /* 0x0000660013207a10 */ /* 0x000fe20007ffe0ff */
[----:B------:R2:W-:Y:S01]  /*36440*/  @P1 STG.E [R44.64], R102 ;  /* 0x000000662c001986 */ /* 0x0005e2000c101904 */
[----:B------:R-:W-:Y:S02]  /*36450*/  IADD3 R31, R252, 0x167, RZ ;  /* 0x00000167fc1f7810 */ /* 0x000fe40007ffe0ff */
[-C--:B------:R-:W-:Y:S02]  /*36460*/  LEA R54, P4, R26, R3.reuse, 0x2 ;  /* 0x000000031a367211 */ /* 0x080fe400078810ff */
[----:B---3--:R-:W-:-:S02]  /*36470*/  LEA R42, P1, R18, R3, 0x2 ;  /* 0x00000003122a7211 */ /* 0x008fc400078210ff */
[----:B------:R-:W-:Y:S02]  /*36480*/  ISETP.LT.AND P2, PT, R29, c[0x0][0x17c], !P0 ;  /* 0x00005f001d007a0c */ /* 0x000fe40004741270 */
[----:B------:R-:W-:Y:S02]  /*36490*/  IADD3 R46, R32, c[0x0][0x198], RZ ;  /* 0x00006600202e7a10 */ /* 0x000fe40007ffe0ff */
[----:B------:R-:W-:Y:S02]  /*364a0*/  ISETP.LT.AND P3, PT, R31, c[0x0][0x17c], !P0 ;  /* 0x00005f001f007a0c */ /* 0x000fe40004761270 */
[-C--:B------:R-:W-:Y:S02]  /*364b0*/  LEA.HI.X.SX32 R55, R26, R4.reuse, 0x2, P4 ;  /* 0x000000041a377211 */ /* 0x080fe400020f16ff */
[----:B------:R-:W-:Y:S02]  /*364c0*/  IADD3 R26, R252, 0x16a, RZ ;  /* 0x0000016afc1a7810 */ /* 0x000fe40007ffe0ff */
[----:B------:R-:W-:-:S02]  /*364d0*/  LEA.HI.X.SX32 R43, R18, R4, 0x2, P1 ;  /* 0x00000004122b7211 */ /* 0x000fc400008f16ff */
[----:B------:R-:W-:Y:S02]  /*364e0*/  IADD3 R18, R46, c[0x0][0x198], RZ ;  /* 0x000066002e127a10 */ /* 0x000fe40007ffe0ff */
[C---:B-1----:R-:W-:Y:S02]  /*364f0*/  LEA R64, P6, R25.reuse, R3, 0x2 ;  /* 0x0000000319407211 */ /* 0x042fe400078c10ff */
[----:B------:R-:W-:Y:S02]  /*36500*/  ISETP.LT.AND P1, PT, R26, c[0x0][0x17c], !P0 ;  /* 0x00005f001a007a0c */ /* 0x000fe40004721270 */
[----:B------:R-:W-:Y:S02]  /*36510*/  IADD3 R26, R18, c[0x0][0x198], RZ ;  /* 0x00006600121a7a10 */ /* 0x000fe40007ffe0ff */
[----:B------:R-:W-:Y:S01]  /*36520*/  LEA.HI.X.SX32 R65, R25, R4, 0x2, P6 ;  /* 0x0000000419417211 */ /* 0x000fe200030f16ff */
[----:B------:R1:W-:Y:S01]  /*36530*/  @P5 STG.E [R54.64], R103 ;  /* 0x0000006736005986 */ /* 0x0003e2000c101904 */
[----:B------:R-:W-:-:S02]  /*36540*/  IADD3 R29, R252, 0x168, RZ ;  /* 0x00000168fc1d7810 */ /* 0x000fc40007ffe0ff */
[----:B--2---:R-:W-:Y:S01]  /*36550*/  IADD3 R45, R26, c[0x0][0x198], RZ ;  /* 0x000066001a2d7a10 */ /* 0x004fe20007ffe0ff */
[----:B------:R-:W-:Y:S01]  /*36560*/  @P2 STG.E [R42.64], R110 ;  /* 0x0000006e2a002986 */ /* 0x000fe2000c101904 */
[----:B------:R-:W-:-:S03]  /*36570*/  ISETP.LT.AND P4, PT, R29, c[0x0][0x17c], !P0 ;  /* 0x00005f001d007a0c */ /* 0x000fc60004781270 */
[----:B------:R2:W-:Y:S01]  /*36580*/  @P3 STG.E [R64.64], R111 ;  /* 0x0000006f40003986 */ /* 0x0005e2000c101904 */
[CC--:B------:R-:W-:Y:S02]  /*36590*/  LEA R66, P3, R24.reuse, R3.reuse, 0x2 ;  /* 0x0000000318427211 */ /* 0x0c0fe400078610ff */
[----:B------:R-:W-:Y:S02]  /*365a0*/  IADD3 R31, R45, c[0x0][0x198], RZ ;  /* 0x000066002d1f7a10 */ /* 0x000fe40007ffe0ff */
[----:B------:R-:W-:Y:S02]  /*365b0*/  LEA.HI.X.SX32 R67, R24, R4, 0x2, P3 ;  /* 0x0000000418437211 */ /* 0x000fe400018f16ff */
[----:B-1----:R-:W-:Y:S02]  /*365c0*/  LEA R54, P2, R21, R3, 0x2 ;  /* 0x0000000315367211 */ /* 0x002fe400078410ff */
[----:B------:R-:W-:Y:S02]  /*365d0*/  IADD3 R24, R31, c[0x0][0x198], RZ ;  /* 0x000066001f187a10 */ /* 0x000fe40007ffe0ff */
[----:B------:R-:W-:-:S02]  /*365e0*/  IADD3 R29, R252, 0x169, RZ ;  /* 0x00000169fc1d7810 */ /* 0x000fc40007ffe0ff */
[----:B------:R-:W-:Y:S02]  /*365f0*/  LEA.HI.X.SX32 R55, R21, R4, 0x2, P2 ;  /* 0x0000000415377211 */ /* 0x000fe400010f16ff */
[----:B------:R-:W-:Y:S02]  /*36600*/  IADD3 R44, R24, c[0x0][0x198], RZ ;  /* 0x00006600182c7a10 */ /* 0x000fe40007ffe0ff */
[----:B------:R-:W-:Y:S02]  /*36610*/  ISETP.LT.AND P5, PT, R29, c[0x0][0x17c], !P0 ;  /* 0x00005f001d007a0c */ /* 0x000fe400047a1270 */
[C---:B------:R-:W-:Y:S02]  /*36620*/  IADD3 R29, R252.reuse, 0x16b, RZ ;  /* 0x0000016bfc1d7810 */ /* 0x040fe40007ffe0ff */
[----:B------:R-:W-:Y:S01]  /*36630*/  IADD3 R25, R252, 0x16c, RZ ;  /* 0x0000016cfc197810 */ /* 0x000fe20007ffe0ff */
[----:B------:R1:W-:Y:S01]  /*36640*/  @P4 STG.E [R54.64], R58 ;  /* 0x0000003a36004986 */ /* 0x0003e2000c101904 */
[----:B------:R-:W-:-:S02]  /*36650*/  IADD3 R21, R44, c[0x0][0x198], RZ ;  /* 0x000066002c157a10 */ /* 0x000fc40007ffe0ff */
[----:B------:R-:W-:Y:S02]  /*36660*/  ISETP.LT.AND P2, PT, R29, c[0x0][0x17c], !P0 ;  /* 0x00005f001d007a0c */ /* 0x000fe40004741270 */
[----:B--2---:R-:W-:Y:S02]  /*36670*/  LEA R64, P4, R17, R3, 0x2 ;  /* 0x0000000311407211 */ /* 0x004fe400078810ff */
[----:B------:R-:W-:Y:S02]  /*36680*/  ISETP.LT.AND P3, PT, R25, c[0x0][0x17c], !P0 ;  /* 0x00005f0019007a0c */ /* 0x000fe40004761270 */
[----:B------:R-:W-:Y:S02]  /*36690*/  IADD3 R29, R252, 0x16d, RZ ;  /* 0x0000016dfc1d7810 */ /* 0x000fe40007ffe0ff */
[----:B------:R-:W-:Y:S02]  /*366a0*/  IADD3 R25, R21, c[0x0][0x198], RZ ;  /* 0x0000660015197a10 */ /* 0x000fe40007ffe0ff */
[----:B------:R-:W-:-:S02]  /*366b0*/  LEA.HI.X.SX32 R65, R17, R4, 0x2, P4 ;  /* 0x0000000411417211 */ /* 0x000fc400020f16ff */
[----:B------:R-:W-:Y:S02]  /*366c0*/  ISETP.LT.AND P4, PT, R29, c[0x0][0x17c], !P0 ;  /* 0x00005f001d007a0c */ /* 0x000fe40004781270 */
[----:B------:R-:W-:Y:S01]  /*366d0*/  IADD3 R29, R25, c[0x0][0x198], RZ ;  /* 0x00006600191d7a10 */ /* 0x000fe20007ffe0ff */
[----:B------:R2:W-:Y:S01]  /*366e0*/  @P5 STG.E [R66.64], R59 ;  /* 0x0000003b42005986 */ /* 0x0005e2000c101904 */
[CC--:B------:R-:W-:Y:S02]  /*366f0*/  LEA R68, P5, R28.reuse, R3.reuse, 0x2 ;  /* 0x000000031c447211 */ /* 0x0c0fe400078a10ff */
[----:B------:R-:W-:Y:S01]  /*36700*/  IADD3 R17, R29, c[0x0][0x198], RZ ;  /* 0x000066001d117a10 */ /* 0x000fe20007ffe0ff */
[----:B------:R3:W-:Y:S01]  /*36710*/  @P1 STG.E [R64.64], R86 ;  /* 0x0000005640001986 */ /* 0x0007e2000c101904 */
[----:B------:R-:W-:Y:S02]  /*36720*/  LEA.HI.X.SX32 R69, R28, R4, 0x2, P5 ;  /* 0x000000041c457211 */ /* 0x000fe400028f16ff */
[----:B-1----:R-:W-:-:S02]  /*36730*/  LEA R54, P1, R15, R3, 0x2 ;  /* 0x000000030f367211 */ /* 0x002fc400078210ff */
[----:B------:R-:W-:Y:S02]  /*36740*/  IADD3 R28, R17, c[0x0][0x198], RZ ;  /* 0x00006600111c7a10 */ /* 0x000fe40007ffe0ff */
[----:B------:R-:W-:Y:S02]  /*36750*/  IADD3 R41, R252, 0x16e, RZ ;  /* 0x0000016efc297810 */ /* 0x000fe40007ffe0ff */
[----:B------:R-:W-:Y:S02]  /*36760*/  LEA.HI.X.SX32 R55, R15, R4, 0x2, P1 ;  /* 0x000000040f377211 */ /* 0x000fe400008f16ff */
[----:B------:R-:W-:Y:S02]  /*36770*/  IADD3 R43, R28, c[0x0][0x198], RZ ;  /* 0x000066001c2b7a10 */ /* 0x000fe40007ffe0ff */
[----:B------:R-:W-:Y:S01]  /*36780*/  ISETP.LT.AND P6, PT, R41, c[0x0][0x17c], !P0 ;  /* 0x00005f0029007a0c */ /* 0x000fe200047c1270 */
[----:B----4-:R-:W-:Y:S01]  /*36790*/  @P2 STG.E [R68.64], R87 ;  /* 0x0000005744002986 */ /* 0x010fe2000c101904 */
[----:B------:R-:W-:-:S02]  /*367a0*/  IADD3 R41, R252, 0x170, RZ ;  /* 0x00000170fc297810 */ /* 0x000fc40007ffe0ff */
[----:B------:R-:W-:Y:S01]  /*367b0*/  IADD3 R15, R43, c[0x0][0x198], RZ ;  /* 0x000066002b0f7a10 */ /* 0x000fe20007ffe0ff */
[----:B------:R1:W-:Y:S01]  /*367c0*/  @P3 STG.E [R54.64], R106 ;  /* 0x0000006a36003986 */ /* 0x0003e2000c101904 */
[-C--:B------:R-:W-:Y:S02]  /*367d0*/  LEA R58, P5, R23, R3.reuse, 0x2 ;  /* 0x00000003173a7211 */ /* 0x080fe400078a10ff */
[----:B------:R-:W-:Y:S02]  /*367e0*/  LEA R70, P3, R16, R3, 0x2 ;  /* 0x0000000310467211 */ /* 0x000fe400078610ff */
[----:B------:R-:W-:Y:S02]  /*367f0*/  IADD3 R42, R252, 0x16f, RZ ;  /* 0x0000016ffc2a7810 */ /* 0x000fe40007ffe0ff */
[----:B------:R-:W-:Y:S02]  /*36800*/  ISETP.LT.AND P2, PT, R41, c[0x0][0x17c], !P0 ;  /* 0x00005f0029007a0c */ /* 0x000fe40004741270 */
[----:B------:R-:W-:-:S02]  /*36810*/  IADD3 R41, R15, c[0x0][0x198], RZ ;  /* 0x000066000f297a10 */ /* 0x000fc40007ffe0ff */
[-C--:B--2---:R-:W-:Y:S02]  /*36820*/  LEA.HI.X.SX32 R59, R23, R4.reuse, 0x2, P5 ;  /* 0x00000004173b7211 */ /* 0x084fe400028f16ff */
[-C--:B------:R-:W-:Y:S02]  /*36830*/  LEA.HI.X.SX32 R71, R16, R4.reuse, 0x2, P3 ;  /* 0x0000000410477211 */ /* 0x080fe400018f16ff */
[----:B------:R-:W-:Y:S02]  /*36840*/  ISETP.LT.AND P1, PT, R42, c[0x0][0x17c], !P0 ;  /* 0x00005f002a007a0c */ /* 0x000fe40004721270 */
[C---:B---3--:R-:W-:Y:S02]  /*36850*/  LEA R64, P3, R10.reuse, R3, 0x2 ;  /* 0x000000030a407211 */ /* 0x048fe400078610ff */
[----:B------:R-:W-:Y:S01]  /*36860*/  IADD3 R42, R41, c[0x0][0x198], RZ ;  /* 0x00006600292a7a10 */ /* 0x000fe20007ffe0ff */
[----:B------:R2:W-:Y:S01]  /*36870*/  @P4 STG.E [R58.64], R107 ;  /* 0x0000006b3a004986 */ /* 0x0005e2000c101904 */
[----:B------:R-:W-:-:S02]  /*36880*/  LEA.HI.X.SX32 R65, R10, R4, 0x2, P3 ;  /* 0x000000040a417211 */ /* 0x000fc400018f16ff */
[----:B------:R-:W-:Y:S01]  /*36890*/  IADD3 R16, R42, c[0x0][0x198], RZ ;  /* 0x000066002a107a10 */ /* 0x000fe20007ffe0ff */
[----:B------:R-:W-:Y:S01]  /*368a0*/  STL.64 [R1+0x48], R70 ;  /* 0x0000484601007387 */ /* 0x000fe20000100a00 */
[-C--:B-1----:R-:W-:Y:S02]  /*368b0*/  LEA R54, P5, R63, R3.reuse, 0x2 ;  /* 0x000000033f367211 */ /* 0x082fe400078a10ff */
[----:B------:R-:W-:Y:S02]  /*368c0*/  IADD3 R23, R16, c[0x0][0x198], RZ ;  /* 0x0000660010177a10 */ /* 0x000fe40007ffe0ff */
[C---:B--2---:R-:W-:Y:S01]  /*368d0*/  LEA R58, P4, R40.reuse, R3, 0x2 ;  /* 0x00000003283a7211 */ /* 0x044fe200078810ff */
[----:B------:R1:W-:Y:S03]  /*368e0*/  STL.64 [R1+0x40], R64 ;  /* 0x0000404001007387 */ /* 0x0003e60000100a00 */
[----:B------:R-:W-:-:S02]  /*368f0*/  LEA.HI.X.SX32 R59, R40, R4, 0x2, P4 ;  /* 0x00000004283b7211 */ /* 0x000fc400020f16ff */
[----:B------:R-:W-:Y:S02]  /*36900*/  LEA.HI.X.SX32 R55, R63, R4, 0x2, P5 ;  /* 0x000000043f377211 */ /* 0x000fe400028f16ff */
[----:B------:R-:W-:Y:S01]  /*36910*/  IADD3 R40, R23, c[0x0][0x198], RZ ;  /* 0x0000660017287a10 */ /* 0x000fe20007ffe0ff */
[----:B------:R2:W-:Y:S01]  /*36920*/  STL.64 [R1+0x38], R58 ;  /* 0x0000383a01007387 */ /* 0x0005e20000100a00 */
[----:B-1----:R-:W-:-:S04]  /*36930*/  LEA R64, P3, R7, R3, 0x2 ;  /* 0x0000000307407211 */ /* 0x002fc800078610ff */
[-C--:B------:R-:W-:Y:S02]  /*36940*/  LEA.HI.X.SX32 R65, R7, R4.reuse, 0x2, P3 ;  /* 0x0000000407417211 */ /* 0x080fe400018f16ff */
[C---:B--2---:R-:W-:Y:S01]  /*36950*/  LEA R58, P4, R61.reuse, R3, 0x2 ;  /* 0x000000033d3a7211 */ /* 0x044fe200078810ff */
[----:B------:R1:W-:Y:S01]  /*36960*/  STL.64 [R1+0x30], R54 ;  /* 0x0000303601007387 */ /* 0x0003e20000100a00 */
[----:B------:R-:W-:Y:S02]  /*36970*/  IADD3 R10, R40, c[0x0][0x198], RZ ;  /* 0x00006600280a7a10 */ /* 0x000fe40007ffe0ff */
[----:B------:R-:W-:Y:S01]  /*36980*/  LEA.HI.X.SX32 R59, R61, R4, 0x2, P4 ;  /* 0x000000043d3b7211 */ /* 0x000fe200020f16ff */
[----:B------:R2:W-:Y:S01]  /*36990*/  STL.64 [R1+0x28], R64 ;  /* 0x0000284001007387 */ /* 0x0005e20000100a00 */
[----:B------:R-:W-:-:S03]  /*369a0*/  IADD3 R7, R10, c[0x0][0x198], RZ ;  /* 0x000066000a077a10 */ /* 0x000fc60007ffe0ff */
[----:B------:R3:W-:Y:S01]  /*369b0*/  STL.64 [R1+0x20], R58 ;  /* 0x0000203a01007387 */ /* 0x0007e20000100a00 */
[CC--:B-1----:R-:W-:Y:S02]  /*369c0*/  LEA R54, P5, R62.reuse, R3.reuse, 0x2 ;  /* 0x000000033e367211 */ /* 0x0c2fe400078a10ff */
[CC--:B--2---:R-:W-:Y:S02]  /*369d0*/  LEA R64, P3, R39.reuse, R3.reuse, 0x2 ;  /* 0x0000000327407211 */ /* 0x0c4fe400078610ff */
[-C--:B------:R-:W-:Y:S02]  /*369e0*/  LEA.HI.X.SX32 R55, R62, R4.reuse, 0x2, P5 ;  /* 0x000000043e377211 */ /* 0x080fe400028f16ff */
[C---:B---3--:R-:W-:Y:S02]  /*369f0*/  LEA R58, P4, R22.reuse, R3, 0x2 ;  /* 0x00000003163a7211 */ /* 0x048fe400078810ff */
[-C--:B------:R-:W-:Y:S02]  /*36a00*/  LEA.HI.X.SX32 R65, R39, R4.reuse, 0x2, P3 ;  /* 0x0000000427417211 */ /* 0x080fe400018f16ff */
[----:B------:R-:W-:Y:S01]  /*36a10*/  IADD3 R39, R7, c[0x0][0x198], RZ ;  /* 0x0000660007277a10 */ /* 0x000fe20007ffe0ff */
[----:B------:R1:W-:Y:S01]  /*36a20*/  STL.64 [R1+0x18], R54 ;  /* 0x0000183601007387 */ /* 0x0003e20000100a00 */
[----:B------:R-:W-:-:S02]  /*36a30*/  LEA.HI.X.SX32 R59, R22, R4, 0x2, P4 ;  /* 0x00000004163b7211 */ /* 0x000fc400020f16ff */
[-C--:B------:R-:W-:Y:S02]  /*36a40*/  LEA R250, P3, R11, R3.reuse, 0x2 ;  /* 0x000000030bfa7211 */ /* 0x080fe400078610ff */
[----:B------:R-:W-:Y:S02]  /*36a50*/  IADD3 R22, R39, c[0x0][0x198], RZ ;  /* 0x0000660027167a10 */ /* 0x000fe40007ffe0ff */
[-C--:B------:R-:W-:Y:S02]  /*36a60*/  LEA R244, P4, R38, R3.reuse, 0x2 ;  /* 0x0000000326f47211 */ /* 0x080fe400078810ff */
[----:B------:R-:W-:Y:S02]  /*36a70*/  LEA.HI.X.SX32 R251, R11, R4, 0x2, P3 ;  /* 0x000000040bfb7211 */ /* 0x000fe400018f16ff */
[----:B-1----:R-:W-:Y:S02]  /*36a80*/  LEA R54, P5, R60, R3, 0x2 ;  /* 0x000000033c367211 */ /* 0x002fe400078a10ff */
[----:B------:R-:W-:-:S02]  /*36a90*/  IADD3 R11, R22, c[0x0][0x198], RZ ;  /* 0x00006600160b7a10 */ /* 0x000fc40007ffe0ff */
[-C--:B------:R-:W-:Y:S02]  /*36aa0*/  LEA.HI.X.SX32 R55, R60, R4.reuse, 0x2, P5 ;  /* 0x000000043c377211 */ /* 0x080fe400028f16ff */
[-C--:B------:R-:W-:Y:S02]  /*36ab0*/  LEA R246, P5, R57, R3.reuse, 0x2 ;  /* 0x0000000339f67211 */ /* 0x080fe400078a10ff */
[-C--:B------:R-:W-:Y:S02]  /*36ac0*/  LEA.HI.X.SX32 R245, R38, R4.reuse, 0x2, P4 ;  /* 0x0000000426f57211 */ /* 0x080fe400020f16ff */
[----:B------:R-:W-:Y:S02]  /*36ad0*/  LEA R240, P3, R6, R3, 0x2 ;  /* 0x0000000306f07211 */ /* 0x000fe400078610ff */
[----:B------:R-:W-:Y:S02]  /*36ae0*/  IADD3 R38, R11, c[0x0][0x198], RZ ;  /* 0x000066000b267a10 */ /* 0x000fe40007ffe0ff */
[----:B------:R-:W-:-:S02]  /*36af0*/  LEA.HI.X.SX32 R247, R57, R4, 0x2, P5 ;  /* 0x0000000439f77211 */ /* 0x000fc400028f16ff */
[-C--:B------:R-:W-:Y:S02]  /*36b00*/  LEA R236, P5, R8, R3.reuse, 0x2 ;  /* 0x0000000308ec7211 */ /* 0x080fe400078a10ff */
[-C--:B------:R-:W-:Y:S02]  /*36b10*/  LEA.HI.X.SX32 R241, R6, R4.reuse, 0x2, P3 ;  /* 0x0000000406f17211 */ /* 0x080fe400018f16ff */
[----:B------:R-:W-:Y:S02]  /*36b20*/  IADD3 R6, R38, c[0x0][0x198], RZ ;  /* 0x0000660026067a10 */ /* 0x000fe40007ffe0ff */
[----:B------:R-:W-:Y:S02]  /*36b30*/  LEA R242, P4, R37, R3, 0x2 ;  /* 0x0000000325f27211 */ /* 0x000fe400078810ff */
[----:B------:R-:W-:Y:S02]  /*36b40*/  LEA.HI.X.SX32 R237, R8, R4, 0x2, P5 ;  /* 0x0000000408ed7211 */ /* 0x000fe400028f16ff */
[----:B------:R-:W-:-:S02]  /*36b50*/  IADD3 R8, R6, c[0x0][0x198], RZ ;  /* 0x0000660006087a10 */ /* 0x000fc40007ffe0ff */
[-C--:B------:R-:W-:Y:S02]  /*36b60*/  LEA R238, P3, R5, R3.reuse, 0x2 ;  /* 0x0000000305ee7211 */ /* 0x080fe400078610ff */
[-C--:B------:R-:W-:Y:S02]  /*36b70*/  LEA.HI.X.SX32 R243, R37, R4.reuse, 0x2, P4 ;  /* 0x0000000425f37211 */ /* 0x080fe400020f16ff */
[----:B------:R-:W-:Y:S02]  /*36b80*/  IADD3 R37, R8, c[0x0][0x198], RZ ;  /* 0x0000660008257a10 */ /* 0x000fe40007ffe0ff */
[-C--:B------:R-:W-:Y:S02]  /*36b90*/  LEA R234, P5, R56, R3.reuse, 0x2 ;  /* 0x0000000338ea7211 */ /* 0x080fe400078a10ff */
[----:B------:R-:W-:Y:S02]  /*36ba0*/  LEA.HI.X.SX32 R239, R5, R4, 0x2, P3 ;  /* 0x0000000405ef7211 */ /* 0x000fe400018f16ff */
[----:B------:R-:W-:-:S02]  /*36bb0*/  LEA R228, P3, R0, R3, 0x2 ;  /* 0x0000000300e47211 */ /* 0x000fc400078610ff */
[----:B------:R-:W-:Y:S02]  /*36bc0*/  IADD3 R5, R37, c[0x0][0x198], RZ ;  /* 0x0000660025057a10 */ /* 0x000fe40007ffe0ff */
[-C--:B------:R-:W-:Y:S02]  /*36bd0*/  LEA R232, P4, R53, R3.reuse, 0x2 ;  /* 0x0000000335e87211 */ /* 0x080fe400078810ff */
[-C--:B------:R-:W-:Y:S02]  /*36be0*/  LEA.HI.X.SX32 R235, R56, R4.reuse, 0x2, P5 ;  /* 0x0000000438eb7211 */ /* 0x080fe400028f16ff */
[----:B------:R-:W-:Y:S02]  /*36bf0*/  LEA R224, P5, R36, R3, 0x2 ;  /* 0x0000000324e07211 */ /* 0x000fe400078a10ff */
[----:B------:R-:W-:Y:S02]  /*36c00*/  LEA.HI.X.SX32 R229, R0, R4, 0x2, P3 ;  /* 0x0000000400e57211 */ /* 0x000fe400018f16ff */
[----:B------:R-:W-:-:S02]  /*36c10*/  IADD3 R0, R5, c[0x0][0x198], RZ ;  /* 0x0000660005007a10 */ /* 0x000fc40007ffe0ff */
[-C--:B------:R-:W-:Y:S02]  /*36c20*/  LEA.HI.X.SX32 R233, R53, R4.reuse, 0x2, P4 ;  /* 0x0000000435e97211 */ /* 0x080fe400020f16ff */
[CC--:B------:R-:W-:Y:S02]  /*36c30*/  LEA R230, P4, R9.reuse, R3.reuse, 0x2 ;  /* 0x0000000309e67211 */ /* 0x0c0fe400078810ff */
[-C--:B------:R-:W-:Y:S02]  /*36c40*/  LEA.HI.X.SX32 R225, R36, R4.reuse, 0x2, P5 ;  /* 0x0000000424e17211 */ /* 0x080fe400028f16ff */
[----:B------:R-:W-:Y:S02]  /*36c50*/  IADD3 R36, R0, c[0x0][0x198], RZ ;  /* 0x0000660000247a10 */ /* 0x000fe40007ffe0ff */
[----:B------:R-:W-:Y:S02]  /*36c60*/  LEA.HI.X.SX32 R231, R9, R4, 0x2, P4 ;  /* 0x0000000409e77211 */ /* 0x000fe400020f16ff */
[----:B------:R-:W-:-:S02]  /*36c70*/  LEA R220, P4, R14, R3, 0x2 ;  /* 0x000000030edc7211 */ /* 0x000fc400078810ff */
[----:B------:R-:W-:Y:S02]  /*36c80*/  IADD3 R9, R36, c[0x0][0x198], RZ ;  /* 0x0000660024097a10 */ /* 0x000fe40007ffe0ff */
[-C--:B------:R-:W-:Y:S02]  /*36c90*/  LEA R226, P3, R52, R3.reuse, 0x2 ;  /* 0x0000000334e27211 */ /* 0x080fe400078610ff */
[----:B------:R-:W-:Y:S02]  /*36ca0*/  LEA R222, P5, R35, R3, 0x2 ;  /* 0x0000000323de7211 */ /* 0x000fe400078a10ff */
[-C--:B------:R-:W-:Y:S02]  /*36cb0*/  LEA.HI.X.SX32 R221, R14, R4.reuse, 0x2, P4 ;  /* 0x000000040edd7211 */ /* 0x080fe400020f16ff */
[----:B------:R-:W-:Y:S02]  /*36cc0*/  IADD3 R14, R9, c[0x0][0x198], RZ ;  /* 0x00006600090e7a10 */ /* 0x000fe40007ffe0ff */
[----:B------:R-:W-:-:S02]  /*36cd0*/  LEA.HI.X.SX32 R227, R52, R4, 0x2, P3 ;  /* 0x0000000434e37211 */ /* 0x000fc400018f16ff */
[-C--:B------:R-:W-:Y:S02]  /*36ce0*/  LEA R216, P3, R13, R3.reuse, 0x2 ;  /* 0x000000030dd87211 */ /* 0x080fe400078610ff */
[-C--:B------:R-:W-:Y:S02]  /*36cf0*/  LEA.HI.X.SX32 R223, R35, R4.reuse, 0x2, P5 ;  /* 0x0000000423df7211 */ /* 0x080fe400028f16ff */
[----:B------:R-:W-:Y:S02]  /*36d00*/  IADD3 R35, R14, c[0x0][0x198], RZ ;  /* 0x000066000e237a10 */ /* 0x000fe40007ffe0ff */
[-C--:B------:R-:W-:Y:S02]  /*36d10*/  LEA R218, P4, R50, R3.reuse, 0x2 ;  /* 0x0000000332da7211 */ /* 0x080fe400078810ff */
[----:B------:R-:W-:Y:S02]  /*36d20*/  LEA.HI.X.SX32 R217, R13, R4, 0x2, P3 ;  /* 0x000000040dd97211 */ /* 0x000fe400018f16ff */
[----:B------:R-:W-:-:S02]  /*36d30*/  LEA R214, P3, R30, R3, 0x2 ;  /* 0x000000031ed67211 */ /* 0x000fc400078610ff */
[----:B------:R-:W-:Y:S02]  /*36d40*/  IADD3 R13, R35, c[0x0][0x198], RZ ;  /* 0x00006600230d7a10 */ /* 0x000fe40007ffe0ff */
[-C--:B------:R-:W-:Y:S02]  /*36d50*/  LEA.HI.X.SX32 R219, R50, R4.reuse, 0x2, P4 ;  /* 0x0000000432db7211 */ /* 0x080fe400020f16ff */
[----:B------:R-:W-:Y:S02]  /*36d60*/  LEA R208, P4, R34, R3, 0x2 ;  /* 0x0000000322d07211 */ /* 0x000fe400078810ff */
[-C--:B------:R-:W-:Y:S02]  /*36d70*/  LEA.HI.X.SX32 R215, R30, R4.reuse, 0x2, P3 ;  /* 0x000000041ed77211 */ /* 0x080fe400018f16ff */
[----:B------:R-:W-:Y:S02]  /*36d80*/  IADD3 R30, R13, c[0x0][0x198], RZ ;  /* 0x000066000d1e7a10 */ /* 0x000fe40007ffe0ff */
[----:B------:R-:W-:-:S02]  /*36d90*/  LEA.HI.X.SX32 R209, R34, R4, 0x2, P4 ;  /* 0x0000000422d17211 */ /* 0x000fc400020f16ff */
[-C--:B------:R-:W-:Y:S02]  /*36da0*/  LEA R204, P3, R12, R3.reuse, 0x2 ;  /* 0x000000030ccc7211 */ /* 0x080fe400078610ff */
[----:B------:R-:W-:Y:S02]  /*36db0*/  IADD3 R34, R30, c[0x0][0x198], RZ ;  /* 0x000066001e227a10 */ /* 0x000fe40007ffe0ff */
[----:B------:R-:W-:Y:S02]  /*36dc0*/  LEA R206, P4, R20, R3, 0x2 ;  /* 0x0000000314ce7211 */ /* 0x000fe400078810ff */
[-C--:B------:R-:W-:Y:S02]  /*36dd0*/  LEA.HI.X.SX32 R205, R12, R4.reuse, 0x2, P3 ;  /* 0x000000040ccd7211 */ /* 0x080fe400018f16ff */
[----:B------:R-:W-:Y:S02]  /*36de0*/  IADD3 R12, R34, c[0x0][0x198], RZ ;  /* 0x00006600220c7a10 */ /* 0x000fe40007ffe0ff */
[----:B------:R-:W-:-:S02]  /*36df0*/  LEA.HI.X.SX32 R207, R20, R4, 0x2, P4 ;  /* 0x0000000414cf7211 */ /* 0x000fc400020f16ff */
[-C--:B------:R-:W-:Y:S02]  /*36e00*/  LEA R202, P3, R33, R3.reuse, 0x2 ;  /* 0x0000000321ca7211 */ /* 0x080fe400078610ff */
[-C--:B------:R-:W-:Y:S02]  /*36e10*/  LEA R212, P5, R51, R3.reuse, 0x2 ;  /* 0x0000000333d47211 */ /* 0x080fe400078a10ff */
[----:B------:R-:W-:Y:S02]  /*36e20*/  IADD3 R20, R12, c[0x0][0x198], RZ ;  /* 0x000066000c147a10 */ /* 0x000fe40007ffe0ff */
[----:B------:R-:W-:Y:S02]  /*36e30*/  LEA R196, P4, R27, R3, 0x2 ;  /* 0x000000031bc47211 */ /* 0x000fe400078810ff */
[-C--:B------:R-:W-:Y:S02]  /*36e40*/  LEA.HI.X.SX32 R203, R33, R4.reuse, 0x2, P3 ;  /* 0x0000000421cb7211 */ /* 0x080fe400018f16ff */
[----:B------:R-:W-:-:S02]  /*36e50*/  LEA.HI.X.SX32 R213, R51, R4, 0x2, P5 ;  /* 0x0000000433d57211 */ /* 0x000fc400028f16ff */
[----:B------:R-:W-:Y:S02]  /*36e60*/  IADD3 R33, R20, c[0x0][0x198], RZ ;  /* 0x0000660014217a10 */ /* 0x000fe40007ffe0ff */
[-C--:B------:R-:W-:Y:S02]  /*36e70*/  LEA R210, P5, R49, R3.reuse, 0x2 ;  /* 0x0000000331d27211 */ /* 0x080fe400078a10ff */
[-C--:B------:R-:W-:Y:S02]  /*36e80*/  LEA.HI.X.SX32 R197, R27, R4.reuse, 0x2, P4 ;  /* 0x000000041bc57211 */ /* 0x080fe400020f16ff */
[----:B------:R-:W-:Y:S02]  /*36e90*/  LEA R192, P3, R19, R3, 0x2 ;  /* 0x0000000313c07211 */ /* 0x000fe400078610ff */
[----:B------:R-:W-:Y:S02]  /*36ea0*/  IADD3 R27, R33, c[0x0][0x198], RZ ;  /* 0x00006600211b7a10 */ /* 0x000fe40007ffe0ff */
[----:B------:R-:W-:-:S02]  /*36eb0*/  LEA.HI.X.SX32 R211, R49, R4, 0x2, P5 ;  /* 0x0000000431d37211 */ /* 0x000fc400028f16ff */
[-C--:B------:R-:W-:Y:S02]  /*36ec0*/  LEA R200, P5, R48, R3.reuse, 0x2 ;  /* 0x0000000330c87211 */ /* 0x080fe400078a10ff */
[-C--:B------:R-:W-:Y:S02]  /*36ed0*/  LEA R194, P4, R32, R3.reuse, 0x2 ;  /* 0x0000000320c27211 */ /* 0x080fe400078810ff */
[-C--:B------:R-:W-:Y:S02]  /*36ee0*/  LEA.HI.X.SX32 R193, R19, R4.reuse, 0x2, P3 ;  /* 0x0000000413c17211 */ /* 0x080fe400018f16ff */
[----:B------:R-:W-:Y:S02]  /*36ef0*/  IADD3 R19, R27, c[0x0][0x198], RZ ;  /* 0x000066001b137a10 */ /* 0x000fe40007ffe0ff */
[----:B------:R-:W-:Y:S02]  /*36f00*/  LEA.HI.X.SX32 R201, R48, R4, 0x2, P5 ;  /* 0x0000000430c97211 */ /* 0x000fe400028f16ff */
[----:B------:R-:W-:-:S02]  /*36f10*/  LEA R198, P5, R47, R3, 0x2 ;  /* 0x000000032fc67211 */ /* 0x000fc400078a10ff */
[-C--:B------:R-:W-:Y:S02]  /*36f20*/  LEA.HI.X.SX32 R195, R32, R4.reuse, 0x2, P4 ;  /* 0x0000000420c37211 */ /* 0x080fe400020f16ff */
[-C--:B------:R-:W-:Y:S02]  /*36f30*/  LEA R190, P3, R18, R3.reuse, 0x2 ;  /* 0x0000000312be7211 */ /* 0x080fe400078610ff */
[----:B------:R-:W-:Y:S02]  /*36f40*/  IADD3 R32, R19, c[0x0][0x198], RZ ;  /* 0x0000660013207a10 */ /* 0x000fe40007ffe0ff */
[-C--:B------:R-:W-:Y:S02]  /*36f50*/  LEA.HI.X.SX32 R199, R47, R4.reuse, 0x2, P5 ;  /* 0x000000042fc77211 */ /* 0x080fe400028f16ff */
[----:B------:R-:W-:Y:S02]  /*36f60*/  LEA R184, P4, R26, R3, 0x2 ;  /* 0x000000031ab87211 */ /* 0x000fe400078810ff */
[----:B------:R-:W-:-:S02]  /*36f70*/  LEA.HI.X.SX32 R191, R18, R4, 0x2, P3 ;  /* 0x0000000412bf7211 */ /* 0x000fc400018f16ff */
[-C--:B------:R-:W-:Y:S02]  /*36f80*/  LEA R188, P5, R46, R3.reuse, 0x2 ;  /* 0x000000032ebc7211 */ /* 0x080fe400078a10ff */
[----:B------:R-:W-:Y:S02]  /*36f90*/  IADD3 R18, R32, c[0x0][0x198], RZ ;  /* 0x0000660020127a10 */ /* 0x000fe40007ffe0ff */
[-C--:B------:R-:W-:Y:S02]  /*36fa0*/  LEA.HI.X.SX32 R185, R26, R4.reuse, 0x2, P4 ;  /* 0x000000041ab97211 */ /* 0x080fe400020f16ff */
[----:B------:R-:W-:Y:S02]  /*36fb0*/  LEA R180, P3, R31, R3, 0x2 ;  /* 0x000000031fb47211 */ /* 0x000fe400078610ff */
[----:B------:R-:W-:Y:S02]  /*36fc0*/  LEA.HI.X.SX32 R189, R46, R4, 0x2, P5 ;  /* 0x000000042ebd7211 */ /* 0x000fe400028f16ff */
[----:B------:R-:W-:-:S02]  /*36fd0*/  IADD3 R26, R18, c[0x0][0x198], RZ ;  /* 0x00006600121a7a10 */ /* 0x000fc40007ffe0ff */
        /* <DEDUP_REMOVED lines=12> */
[----:B------:R-:W-:Y:S02]  /*370a0*/  IADD3 R21, R24, c[0x0][0x198], RZ ;  /* 0x0000660018157a10 */ /* 0x000fe40007ffe0ff */
[-C--:B------:R-:W-:Y:S02]  /*370b0*/  LEA R172, P4, R25, R3.reuse, 0x2 ;  /* 0x0000000319ac7211 */ /* 0x080fe400078810ff */
[-C--:B------:R-:W-:Y:S02]  /*370c0*/  LEA.HI.X.SX32 R175, R29, R4.reuse, 0x2, P5 ;  /* 0x000000041daf7211 */ /* 0x080fe400028f16ff */
[----:B------:R-:W-:Y:S02]  /*370d0*/  IADD3 R29, R21, c[0x0][0x198], RZ ;  /* 0x00006600151d7a10 */ /* 0x000fe40007ffe0ff */
[----:B------:R-:W-:Y:S02]  /*370e0*/  LEA.HI.X.SX32 R173, R25, R4, 0x2, P4 ;  /* 0x0000000419ad7211 */ /* 0x000fe400020f16ff */
[----:B------:R-:W-:-:S02]  /*370f0*/  LEA R168, P3, R17, R3, 0x2 ;  /* 0x0000000311a87211 */ /* 0x000fc400078610ff */
[----:B------:R-:W-:Y:S02]  /*37100*/  IADD3 R25, R29, c[0x0][0x198], RZ ;  /* 0x000066001d197a10 */ /* 0x000fe40007ffe0ff */
[CC--:B------:R-:W-:Y:S02]  /*37110*/  LEA R170, P4, R28.reuse, R3.reuse, 0x2 ;  /* 0x000000031caa7211 */ /* 0x0c0fe400078810ff */
[-C--:B------:R-:W-:Y:S02]  /*37120*/  LEA.HI.X.SX32 R169, R17, R4.reuse, 0x2, P3 ;  /* 0x0000000411a97211 */ /* 0x080fe400018f16ff */
[----:B------:R-:W-:Y:S02]  /*37130*/  IADD3 R17, R25, c[0x0][0x198], RZ ;  /* 0x0000660019117a10 */ /* 0x000fe40007ffe0ff */
[----:B------:R-:W-:Y:S02]  /*37140*/  LEA R166, P3, R15, R3, 0x2 ;  /* 0x000000030fa67211 */ /* 0x000fe400078610ff */
        /* <DEDUP_REMOVED lines=10> */
[----:B------:R-:W-:Y:S02]  /*371f0*/  LEA.HI.X.SX32 R159, R23, R4, 0x2, P4 ;  /* 0x00000004179f7211 */ /* 0x000fe400020f16ff */
[----:B------:R-:W-:Y:S02]  /*37200*/  LEA R154, P3, R10, R3, 0x2 ;  /* 0x000000030a9a7211 */ /* 0x000fe400078610ff */
        /* <DEDUP_REMOVED lines=9> */
[-C--:B------:R-:W-:Y:S02]  /*372a0*/  LEA R162, P5, R42, R3.reuse, 0x2 ;  /* 0x000000032aa27211 */ /* 0x080fe400078a10ff */
[----:B------:R-:W-:Y:S02]  /*372b0*/  LEA R146, P4, R11, R3, 0x2 ;  /* 0x000000030b927211 */ /* 0x000fe400078810ff */
[----:B------:R-:W-:Y:S02]  /*372c0*/  LEA.HI.X.SX32 R145, R22, R4, 0x2, P3 ;  /* 0x0000000416917211 */ /* 0x000fe400018f16ff */
[----:B------:R-:W-:-:S02]  /*372d0*/  IADD3 R22, R7, c[0x0][0x198], RZ ;  /* 0x0000660007167a10 */ /* 0x000fc40007ffe0ff */
[-C--:B------:R-:W-:Y:S02]  /*372e0*/  LEA.HI.X.SX32 R163, R42, R4.reuse, 0x2, P5 ;  /* 0x000000042aa37211 */ /* 0x080fe400028f16ff */
[----:B------:R-:W-:Y:S02]  /*372f0*/  LEA.HI.X.SX32 R147, R11, R4, 0x2, P4 ;  /* 0x000000040b937211 */ /* 0x000fe400020f16ff */
[-C--:B------:R-:W-:Y:S02]  /*37300*/  LEA R142, P3, R6, R3.reuse, 0x2 ;  /* 0x00000003068e7211 */ /* 0x080fe400078610ff */
[-C--:B------:R-:W-:Y:S02]  /*37310*/  LEA R152, P5, R40, R3.reuse, 0x2 ;  /* 0x0000000328987211 */ /* 0x080fe400078a10ff */
[----:B------:R-:W-:Y:S02]  /*37320*/  IADD3 R11, R22, c[0x0][0x198], RZ ;  /* 0x00006600160b7a10 */ /* 0x000fe40007ffe0ff */
[----:B------:R-:W-:-:S02]  /*37330*/  LEA R136, P4, R8, R3, 0x2 ;  /* 0x0000000308887211 */ /* 0x000fc400078810ff */
[-C--:B------:R-:W-:Y:S02]  /*37340*/  LEA.HI.X.SX32 R143, R6, R4.reuse, 0x2, P3 ;  /* 0x00000004068f7211 */ /* 0x080fe400018f16ff */
        /* <DEDUP_REMOVED lines=19> */
[-C--:B------:R-:W-:Y:S02]  /*37480*/  LEA R128, P5, R36, R3.reuse, 0x2 ;  /* 0x0000000324807211 */ /* 0x080fe400078a10ff */
[----:B------:R-:W-:Y:S01]  /*37490*/  IADD3 R9, R0, c[0x0][0x198], RZ ;  /* 0x0000660000097a10 */ /* 0x000fe20007ffe0ff */
[----:B------:R-:W-:Y:S01]  /*374a0*/  STL.64 [R1+0x10], R64 ;  /* 0x0000104001007387 */ /* 0x000fe20000100a00 */
[-C--:B------:R-:W-:Y:S02]  /*374b0*/  LEA.HI.X.SX32 R125, R14, R4.reuse, 0x2, P4 ;  /* 0x000000040e7d7211 */ /* 0x080fe400020f16ff */
[----:B------:R-:W-:Y:S01]  /*374c0*/  LEA R94, P3, R13, R3, 0x2 ;  /* 0x000000030d5e7211 */ /* 0x000fe200078610ff */
[----:B------:R-:W-:Y:S01]  /*374d0*/  STL.64 [R1+0x8], R58 ;  /* 0x0000083a01007387 */ /* 0x000fe20000100a00 */
[----:B------:R-:W-:-:S02]  /*374e0*/  LEA.HI.X.SX32 R129, R36, R4, 0x2, P5 ;  /* 0x0000000424817211 */ /* 0x000fc400028f16ff */
[----:B------:R-:W-:Y:S01]  /*374f0*/  IADD3 R14, R9, c[0x0][0x198], RZ ;  /* 0x00006600090e7a10 */ /* 0x000fe20007ffe0ff */
[----:B------:R1:W-:Y:S01]  /*37500*/  STL.64 [R1], R54 ;  /* 0x0000003601007387 */ /* 0x0003e20000100a00 */
[-C--:B------:R-:W-:Y:S02]  /*37510*/  LEA R126, P5, R35, R3.reuse, 0x2 ;  /* 0x00000003237e7211 */ /* 0x080fe400078a10ff */
[-C--:B------:R-:W-:Y:S02]  /*37520*/  LEA.HI.X.SX32 R95, R13, R4.reuse, 0x2, P3 ;  /* 0x000000040d5f7211 */ /* 0x080fe400018f16ff */
[----:B------:R-:W-:Y:S02]  /*37530*/  IADD3 R13, R14, c[0x0][0x198], RZ ;  /* 0x000066000e0d7a10 */ /* 0x000fe40007ffe0ff */
[----:B------:R-:W-:Y:S02]  /*37540*/  LEA.HI.X.SX32 R127, R35, R4, 0x2, P5 ;  /* 0x00000004237f7211 */ /* 0x000fe400028f16ff */
[----:B-1----:R-:W-:-:S02]  /*37550*/  LEA R54, P4, R30, R3, 0x2 ;  /* 0x000000031e367211 */ /* 0x002fc400078810ff */
[-C--:B------:R-:W-:Y:S02]  /*37560*/  LEA R88, P5, R34, R3.reuse, 0x2 ;  /* 0x0000000322587211 */ /* 0x080fe400078a10ff */
[-C--:B------:R-:W-:Y:S01]  /*37570*/  LEA.HI.X.SX32 R55, R30, R4.reuse, 0x2, P4 ;  /* 0x000000041e377211 */ /* 0x080fe200020f16ff */
[----:B------:R-:W-:Y:S01]  /*37580*/  STL.64 [R1+0xde0], R250 ;  /* 0x000de0fa01007387 */ /* 0x000fe20000100a00 */
[-C--:B------:R-:W-:Y:S02]  /*37590*/  LEA R38, P3, R12, R3.reuse, 0x2 ;  /* 0x000000030c267211 */ /* 0x080fe400078610ff */
[-C--:B------:R-:W-:Y:S01]  /*375a0*/  LEA R82, P4, R20, R3.reuse, 0x2 ;  /* 0x0000000314527211 */ /* 0x080fe200078810ff */
[----:B------:R-:W-:Y:S01]  /*375b0*/  STL.64 [R1+0xde8], R244 ;  /* 0x000de8f401007387 */ /* 0x000fe20000100a00 */
[----:B------:R-:W-:Y:S02]  /*375c0*/  IADD3 R30, R13, c[0x0][0x198], RZ ;  /* 0x000066000d1e7a10 */ /* 0x000fe40007ffe0ff */
[----:B------:R-:W-:Y:S01]  /*375d0*/  LEA.HI.X.SX32 R89, R34, R4, 0x2, P5 ;  /* 0x0000000422597211 */ /* 0x000fe200028f16ff */
[----:B------:R-:W-:Y:S01]  /*375e0*/  STL.64 [R1+0xdf0], R246 ;  /* 0x000df0f601007387 */ /* 0x000fe20000100a00 */
[----:B------:R-:W-:-:S02]  /*375f0*/  LEA R36, P5, R33, R3, 0x2 ;  /* 0x0000000321247211 */ /* 0x000fc400078a10ff */
[-C--:B------:R-:W-:Y:S01]  /*37600*/  LEA.HI.X.SX32 R39, R12, R4.reuse, 0x2, P3 ;  /* 0x000000040c277211 */ /* 0x080fe200018f16ff */
[----:B------:R-:W-:Y:S01]  /*37610*/  STL.64 [R1+0xdf8], R240 ;  /* 0x000df8f001007387 */ /* 0x000fe20000100a00 */
[----:B------:R-:W-:Y:S02]  /*37620*/  LEA.HI.X.SX32 R83, R20, R4, 0x2, P4 ;  /* 0x0000000414537211 */ /* 0x000fe400020f16ff */
[----:B------:R-:W-:Y:S01]  /*37630*/  IADD3 R12, R30, c[0x0][0x198], RZ ;  /* 0x000066001e0c7a10 */ /* 0x000fe20007ffe0ff */
[----:B------:R-:W-:Y:S01]  /*37640*/  STL.64 [R1+0xe00], R242 ;  /* 0x000e00f201007387 */ /* 0x000fe20000100a00 */
[----:B------:R-:W-:-:S03]  /*37650*/  LEA R34, P4, R19, R3, 0x2 ;  /* 0x0000000313227211 */ /* 0x000fc600078810ff */
[----:B------:R-:W-:Y:S01]  /*37660*/  STL.64 [R1+0xe08], R236 ;  /* 0x000e08ec01007387 */ /* 0x000fe20000100a00 */
[-C--:B------:R-:W-:Y:S02]  /*37670*/  LEA.HI.X.SX32 R37, R33, R4.reuse, 0x2, P5 ;  /* 0x0000000421257211 */ /* 0x080fe400028f16ff */
[-C--:B------:R-:W-:Y:S01]  /*37680*/  LEA R76, P3, R27, R3.reuse, 0x2 ;  /* 0x000000031b4c7211 */ /* 0x080fe200078610ff */
[----:B------:R-:W-:Y:S01]  /*37690*/  STL.64 [R1+0xe10], R238 ;  /* 0x000e10ee01007387 */ /* 0x000fe20000100a00 */
[----:B------:R-:W-:Y:S02]  /*376a0*/  IADD3 R20, R12, c[0x0][0x198], RZ ;  /* 0x000066000c147a10 */ /* 0x000fe40007ffe0ff */
[----:B------:R-:W-:Y:S01]  /*376b0*/  LEA.HI.X.SX32 R35, R19, R4, 0x2, P4 ;  /* 0x0000000413237211 */ /* 0x000fe200020f16ff */
[----:B------:R-:W-:Y:S01]  /*376c0*/  STL.64 [R1+0xe18], R232 ;  /* 0x000e18e801007387 */ /* 0x000fe20000100a00 */
[----:B------:R-:W-:-:S03]  /*376d0*/  LEA R70, P5, R32, R3, 0x2 ;  /* 0x0000000320467211 */ /* 0x000fc600078a10ff */
[----:B------:R-:W-:Y:S01]  /*376e0*/  STL.64 [R1+0xe20], R234 ;  /* 0x000e20ea01007387 */ /* 0x000fe20000100a00 */
[----:B------:R-:W-:-:S03]  /*376f0*/  LEA R64, P4, R26, R3, 0x2 ;  /* 0x000000031a407211 */ /* 0x000fc600078810ff */
[----:B------:R-:W-:Y:S01]  /*37700*/  STL.64 [R1+0xe28], R228 ;  /* 0x000e28e401007387 */ /* 0x000fe20000100a00 */
[----:B------:R-:W-:-:S03]  /*37710*/  LEA.HI.X.SX32 R77, R27, R4, 0x2, P3 ;  /* 0x000000041b4d7211 */ /* 0x000fc600018f16ff */
[----:B------:R-:W-:Y:S01]  /*37720*/  STL.64 [R1+0x50], R54 ;  /* 0x0000503601007387 */ /* 0x000fe20000100a00 */
[----:B------:R-:W-:-:S03]  /*37730*/  IADD3 R27, R20, c[0x0][0x198], RZ ;  /* 0x00006600141b7a10 */ /* 0x000fc60007ffe0ff */
[----:B------:R-:W-:Y:S01]  /*37740*/  STL.64 [R1+0x58], R38 ;  /* 0x0000582601007387 */ /* 0x000fe20000100a00 */
[----:B------:R-:W-:-:S03]  /*37750*/  LEA.HI.X.SX32 R71, R32, R4, 0x2, P5 ;  /* 0x0000000420477211 */ /* 0x000fc600028f16ff */
[----:B------:R1:W-:Y:S01]  /*37760*/  STL.64 [R1+0x60], R36 ;  /* 0x0000602401007387 */ /* 0x0003e20000100a00 */
[----:B------:R-:W-:-:S03]  /*37770*/  LEA.HI.X.SX32 R65, R26, R4, 0x2, P4 ;  /* 0x000000041a417211 */ /* 0x000fc600020f16ff */
[----:B------:R2:W-:Y:S01]  /*37780*/  STL.64 [R1+0x68], R34 ;  /* 0x0000682201007387 */ /* 0x0005e20000100a00 */
[-C--:B------:R-:W-:Y:S02]  /*37790*/  LEA R32, P4, R21, R3.reuse, 0x2 ;  /* 0x0000000315207211 */ /* 0x080fe400078810ff */
[----:B------:R-:W-:Y:S02]  /*377a0*/  IADD3 R19, R27, c[0x0][0x198], RZ ;  /* 0x000066001b137a10 */ /* 0x000fe40007ffe0ff */
[CC--:B-1----:R-:W-:Y:S02]  /*377b0*/  LEA R36, P3, R18.reuse, R3.reuse, 0x2 ;  /* 0x0000000312247211 */ /* 0x0c2fe400078610ff */
[C---:B--2---:R-:W-:Y:S02]  /*377c0*/  LEA R34, P5, R31.reuse, R3, 0x2 ;  /* 0x000000031f227211 */ /* 0x044fe400078a10ff */
[-C--:B------:R-:W-:Y:S02]  /*377d0*/  LEA.HI.X.SX32 R37, R18, R4.reuse, 0x2, P3 ;  /* 0x0000000412257211 */ /* 0x080fe400018f16ff */
[----:B------:R-:W-:-:S02]  /*377e0*/  LEA.HI.X.SX32 R35, R31, R4, 0x2, P5 ;  /* 0x000000041f237211 */ /* 0x000fc400028f16ff */
[CC--:B------:R-:W-:Y:S02]  /*377f0*/  LEA R58, P3, R24.reuse, R3.reuse, 0x2 ;  /* 0x00000003183a7211 */ /* 0x0c0fe400078610ff */
[-C--:B------:R-:W-:Y:S02]  /*37800*/  LEA.HI.X.SX32 R33, R21, R4.reuse, 0x2, P4 ;  /* 0x0000000415217211 */ /* 0x080fe400020f16ff */
[----:B------:R-:W-:Y:S02]  /*37810*/  IADD3 R18, R19, c[0x0][0x198], RZ ;  /* 0x0000660013127a10 */ /* 0x000fe40007ffe0ff */
[C---:B------:R-:W-:Y:S01]  /*37820*/  LEA R52, P5, R29.reuse, R3, 0x2 ;  /* 0x000000031d347211 */ /* 0x040fe200078a10ff */
[----:B------:R-:W-:Y:S01]  /*37830*/  STL.64 [R1+0x70], R36 ;  /* 0x0000702401007387 */ /* 0x000fe20000100a00 */
[-C--:B------:R-:W-:Y:S02]  /*37840*/  LEA.HI.X.SX32 R59, R24, R4.reuse, 0x2, P3 ;  /* 0x00000004183b7211 */ /* 0x080fe400018f16ff */
[----:B------:R-:W-:Y:S01]  /*37850*/  IADD3 R26, R18, c[0x0][0x198], RZ ;  /* 0x00006600121a7a10 */ /* 0x000fe20007ffe0ff */
[----:B------:R1:W-:Y:S01]  /*37860*/  STL.64 [R1+0x78], R34 ;  /* 0x0000782201007387 */ /* 0x0003e20000100a00 */
[----:B------:R-:W-:-:S03]  /*37870*/  LEA.HI.X.SX32 R53, R29, R4, 0x2, P5 ;  /* 0x000000041d357211 */ /* 0x000fc600028f16ff */
[----:B------:R2:W-:Y:S01]  /*37880*/  STL.64 [R1+0x80], R32 ;  /* 0x0000802001007387 */ /* 0x0005e20000100a00 */
[----:B------:R-:W-:Y:S02]  /*37890*/  IADD3 R24, R26, c[0x0][0x198], RZ ;  /* 0x000066001a187a10 */ /* 0x000fe40007ffe0ff */
[CC--:B-1----:R-:W-:Y:S02]  /*378a0*/  LEA R34, P3, R25.reuse, R3.reuse, 0x2 ;  /* 0x0000000319227211 */ /* 0x0c2fe400078610ff */
[CC--:B--2---:R-:W-:Y:S02]  /*378b0*/  LEA R32, P5, R28.reuse, R3.reuse, 0x2 ;  /* 0x000000031c207211 */ /* 0x0c4fe400078a10ff */
[-C--:B------:R-:W-:Y:S02]  /*378c0*/  LEA.HI.X.SX32 R35, R25, R4.reuse, 0x2, P3 ;  /* 0x0000000419237211 */ /* 0x080fe400018f16ff */
[----:B------:R-:W-:Y:S02]  /*378d0*/  LEA.HI.X.SX32 R33, R28, R4, 0x2, P5 ;  /* 0x000000041c217211 */ /* 0x000fe400028f16ff */
[----:B------:R-:W-:Y:S01]  /*378e0*/  LEA R46, P4, R17, R3, 0x2 ;  /* 0x00000003112e7211 */ /* 0x000fe200078810ff */
[----:B------:R-:W-:Y:S01]  /*378f0*/  STL.64 [R1+0x88], R34 ;  /* 0x0000882201007387 */ /* 0x000fe20000100a00 */
[----:B------:R-:W-:-:S02]  /*37900*/  IADD3 R21, R24, c[0x0][0x198], RZ ;  /* 0x0000660018157a10 */ /* 0x000fc40007ffe0ff */
[----:B------:R-:W-:Y:S01]  /*37910*/  LEA.HI.X.SX32 R47, R17, R4, 0x2, P4 ;  /* 0x00000004112f7211 */ /* 0x000fe200020f16ff */
[----:B------:R1:W-:Y:S01]  /*37920*/  STL.64 [R1+0x90], R32 ;  /* 0x0000902001007387 */ /* 0x0003e20000100a00 */
[----:B------:R-:W-:Y:S02]  /*37930*/  IADD3 R25, R21, c[0x0][0x198], RZ ;  /* 0x0000660015197a10 */ /* 0x000fe40007ffe0ff */
[-C--:B------:R-:W-:Y:S02]  /*37940*/  LEA R40, P3, R15, R3.reuse, 0x2 ;  /* 0x000000030f287211 */ /* 0x080fe400078610ff */
[----:B------:R-:W-:Y:S02]  /*37950*/  IADD3 R17, R25, c[0x0][0x198], RZ ;  /* 0x0000660019117a10 */ /* 0x000fe40007ffe0ff */
[-C--:B-1----:R-:W-:Y:S02]  /*37960*/  LEA R32, P4, R16, R3.reuse, 0x2 ;  /* 0x0000000310207211 */ /* 0x082fe400078810ff */
[----:B------:R-:W-:-:S02]  /*37970*/  LEA R34, P5, R23, R3, 0x2 ;  /* 0x0000000317227211 */ /* 0x000fc400078a10ff */
[-C--:B------:R-:W-:Y:S02]  /*37980*/  LEA.HI.X.SX32 R33, R16, R4.reuse, 0x2, P4 ;  /* 0x0000000410217211 */ /* 0x080fe400020f16ff */
[-C--:B------:R-:W-:Y:S02]  /*37990*/  LEA.HI.X.SX32 R41, R15, R4.reuse, 0x2, P3 ;  /* 0x000000040f297211 */ /* 0x080fe400018f16ff */
[----:B------:R-:W-:Y:S01]  /*379a0*/  IADD3 R15, R17, c[0x0][0x198], RZ ;  /* 0x00006600110f7a10 */ /* 0x000fe20007ffe0ff */
[----:B------:R1:W-:Y:S01]  /*379b0*/  STL.64 [R1+0x98], R32 ;  /* 0x0000982001007387 */ /* 0x0003e20000100a00 */
[----:B------:R-:W-:Y:S02]  /*379c0*/  LEA.HI.X.SX32 R35, R23, R4, 0x2, P5 ;  /* 0x0000000417237211 */ /* 0x000fe400028f16ff */
[----:B------:R-:W-:Y:S02]  /*379d0*/  LEA R36, P3, R10, R3, 0x2 ;  /* 0x000000030a247211 */ /* 0x000fe400078610ff */
[----:B------:R-:W-:-:S02]  /*379e0*/  IADD3 R16, R15, c[0x0][0x198], RZ ;  /* 0x000066000f107a10 */ /* 0x000fc40007ffe0ff */
[-C--:B------:R-:W-:Y:S02]  /*379f0*/  LEA.HI.X.SX32 R37, R10, R4.reuse, 0x2, P3 ;  /* 0x000000040a257211 */ /* 0x080fe400018f16ff */
[CC--:B-1----:R-:W-:Y:S02]  /*37a00*/  LEA R32, P5, R22.reuse, R3.reuse, 0x2 ;  /* 0x0000000316207211 */ /* 0x0c2fe400078a10ff */
[C---:B------:R-:W-:Y:S02]  /*37a10*/  LEA R28, P4, R7.reuse, R3, 0x2 ;  /* 0x00000003071c7211 */ /* 0x040fe400078810ff */
[-C--:B------:R-:W-:Y:S01]  /*37a20*/  LEA.HI.X.SX32 R33, R22, R4.reuse, 0x2, P5 ;  /* 0x0000000416217211 */ /* 0x080fe200028f16ff */
[----:B------:R-:W-:Y:S01]  /*37a30*/  STL.64 [R1+0xa0], R36 ;  /* 0x0000a02401007387 */ /* 0x000fe20000100a00 */
[----:B------:R-:W-:Y:S02]  /*37a40*/  IADD3 R10, R16, c[0x0][0x198], RZ ;  /* 0x00006600100a7a10 */ /* 0x000fe40007ffe0ff */
[----:B------:R-:W-:Y:S01]  /*37a50*/  LEA.HI.X.SX32 R29, R7, R4, 0x2, P4 ;  /* 0x00000004071d7211 */ /* 0x000fe200020f16ff */
[----:B------:R1:W-:Y:S01]  /*37a60*/  STL.64 [R1+0xa8], R32 ;  /* 0x0000a82001007387 */ /* 0x0003e20000100a00 */
[----:B------:R-:W-:-:S02]  /*37a70*/  IADD3 R7, R10, c[0x0][0x198], RZ ;  /* 0x000066000a077a10 */ /* 0x000fc40007ffe0ff */
[-C--:B------:R-:W-:Y:S01]  /*37a80*/  LEA R22, P4, R6, R3.reuse, 0x2 ;  /* 0x0000000306167211 */ /* 0x080fe200078810ff */
[----:B------:R-:W2:Y:S01]  /*37a90*/  LDL.LU.64 R228, [R1+0x48] ;  /* 0x0000480001e47983 */ /* 0x000ea20000300a00 */
[----:B-1----:R-:W-:-:S03]  /*37aa0*/  LEA R32, P3, R11, R3, 0x2 ;  /* 0x000000030b207211 */ /* 0x002fc600078610ff */
[----:B------:R-:W3:Y:S01]  /*37ab0*/  LDL.LU.64 R234, [R1+0x40] ;  /* 0x0000400001ea7983 */ /* 0x000ee20000300a00 */
[-C--:B------:R-:W-:Y:S02]  /*37ac0*/  LEA.HI.X.SX32 R33, R11, R4.reuse, 0x2, P3 ;  /* 0x000000040b217211 */ /* 0x080fe400018f16ff */
[----:B------:R-:W-:Y:S02]  /*37ad0*/  IADD3 R11, R7, c[0x0][0x198], RZ ;  /* 0x00006600070b7a10 */ /* 0x000fe40007ffe0ff */
[----:B------:R-:W-:Y:S02]  /*37ae0*/  LEA.HI.X.SX32 R23, R6, R4, 0x2, P4 ;  /* 0x0000000406177211 */ /* 0x000fe400020f16ff */
[-C--:B------:R-:W-:Y:S02]  /*37af0*/  LEA R108, P3, R5, R3.reuse, 0x2 ;  /* 0x00000003056c7211 */ /* 0x080fe400078610ff */
[----:B------:R-:W-:Y:S02]  /*37b00*/  IADD3 R6, R11, c[0x0][0x198], RZ ;  /* 0x000066000b067a10 */ /* 0x000fe40007ffe0ff */
[----:B------:R-:W-:-:S02]  /*37b10*/  LEA R104, P4, R0, R3, 0x2 ;  /* 0x0000000300687211 */ /* 0x000fc400078810ff */
        /* <DEDUP_REMOVED lines=16> */
[----:B------:R-:W-:Y:S02]  /*37c20*/  LEA R102, P4, R18, R3, 0x2 ;  /* 0x0000000312667211 */ /* 0x000fe400078810ff */
[----:B------:R-:W-:-:S02]  /*37c30*/  IADD3 R20, R12, c[0x0][0x198], RZ ;  /* 0x000066000c147a10 */ /* 0x000fc40007ffe0ff */
[-C--:B------:R-:W-:Y:S02]  /*37c40*/  LEA R114, P5, R8, R3.reuse, 0x2 ;  /* 0x0000000308727211 */ /* 0x080fe400078a10ff */
[-C--:B------:R-:W-:Y:S02]  /*37c50*/  LEA.HI.X.SX32 R113, R19, R4.reuse, 0x2, P3 ;  /* 0x0000000413717211 */ /* 0x080fe400018f16ff */
[-C--:B------:R-:W-:Y:S02]  /*37c60*/  LEA.HI.X.SX32 R103, R18, R4.reuse, 0x2, P4 ;  /* 0x0000000412677211 */ /* 0x080fe400020f16ff */
[----:B------:R-:W-:Y:S02]  /*37c70*/  IADD3 R19, R20, c[0x0][0x198], RZ ;  /* 0x0000660014137a10 */ /* 0x000fe40007ffe0ff */
[----:B------:R-:W-:Y:S02]  /*37c80*/  LEA R98, P4, R21, R3, 0x2 ;  /* 0x0000000315627211 */ /* 0x000fe400078810ff */
[----:B------:R-:W-:-:S02]  /*37c90*/  LEA.HI.X.SX32 R115, R8, R4, 0x2, P5 ;  /* 0x0000000408737211 */ /* 0x000fc400028f16ff */
[CC--:B------:R-:W-:Y:S02]  /*37ca0*/  LEA R96, P3, R24.reuse, R3.reuse, 0x2 ;  /* 0x0000000318607211 */ /* 0x0c0fe400078610ff */
[-C--:B------:R-:W-:Y:S02]  /*37cb0*/  LEA R8, P5, R9, R3.reuse, 0x2 ;  /* 0x0000000309087211 */ /* 0x080fe400078a10ff */
[----:B------:R-:W-:Y:S02]  /*37cc0*/  IADD3 R18, R19, c[0x0][0x198], RZ ;  /* 0x0000660013127a10 */ /* 0x000fe40007ffe0ff */
[-C--:B------:R-:W-:Y:S02]  /*37cd0*/  LEA.HI.X.SX32 R99, R21, R4.reuse, 0x2, P4 ;  /* 0x0000000415637211 */ /* 0x080fe400020f16ff */
[----:B------:R-:W-:Y:S02]  /*37ce0*/  LEA R84, P4, R15, R3, 0x2 ;  /* 0x000000030f547211 */ /* 0x000fe400078810ff */
[----:B------:R-:W-:-:S02]  /*37cf0*/  LEA.HI.X.SX32 R97, R24, R4, 0x2, P3 ;  /* 0x0000000418617211 */ /* 0x000fc400018f16ff */
[-C--:B------:R-:W-:Y:S02]  /*37d00*/  LEA.HI.X.SX32 R9, R9, R4.reuse, 0x2, P5 ;  /* 0x0000000409097211 */ /* 0x080fe400028f16ff */
[----:B------:R-:W-:Y:S02]  /*37d10*/  IADD3 R24, R18, c[0x0][0x198], RZ ;  /* 0x0000660012187a10 */ /* 0x000fe40007ffe0ff */
[----:B------:R-:W-:Y:S02]  /*37d20*/  IADD3 R66, R252, 0x171, RZ ;  /* 0x00000171fc427810 */ /* 0x000fe40007ffe0ff */
[-C--:B------:R-:W-:Y:S02]  /*37d30*/  LEA R122, P5, R30, R3.reuse, 0x2 ;  /* 0x000000031e7a7211 */ /* 0x080fe400078a10ff */
[----:B------:R-:W-:Y:S02]  /*37d40*/  LEA.HI.X.SX32 R85, R15, R4, 0x2, P4 ;  /* 0x000000040f557211 */ /* 0x000fe400020f16ff */
[----:B------:R-:W-:-:S02]  /*37d50*/  LEA R80, P4, R7, R3, 0x2 ;  /* 0x0000000307507211 */ /* 0x000fc400078810ff */
[-C--:B------:R-:W-:Y:S02]  /*37d60*/  LEA R92, P3, R17, R3.reuse, 0x2 ;  /* 0x00000003115c7211 */ /* 0x080fe400078610ff */
[----:B------:R-:W-:Y:S01]  /*37d70*/  IADD3 R21, R24, c[0x0][0x198], RZ ;  /* 0x0000660018157a10 */ /* 0x000fe20007ffe0ff */
[----:B------:R-:W-:Y:S01]  /*37d80*/  IMAD.MOV.U32 R251, RZ, RZ, R66 ;  /* 0x000000fffffb7224 */ /* 0x000fe200078e0042 */
[-C--:B------:R-:W-:Y:S02]  /*37d90*/  LEA.HI.X.SX32 R123, R30, R4.reuse, 0x2, P5 ;  /* 0x000000041e7b7211 */ /* 0x080fe400028f16ff */
[----:B------:R-:W-:Y:S02]  /*37da0*/  LEA R110, P5, R27, R3, 0x2 ;  /* 0x000000031b6e7211 */ /* 0x000fe400078a10ff */
[-C--:B------:R-:W-:Y:S02]  /*37db0*/  LEA.HI.X.SX32 R81, R7, R4.reuse, 0x2, P4 ;  /* 0x0000000407517211 */ /* 0x080fe400020f16ff */
[----:B------:R-:W-:-:S02]  /*37dc0*/  LEA.HI.X.SX32 R93, R17, R4, 0x2, P3 ;  /* 0x00000004115d7211 */ /* 0x000fc400018f16ff */
[-C--:B------:R-:W-:Y:S02]  /*37dd0*/  LEA R66, P4, R5, R3.reuse, 0x2 ;  /* 0x0000000305427211 */ /* 0x080fe400078810ff */
[----:B------:R-:W-:Y:S02]  /*37de0*/  IADD3 R17, R21, c[0x0][0x198], RZ ;  /* 0x0000660015117a10 */ /* 0x000fe40007ffe0ff */
[-C--:B------:R-:W-:Y:S02]  /*37df0*/  LEA.HI.X.SX32 R111, R27, R4.reuse, 0x2, P5 ;  /* 0x000000041b6f7211 */ /* 0x080fe400028f16ff */
[-C--:B------:R-:W-:Y:S02]  /*37e00*/  LEA R106, P5, R26, R3.reuse, 0x2 ;  /* 0x000000031a6a7211 */ /* 0x080fe400078a10ff */
[----:B------:R-:W-:Y:S02]  /*37e10*/  LEA R78, P3, R10, R3, 0x2 ;  /* 0x000000030a4e7211 */ /* 0x000fe400078610ff */
[----:B------:R-:W-:-:S02]  /*37e20*/  LEA.HI.X.SX32 R67, R5, R4, 0x2, P4 ;  /* 0x0000000405437211 */ /* 0x000fc400020f16ff */
[----:B------:R-:W-:Y:S02]  /*37e30*/  IADD3 R15, R17, c[0x0][0x198], RZ ;  /* 0x00006600110f7a10 */ /* 0x000fe40007ffe0ff */
[-C--:B------:R-:W-:Y:S02]  /*37e40*/  LEA R62, P4, R13, R3.reuse, 0x2 ;  /* 0x000000030d3e7211 */ /* 0x080fe400078810ff */
[-C--:B------:R-:W-:Y:S02]  /*37e50*/  LEA.HI.X.SX32 R107, R26, R4.reuse, 0x2, P5 ;  /* 0x000000041a6b7211 */ /* 0x080fe400028f16ff */
[----:B------:R-:W-:Y:S02]  /*37e60*/  LEA.HI.X.SX32 R79, R10, R4, 0x2, P3 ;  /* 0x000000040a4f7211 */ /* 0x000fe400018f16ff */
[----:B------:R-:W-:Y:S02]  /*37e70*/  LEA R90, P5, R25, R3, 0x2 ;  /* 0x00000003195a7211 */ /* 0x000fe400078a10ff */
[----:B------:R-:W-:-:S02]  /*37e80*/  IADD3 R10, R15, c[0x0][0x198], RZ ;  /* 0x000066000f0a7a10 */ /* 0x000fc40007ffe0ff */
[-C--:B------:R-:W-:Y:S02]  /*37e90*/  LEA.HI.X.SX32 R63, R13, R4.reuse, 0x2, P4 ;  /* 0x000000040d3f7211 */ /* 0x080fe400020f16ff */
[-C--:B------:R-:W-:Y:S02]  /*37ea0*/  LEA R48, P4, R19, R3.reuse, 0x2 ;  /* 0x0000000313307211 */ /* 0x080fe400078810ff */
[-C--:B------:R-:W-:Y:S02]  /*37eb0*/  LEA R74, P3, R6, R3.reuse, 0x2 ;  /* 0x00000003064a7211 */ /* 0x080fe400078610ff */
[----:B------:R-:W-:Y:S02]  /*37ec0*/  LEA.HI.X.SX32 R91, R25, R4, 0x2, P5 ;  /* 0x00000004195b7211 */ /* 0x000fe400028f16ff */
[----:B------:R-:W-:Y:S02]  /*37ed0*/  IADD3 R7, R10, c[0x0][0x198], RZ ;  /* 0x000066000a077a10 */ /* 0x000fe40007ffe0ff */
[----:B------:R-:W-:-:S02]  /*37ee0*/  LEA R86, P5, R16, R3, 0x2 ;  /* 0x0000000310567211 */ /* 0x000fc400078a10ff */
[-C--:B------:R-:W-:Y:S02]  /*37ef0*/  LEA.HI.X.SX32 R49, R19, R4.reuse, 0x2, P4 ;  /* 0x0000000413317211 */ /* 0x080fe400020f16ff */
        /* <DEDUP_REMOVED lines=11> */
[CC--:B------:R-:W-:Y:S01]  /*37fb0*/  LEA R26, P4, R5.reuse, R3.reuse, 0x2 ;  /* 0x00000003051a7211 */ /* 0x0c0fe200078810ff */
[----:B------:R1:W-:Y:S01]  /*37fc0*/  STL.64 [R1+0xb0], R32 ;  /* 0x0000b02001007387 */ /* 0x0003e20000100a00 */
[-C--:B------:R-:W-:Y:S02]  /*37fd0*/  LEA.HI.X.SX32 R69, R0, R4.reuse, 0x2, P5 ;  /* 0x0000000400457211 */ /* 0x080fe400028f16ff */
[C---:B------:R-:W-:Y:S02]  /*37fe0*/  IADD3 R0, R5.reuse, c[0x0][0x198], RZ ;  /* 0x0000660005007a10 */ /* 0x040fe40007ffe0ff */
[-C--:B------:R-:W-:Y:S02]  /*37ff0*/  LEA.HI.X.SX32 R27, R5, R4.reuse, 0x2, P4 ;  /* 0x00000004051b7211 */ /* 0x080fe400020f16ff */
[----:B------:R-:W4:Y:S01]  /*38000*/  LDL.LU R5, [R1+0x1d4] ;  /* 0x0001d40001057983 */ /* 0x000f220000300800 */
[----:B------:R-:W-:Y:S02]  /*38010*/  LEA R54, P5, R12, R3, 0x2 ;  /* 0x000000030c367211 */ /* 0x000fe400078a10ff */
[----:B------:R-:W-:Y:S01]  /*38020*/  IADD3 R11, R0, c[0x0][0x198], RZ ;  /* 0x00006600000b7a10 */ /* 0x000fe20007ffe0ff */
[----:B------:R-:W2:Y:S01]  /*38030*/  LDL.LU.64 R232, [R1+0x38] ;  /* 0x0000380001e87983 */ /* 0x000ea20000300a00 */
[----:B------:R-:W-:-:S02]  /*38040*/  LEA.HI.X.SX32 R55, R12, R4, 0x2, P5 ;  /* 0x000000040c377211 */ /* 0x000fc400028f16ff */
[-C--:B------:R-:W-:Y:S01]  /*38050*/  LEA R50, P5, R18, R3.reuse, 0x2 ;  /* 0x0000000312327211 */ /* 0x080fe200078a10ff */
[----:B------:R-:W2:Y:S01]  /*38060*/  LDL.LU.64 R238, [R1+0x30] ;  /* 0x0000300001ee7983 */ /* 0x000ea20000300a00 */
[-C--:B------:R-:W-:Y:S02]  /*38070*/  LEA R60, P3, R14, R3.reuse, 0x2 ;  /* 0x000000030e3c7211 */ /* 0x080fe400078610ff */
[----:B------:R-:W-:Y:S01]  /*38080*/  IADD3 R12, R11, c[0x0][0x198], RZ ;  /* 0x000066000b0c7a10 */ /* 0x000fe20007ffe0ff */
[----:B------:R-:W2:Y:S01]  /*38090*/  LDL.LU.64 R236, [R1+0x28] ;  /* 0x0000280001ec7983 */ /* 0x000ea20000300a00 */
[-C--:B------:R-:W-:Y:S02]  /*380a0*/  LEA.HI.X.SX32 R51, R18, R4.reuse, 0x2, P5 ;  /* 0x0000000412337211 */ /* 0x080fe400028f16ff */
[----:B------:R-:W-:Y:S01]  /*380b0*/  LEA R36, P5, R17, R3, 0x2 ;  /* 0x0000000311247211 */ /* 0x000fe200078a10ff */
[----:B------:R-:W2:Y:S01]  /*380c0*/  LDL.LU.64 R242, [R1+0x20] ;  /* 0x0000200001f27983 */ /* 0x000ea20000300a00 */
[----:B------:R-:W-:-:S02]  /*380d0*/  LEA.HI.X.SX32 R61, R14, R4, 0x2, P3 ;  /* 0x000000040e3d7211 */ /* 0x000fc400018f16ff */
[-C--:B------:R-:W-:Y:S01]  /*380e0*/  LEA R56, P3, R20, R3.reuse, 0x2 ;  /* 0x0000000314387211 */ /* 0x080fe200078610ff */
[----:B------:R-:W2:Y:S01]  /*380f0*/  LDL.LU.64 R240, [R1+0x18] ;  /* 0x0000180001f07983 */ /* 0x000ea20000300a00 */
[----:B------:R-:W-:Y:S02]  /*38100*/  IADD3 R13, R12, c[0x0][0x198], RZ ;  /* 0x000066000c0d7a10 */ /* 0x000fe40007ffe0ff */
[-C--:B------:R-:W-:Y:S01]  /*38110*/  LEA.HI.X.SX32 R37, R17, R4.reuse, 0x2, P5 ;  /* 0x0000000411257211 */ /* 0x080fe200028f16ff */
[----:B------:R-:W2:Y:S01]  /*38120*/  LDL.LU.64 R246, [R1+0x10] ;  /* 0x0000100001f67983 */ /* 0x000ea20000300a00 */
[----:B-1----:R-:W-:Y:S02]  /*38130*/  LEA R32, P5, R7, R3, 0x2 ;  /* 0x0000000307207211 */ /* 0x002fe400078a10ff */
[----:B------:R-:W-:Y:S01]  /*38140*/  LEA.HI.X.SX32 R57, R20, R4, 0x2, P3 ;  /* 0x0000000414397211 */ /* 0x000fe200018f16ff */
[----:B------:R-:W2:Y:S01]  /*38150*/  LDL.LU.64 R244, [R1+0x8] ;  /* 0x0000080001f47983 */ /* 0x000ea20000300a00 */
[----:B------:R-:W-:-:S02]  /*38160*/  IADD3 R248, R13, c[0x0][0x198], RZ ;  /* 0x000066000df87a10 */ /* 0x000fc40007ffe0ff */
[-C--:B------:R-:W-:Y:S02]  /*38170*/  LEA R42, P3, R24, R3.reuse, 0x2 ;  /* 0x00000003182a7211 */ /* 0x080fe400078610ff */
[-C--:B------:R-:W-:Y:S02]  /*38180*/  LEA.HI.X.SX32 R33, R7, R4.reuse, 0x2, P5 ;  /* 0x0000000407217211 */ /* 0x080fe400028f16ff */
[-C--:B------:R-:W-:Y:S02]  /*38190*/  LEA R20, P5, R0, R3.reuse, 0x2 ;  /* 0x0000000300147211 */ /* 0x080fe400078a10ff */
[----:B------:R-:W-:Y:S02]  /*381a0*/  IADD3 R252, R248, c[0x0][0x198], RZ ;  /* 0x00006600f8fc7a10 */ /* 0x000fe40007ffe0ff */
[----:B------:R-:W-:Y:S02]  /*381b0*/  LEA.HI.X.SX32 R43, R24, R4, 0x2, P3 ;  /* 0x00000004182b7211 */ /* 0x000fe400018f16ff */
[----:B------:R-:W-:-:S02]  /*381c0*/  LEA R38, P3, R15, R3, 0x2 ;  /* 0x000000030f267211 */ /* 0x000fc400078610ff */
[-C--:B------:R-:W-:Y:S02]  /*381d0*/  LEA.HI.X.SX32 R21, R0, R4.reuse, 0x2, P5 ;  /* 0x0000000400157211 */ /* 0x080fe400028f16ff */
[-C--:B------:R-:W-:Y:S02]  /*381e0*/  LEA R18, P4, R11, R3.reuse, 0x2 ;  /* 0x000000030b127211 */ /* 0x080fe400078810ff */
[----:B------:R-:W-:Y:S02]  /*381f0*/  IADD3 R249, R252, c[0x0][0x198], RZ ;  /* 0x00006600fcf97a10 */ /* 0x000fe40007ffe0ff */
[-C--:B------:R-:W-:Y:S02]  /*38200*/  LEA R16, P5, R12, R3.reuse, 0x2 ;  /* 0x000000030c107211 */ /* 0x080fe400078a10ff */
[----:B------:R-:W-:Y:S02]  /*38210*/  LEA.HI.X.SX32 R39, R15, R4, 0x2, P3 ;  /* 0x000000040f277211 */ /* 0x000fe400018f16ff */
[----:B------:R-:W-:-:S02]  /*38220*/  LEA R24, P3, R6, R3, 0x2 ;  /* 0x0000000306187211 */ /* 0x000fc400078610ff */
[-C--:B------:R-:W-:Y:S02]  /*38230*/  LEA.HI.X.SX32 R19, R11, R4.reuse, 0x2, P4 ;  /* 0x000000040b137211 */ /* 0x080fe400020f16ff */
[----:B------:R-:W-:Y:S02]  /*38240*/  IADD3 R7, R249, c[0x0][0x198], RZ ;  /* 0x00006600f9077a10 */ /* 0x000fe40007ffe0ff */
[-C--:B------:R-:W-:Y:S02]  /*38250*/  LEA R14, P4, R13, R3.reuse, 0x2 ;  /* 0x000000030d0e7211 */ /* 0x080fe400078810ff */
[-C--:B------:R-:W-:Y:S02]  /*38260*/  LEA.HI.X.SX32 R17, R12, R4.reuse, 0x2, P5 ;  /* 0x000000040c117211 */ /* 0x080fe400028f16ff */
[----:B------:R-:W-:Y:S02]  /*38270*/  LEA R12, P5, R248, R3, 0x2 ;  /* 0x00000003f80c7211 */ /* 0x000fe400078a10ff */
[----:B------:R-:W-:-:S02]  /*38280*/  LEA.HI.X.SX32 R25, R6, R4, 0x2, P3 ;  /* 0x0000000406197211 */ /* 0x000fc400018f16ff */
[-C--:B------:R-:W-:Y:S02]  /*38290*/  LEA R6, P3, R7, R3.reuse, 0x2 ;  /* 0x0000000307067211 */ /* 0x080fe400078610ff */
[-C--:B------:R-:W-:Y:S02]  /*382a0*/  LEA.HI.X.SX32 R15, R13, R4.reuse, 0x2, P4 ;  /* 0x000000040d0f7211 */ /* 0x080fe400020f16ff */
[-C--:B------:R-:W-:Y:S02]  /*382b0*/  LEA.HI.X.SX32 R13, R248, R4.reuse, 0x2, P5 ;  /* 0x00000004f80d7211 */ /* 0x080fe400028f16ff */
[-C--:B------:R-:W-:Y:S02]  /*382c0*/  LEA R10, P4, R252, R3.reuse, 0x2 ;  /* 0x00000003fc0a7211 */ /* 0x080fe400078810ff */
[----:B------:R-:W-:Y:S02]  /*382d0*/  LEA R248, P5, R249, R3, 0x2 ;  /* 0x00000003f9f87211 */ /* 0x000fe400078a10ff */
[----:B------:R-:W-:-:S02]  /*382e0*/  LEA.HI.X.SX32 R7, R7, R4, 0x2, P3 ;  /* 0x0000000407077211 */ /* 0x000fc400018f16ff */
[----:B------:R-:W-:Y:S02]  /*382f0*/  ISETP.LT.AND P3, PT, R251, c[0x0][0x17c], !P0 ;  /* 0x00005f00fb007a0c */ /* 0x000fe40004761270 */
[----:B------:R-:W2:Y:S01]  /*38300*/  LDL.LU.64 R250, [R1] ;  /* 0x0000000001fa7983 */ /* 0x000ea20000300a00 */
[-C--:B------:R-:W-:Y:S02]  /*38310*/  LEA.HI.X.SX32 R11, R252, R4.reuse, 0x2, P4 ;  /* 0x00000004fc0b7211 */ /* 0x080fe400020f16ff */
[----:B------:R-:W-:Y:S01]  /*38320*/  LEA.HI.X.SX32 R249, R249, R4, 0x2, P5 ;  /* 0x00000004f9f97211 */ /* 0x000fe200028f16ff */
[----:B------:R-:W3:Y:S04]  /*38330*/  LDL.LU R252, [R1+0x34c] ;  /* 0x00034c0001fc7983 */ /* 0x000ee80000300800 */
[----:B------:R-:W2:Y:S01]  /*38340*/  LDL.LU R4, [R1+0x40c] ;  /* 0x00040c0001047983 */ /* 0x000ea20000300800 */
[----:B----4-:R-:W-:-:S04]  /*38350*/  IADD3 R3, R5, 0x173, RZ ;  /* 0x0000017305037810 */ /* 0x010fc80007ffe0ff */
[----:B------:R-:W-:Y:S02]  /*38360*/  ISETP.LT.AND P5, PT, R3, c[0x0][0x17c], !P0 ;  /* 0x00005f0003007a0c */ /* 0x000fe400047a1270 */
[----:B------:R-:W2:Y:S01]  /*38370*/  LDL.LU R3, [R1+0x348] ;  /* 0x0003480001037983 */ /* 0x000ea20000300800 */
[----:B------:R-:W-:-:S03]  /*38380*/  IADD3 R0, R5, 0x172, RZ ;  /* 0x0000017205007810 */ /* 0x000fc60007ffe0ff */
[----:B--2---:R1:W-:Y:S04]  /*38390*/  @P6 STG.E [R228.64], R3 ;  /* 0x00000003e4006986 */ /* 0x0043e8000c101904 */
[----:B---3--:R2:W-:Y:S01]  /*383a0*/  @P1 STG.E [R234.64], R252 ;  /* 0x000000fcea001986 */ /* 0x0085e2000c101904 */
[----:B-1----:R-:W-:-:S03]  /*383b0*/  IADD3 R3, R5, 0x175, RZ ;  /* 0x0000017505037810 */ /* 0x002fc60007ffe0ff */
[----:B------:R-:W3:Y:S01]  /*383c0*/  LDL.LU.64 R228, [R1+0xe28] ;  /* 0x000e280001e47983 */ /* 0x000ee20000300a00 */
[----:B------:R-:W-:-:S03]  /*383d0*/  ISETP.LT.AND P1, PT, R3, c[0x0][0x17c], !P0 ;  /* 0x00005f0003007a0c */ /* 0x000fc60004721270 */
[----:B--2---:R-:W2:Y:S04]  /*383e0*/  LDL.LU.64 R234, [R1+0xe20] ;  /* 0x000e200001ea7983 */ /* 0x004ea80000300a00 */
[----:B------:R-:W4:Y:S04]  /*383f0*/  LDL.LU R252, [R1+0x41c] ;  /* 0x00041c0001fc7983 */ /* 0x000f280000300800 */
[----:B------:R-:W2:Y:S01]  /*38400*/  LDL.LU R3, [R1+0x3a8] ;  /* 0x0003a80001037983 */ /* 0x000ea20000300800 */
[----:B------:R-:W-:Y:S02]  /*38410*/  ISETP.LT.AND P4, PT, R0, c[0x0][0x17c], !P0 ;  /* 0x00005f0000007a0c */ /* 0x000fe40004781270 */
[----:B------:R-:W-:-:S04]  /*38420*/  IADD3 R0, R5, 0x174, RZ ;  /* 0x0000017405007810 */ /* 0x000fc80007ffe0ff */
[----:B------:R-:W-:Y:S02]  /*38430*/  ISETP.LT.AND P6, PT, R0, c[0x0][0x17c], !P0 ;  /* 0x00005f0000007a0c */ /* 0x000fe400047c1270 */
[C---:B------:R-:W-:Y:S01]  /*38440*/  IADD3 R0, R5.reuse, 0x176, RZ ;  /* 0x0000017605007810 */ /* 0x040fe20007ffe0ff */
[----:B--2---:R1:W-:Y:S03]  /*38450*/  @P2 STG.E [R232.64], R3 ;  /* 0x00000003e8002986 */ /* 0x0043e6000c101904 */
[----:B------:R-:W-:Y:S01]  /*38460*/  ISETP.LT.AND P2, PT, R0, c[0x0][0x17c], !P0 ;  /* 0x00005f0000007a0c */ /* 0x000fe20004741270 */
[----:B-1----:R-:W2:Y:S04]  /*38470*/  LDL.LU.64 R232, [R1+0xe18] ;  /* 0x000e180001e87983 */ /* 0x002ea80000300a00 */
[----:B------:R-:W2:Y:S01]  /*38480*/  LDL.LU R0, [R1+0x3ac] ;  /* 0x0003ac0001007983 */ /* 0x000ea20000300800 */
[----:B------:R-:W-:-:S03]  /*38490*/  IADD3 R3, R5, 0x177, RZ ;  /* 0x0000017705037810 */ /* 0x000fc60007ffe0ff */
[----:B--2---:R1:W-:Y:S01]  /*384a0*/  @P3 STG.E [R238.64], R0 ;  /* 0x00000000ee003986 */ /* 0x0043e2000c101904 */
[----:B------:R-:W-:-:S03]  /*384b0*/  ISETP.LT.AND P3, PT, R3, c[0x0][0x17c], !P0 ;  /* 0x00005f0003007a0c */ /* 0x000fc60004761270 */
        /* <DEDUP_REMOVED lines=21> */
[----:B------:R-:W2:Y:S04]  /*38610*/  LDL.LU R3, [R1+0x408] ;  /* 0x0004080001037983 */ /* 0x000ea80000300800 */
[----:B--2---:R1:W-:Y:S04]  /*38620*/  @P2 STG.E [R244.64], R3 ;  /* 0x00000003f4002986 */ /* 0x0043e8000c101904 */
[----:B------:R2:W-:Y:S01]  /*38630*/  @P3 STG.E [R250.64], R4 ;  /* 0x00000004fa003986 */ /* 0x0005e2000c101904 */
[----:B-1----:R-:W-:-:S03]  /*38640*/  IADD3 R3, R5, 0x17d, RZ ;  /* 0x0000017d05037810 */ /* 0x002fc60007ffe0ff */
[----:B------:R-:W4:Y:S01]  /*38650*/  LDL.LU.64 R244, [R1+0xde8] ;  /* 0x000de80001f47983 */ /* 0x000f220000300a00 */
[----:B------:R-:W-:-:S03]  /*38660*/  ISETP.LT.AND P3, PT, R3, c[0x0][0x17c], !P0 ;  /* 0x00005f0003007a0c */ /* 0x000fc60004761270 */
[----:B--2---:R-:W2:Y:S04]  /*38670*/  LDL.LU.64 R250, [R1+0xde0] ;  /* 0x000de00001fa7983 */ /* 0x004ea80000300a00 */
[----:B------:R-:W2:Y:S04]  /*38680*/  LDL.LU R4, [R1+0x44c] ;  /* 0x00044c0001047983 */ /* 0x000ea80000300800 */
[----:B------:R-:W2:Y:S04]  /*38690*/  LDL.LU R3, [R1+0x418] ;  /* 0x0004180001037983 */ /* 0x000ea80000300800 */
[----:B--2---:R1:W-:Y:S04]  /*386a0*/  @P4 STG.E [R250.64], R3 ;  /* 0x00000003fa004986 */ /* 0x0043e8000c101904 */
[----:B----4-:R2:W-:Y:S04]  /*386b0*/  @P5 STG.E [R244.64], R252 ;  /* 0x000000fcf4005986 */ /* 0x0105e8000c101904 */
[----:B-1----:R-:W4:Y:S04]  /*386c0*/  LDL.LU R250, [R1+0x42c] ;  /* 0x00042c0001fa7983 */ /* 0x002f280000300800 */
[----:B------:R-:W3:Y:S04]  /*386d0*/  LDL.LU R251, [R1+0x43c] ;  /* 0x00043c0001fb7983 */ /* 0x000ee80000300800 */
[----:B--2---:R-:W2:Y:S04]  /*386e0*/  LDL.LU R245, [R1+0x428] ;  /* 0x0004280001f57983 */ /* 0x004ea80000300800 */
[----:B------:R-:W3:Y:S04]  /*386f0*/  LDL.LU R244, [R1+0x448] ;  /* 0x0004480001f47983 */ /* 0x000ee80000300800 */
[----:B------:R-:W3:Y:S01]  /*38700*/  LDL.LU R252, [R1+0x314] ;  /* 0x0003140001fc7983 */ /* 0x000ee20000300800 */
[----:B------:R-:W-:-:S03]  /*38710*/  IADD3 R0, R5, 0x17c, RZ ;  /* 0x0000017c05007810 */ /* 0x000fc60007ffe0ff */
[----:B--2---:R1:W-:Y:S04]  /*38720*/  @P6 STG.E [R246.64], R245 ;  /* 0x000000f5f6006986 */ /* 0x0043e8000c101904 */
[----:B-1----:R-:W2:Y:S04]  /*38730*/  LDL.LU R247, [R1+0x438] ;  /* 0x0004380001f77983 */ /* 0x002ea80000300800 */
[----:B------:R-:W3:Y:S04]  /*38740*/  LDL.LU R246, [R1+0x2a0] ;  /* 0x0002a00001f67983 */ /* 0x000ee80000300800 */
[----:B----4-:R1:W-:Y:S04]  /*38750*/  @P1 STG.E [R240.64], R250 ;  /* 0x000000faf0001986 */ /* 0x0103e8000c101904 */
[----:B-1----:R-:W4:Y:S04]  /*38760*/  LDL.LU R241, [R1+0x310] ;  /* 0x0003100001f17983 */ /* 0x002f280000300800 */
[----:B------:R-:W4:Y:S01]  /*38770*/  LDL.LU R250, [R1+0x2a4] ;  /* 0x0002a40001fa7983 */ /* 0x000f220000300800 */
[----:B------:R-:W-:-:S02]  /*38780*/  ISETP.LT.AND P2, PT, R0, c[0x0][0x17c], !P0 ;  /* 0x00005f0000007a0c */ /* 0x000fc40004741270 */
[C---:B------:R-:W-:Y:S01]  /*38790*/  IADD3 R0, R5.reuse, 0x17e, RZ ;  /* 0x0000017e05007810 */ /* 0x040fe20007ffe0ff */
[----:B------:R-:W4:Y:S01]  /*387a0*/  LDL.LU R245, [R1+0x270] ;  /* 0x0002700001f57983 */ /* 0x000f220000300800 */
[----:B------:R-:W-:Y:S02]  /*387b0*/  IADD3 R3, R5, 0x17f, RZ ;  /* 0x0000017f05037810 */ /* 0x000fe40007ffe0ff */
[----:B------:R-:W-:Y:S02]  /*387c0*/  ISETP.LT.AND P4, PT, R0, c[0x0][0x17c], !P0 ;  /* 0x00005f0000007a0c */ /* 0x000fe40004781270 */
[----:B------:R-:W-:Y:S02]  /*387d0*/  ISETP.LT.AND P5, PT, R3, c[0x0][0x17c], !P0 ;  /* 0x00005f0003007a0c */ /* 0x000fe400047a1270 */
[C---:B------:R-:W-:Y:S02]  /*387e0*/  IADD3 R0, R5.reuse, 0x180, RZ ;  /* 0x0000018005007810 */ /* 0x040fe40007ffe0ff */
[----:B------:R-:W-:-:S02]  /*387f0*/  IADD3 R3, R5, 0x181, RZ ;  /* 0x0000018105037810 */ /* 0x000fc40007ffe0ff */
[----:B------:R-:W-:Y:S02]  /*38800*/  ISETP.LT.AND P6, PT, R0, c[0x0][0x17c], !P0 ;  /* 0x00005f0000007a0c */ /* 0x000fe400047c1270 */
[----:B------:R-:W-:Y:S02]  /*38810*/  IADD3 R0, R5, 0x182, RZ ;  /* 0x0000018205007810 */ /* 0x000fe40007ffe0ff */
[----:B------:R-:W-:Y:S02]  /*38820*/  ISETP.LT.AND P1, PT, R3, c[0x0][0x17c], !P0 ;  /* 0x00005f0003007a0c */ /* 0x000fe40004721270 */
[----:B------:R-:W-:Y:S01]  /*38830*/  IADD3 R3, R5, 0x183, RZ ;  /* 0x0000018305037810 */ /* 0x000fe20007ffe0ff */
[----:B--2---:R-:W-:Y:S04]  /*38840*/  @P2 STG.E [R242.64], R247 ;  /* 0x000000f7f2002986 */ /* 0x004fe8000c101904 */
[----:B---3--:R1:W-:Y:S01]  /*38850*/  @P3 STG.E [R236.64], R251 ;  /* 0x000000fbec003986 */ /* 0x0083e2000c101904 */
[----:B------:R-:W-:-:S02]  /*38860*/  ISETP.LT.AND P2, PT, R0, c[0x0][0x17c], !P0 ;  /* 0x00005f0000007a0c */ /* 0x000fc40004741270 */
[----:B------:R-:W-:Y:S01]  /*38870*/  ISETP.LT.AND P3, PT, R3, c[0x0][0x17c], !P0 ;  /* 0x00005f0003007a0c */ /* 0x000fe20004761270 */
[----:B------:R-:W-:Y:S04]  /*38880*/  @P4 STG.E [R238.64], R244 ;  /* 0x000000f4ee004986 */ /* 0x000fe8000c101904 */
[----:B-1----:R-:W2:Y:S04]  /*38890*/  LDL.LU R251, [R1+0x274] ;  /* 0x0002740001fb7983 */ /* 0x002ea80000300800 */
[----:B------:R-:W3:Y:S04]  /*388a0*/  LDL.LU R247, [R1+0x230] ;  /* 0x0002300001f77983 */ /* 0x000ee80000300800 */
[----:B------:R1:W-:Y:S04]  /*388b0*/  @P5 STG.E [R232.64], R4 ;  /* 0x00000004e8005986 */ /* 0x0003e8000c101904 */
[----:B----4-:R-:W-:Y:S04]  /*388c0*/  @P6 STG.E [R234.64], R241 ;  /* 0x000000f1ea006986 */ /* 0x010fe8000c101904 */
[----:B-1----:R-:W4:Y:S04]  /*388d0*/  LDL.LU R4, [R1+0x234] ;  /* 0x0002340001047983 */ /* 0x002f280000300800 */
[----:B------:R-:W4:Y:S04]  /*388e0*/  LDL.LU R244, [R1+0x300] ;  /* 0x0003000001f47983 */ /* 0x000f280000300800 */
[----:B------:R1:W-:Y:S04]  /*388f0*/  @P1 STG.E [R228.64], R252 ;  /* 0x000000fce4001986 */ /* 0x0003e8000c101904 */
[----:B------:R-:W-:Y:S04]  /*38900*/  @P2 STG.E [R230.64], R246 ;  /* 0x000000f6e6002986 */ /* 0x000fe8000c101904 */
[----:B------:R1:W-:Y:S04]  /*38910*/  @P3 STG.E [R224.64], R250 ;  /* 0x000000fae0003986 */ /* 0x0003e8000c101904 */
[----:B-1----:R-:W4:Y:S04]  /*38920*/  LDL.LU R252, [R1+0x304] ;  /* 0x0003040001fc7983 */ /* 0x002f280000300800 */
[----:B------:R-:W4:Y:S04]  /*38930*/  LDL.LU R241, [R1+0x290] ;  /* 0x0002900001f17983 */ /* 0x000f280000300800 */
[----:B------:R-:W4:Y:S01]  /*38940*/  LDL.LU R250, [R1+0x294] ;  /* 0x0002940001fa7983 */ /* 0x000f220000300800 */
[----:B------:R-:W-:-:S02]  /*38950*/  IADD3 R0, R5, 0x184, RZ ;  /* 0x0000018405007810 */ /* 0x000fc40007ffe0ff */
[----:B------:R-:W-:Y:S01]  /*38960*/  IADD3 R3, R5, 0x185, RZ ;  /* 0x0000018505037810 */ /* 0x000fe20007ffe0ff */
[----:B------:R-:W4:Y:S01]  /*38970*/  LDL.LU R246, [R1+0x250] ;  /* 0x0002500001f67983 */ /* 0x000f220000300800 */
[----:B------:R-:W-:Y:S02]  /*38980*/  ISETP.LT.AND P4, PT, R0, c[0x0][0x17c], !P0 ;  /* 0x00005f0000007a0c */ /* 0x000fe40004781270 */
[----:B------:R-:W-:Y:S02]  /*38990*/  ISETP.LT.AND P5, PT, R3, c[0x0][0x17c], !P0 ;  /* 0x00005f0003007a0c */ /* 0x000fe400047a1270 */
[C---:B------:R-:W-:Y:S02]  /*389a0*/  IADD3 R0, R5.reuse, 0x186, RZ ;  /* 0x0000018605007810 */ /* 0x040fe40007ffe0ff */
[----:B------:R-:W-:Y:S02]  /*389b0*/  IADD3 R3, R5, 0x187, RZ ;  /* 0x0000018705037810 */ /* 0x000fe40007ffe0ff */
[----:B------:R-:W-:-:S02]  /*389c0*/  ISETP.LT.AND P6, PT, R0, c[0x0][0x17c], !P0 ;  /* 0x00005f0000007a0c */ /* 0x000fc400047c1270 */
[----:B------:R-:W-:Y:S02]  /*389d0*/  IADD3 R0, R5, 0x188, RZ ;  /* 0x0000018805007810 */ /* 0x000fe40007ffe0ff */
[----:B------:R-:W-:Y:S02]  /*389e0*/  ISETP.LT.AND P1, PT, R3, c[0x0][0x17c], !P0 ;  /* 0x00005f0003007a0c */ /* 0x000fe40004721270 */
[----:B------:R-:W-:Y:S01]  /*389f0*/  ISETP.LT.AND P2, PT, R0, c[0x0][0x17c], !P0 ;  /* 0x00005f0000007a0c */ /* 0x000fe20004741270 */
[----:B------:R-:W-:Y:S01]  /*38a00*/  @P4 STG.E [R226.64], R245 ;  /* 0x000000f5e2004986 */ /* 0x000fe2000c101904 */
[C---:B------:R-:W-:Y:S02]  /*38a10*/  IADD3 R0, R5.reuse, 0x189, RZ ;  /* 0x0000018905007810 */ /* 0x040fe40007ffe0ff */
[----:B------:R-:W-:Y:S02]  /*38a20*/  IADD3 R3, R5, 0x18a, RZ ;  /* 0x0000018a05037810 */ /* 0x000fe40007ffe0ff */
[----:B------:R-:W-:-:S02]  /*38a30*/  ISETP.LT.AND P3, PT, R0, c[0x0][0x17c], !P0 ;  /* 0x00005f0000007a0c */ /* 0x000fc40004761270 */
[----:B------:R-:W-:Y:S02]  /*38a40*/  IADD3 R0, R5, 0x18b, RZ ;  /* 0x0000018b05007810 */ /* 0x000fe40007ffe0ff */
[----:B------:R-:W-:Y:S01]  /*38a50*/  ISETP.LT.AND P4, PT, R3, c[0x0][0x17c], !P0 ;  /* 0x00005f0003007a0c */ /* 0x000fe20004781270 */
[----:B--2---:R1:W-:Y:S01]  /*38a60*/  @P5 STG.E [R220.64], R251 ;  /* 0x000000fbdc005986 */ /* 0x0043e2000c101904 */
[----:B------:R-:W-:-:S03]  /*38a70*/  ISETP.LT.AND P5, PT, R0, c[0x0][0x17c], !P0 ;  /* 0x00005f0000007a0c */ /* 0x000fc600047a1270 */
[----:B---3--:R-:W-:Y:S04]  /*38a80*/  @P6 STG.E [R222.64], R247 ;  /* 0x000000f7de006986 */ /* 0x008fe8000c101904 */
[----:B-1----:R-:W2:Y:S04]  /*38a90*/  LDL.LU R251, [R1+0x254] ;  /* 0x0002540001fb7983 */ /* 0x002ea80000300800 */
[----:B------:R-:W3:Y:S04]  /*38aa0*/  LDL.LU R245, [R1+0x220] ;  /* 0x0002200001f57983 */ /* 0x000ee80000300800 */
[----:B----4-:R1:W-:Y:S04]  /*38ab0*/  @P1 STG.E [R216.64], R4 ;  /* 0x00000004d8001986 */ /* 0x0103e8000c101904 */
[----:B------:R-:W-:Y:S04]  /*38ac0*/  @P2 STG.E [R218.64], R244 ;  /* 0x000000f4da002986 */ /* 0x000fe8000c101904 */
        /* <DEDUP_REMOVED lines=16> */
[----:B------:R-:W-:Y:S02]  /*38bd0*/  ISETP.LT.AND P3, PT, R0, c[0x0][0x17c], !P0 ;  /* 0x00005f0000007a0c */ /* 0x000fe40004761270 */
[C---:B------:R-:W-:Y:S01]  /*38be0*/  IADD3 R3, R5.reuse, 0x190, RZ ;  /* 0x0000019005037810 */ /* 0x040fe20007ffe0ff */
[----:B------:R-:W-:Y:S01]  /*38bf0*/  @P6 STG.E [R210.64], R246 ;  /* 0x000000f6d2006986 */ /* 0x000fe2000c101904 */
[----:B------:R-:W-:Y:S02]  /*38c00*/  IADD3 R0, R5, 0x191, RZ ;  /* 0x0000019105007810 */ /* 0x000fe40007ffe0ff */
[----:B------:R-:W-:Y:S02]  /*38c10*/  ISETP.LT.AND P4, PT, R3, c[0x0][0x17c], !P0 ;  /* 0x00005f0003007a0c */ /* 0x000fe40004781270 */
[----:B------:R-:W-:Y:S02]  /*38c20*/  IADD3 R3, R5, 0x192, RZ ;  /* 0x0000019205037810 */ /* 0x000fe40007ffe0ff */
[----:B------:R-:W-:-:S02]  /*38c30*/  ISETP.LT.AND P5, PT, R0, c[0x0][0x17c], !P0 ;  /* 0x00005f0000007a0c */ /* 0x000fc400047a1270 */
[----:B------:R-:W-:Y:S02]  /*38c40*/  IADD3 R0, R5, 0x193, RZ ;  /* 0x0000019305007810 */ /* 0x000fe40007ffe0ff */
[----:B------:R-:W-:Y:S01]  /*38c50*/  ISETP.LT.AND P6, PT, R3, c[0x0][0x17c], !P0 ;  /* 0x00005f0003007a0c */ /* 0x000fe200047c1270 */
[----:B--2---:R1:W-:Y:S01]  /*38c60*/  @P1 STG.E [R204.64], R251 ;  /* 0x000000fbcc001986 */ /* 0x0043e2000c101904 */
[----:B------:R-:W-:-:S03]  /*38c70*/  ISETP.LT.AND P1, PT, R0, c[0x0][0x17c], !P0 ;  /* 0x00005f0000007a0c */ /* 0x000fc60004721270 */
[----:B---3--:R2:W-:Y:S04]  /*38c80*/  @P2 STG.E [R206.64], R245 ;  /* 0x000000f5ce002986 */ /* 0x0085e8000c101904 */
[----:B-1----:R-:W3:Y:S04]  /*38c90*/  LDL.LU R251, [R1+0x244] ;  /* 0x0002440001fb7983 */ /* 0x002ee80000300800 */
[----:B------:R-:W3:Y:S04]  /*38ca0*/  LDL.LU R241, [R1+0x210] ;  /* 0x0002100001f17983 */ /* 0x000ee80000300800 */
[----:B------:R-:W3:Y:S04]  /*38cb0*/  LDL.LU R246, [R1+0x214] ;  /* 0x0002140001f67983 */ /* 0x000ee80000300800 */
[----:B----4-:R1:W-:Y:S04]  /*38cc0*/  @P3 STG.E [R200.64], R4 ;  /* 0x00000004c8003986 */ /* 0x0103e8000c101904 */
[----:B--2---:R-:W2:Y:S04]  /*38cd0*/  LDL.LU R245, [R1+0x390] ;  /* 0x0003900001f57983 */ /* 0x004ea80000300800 */
[----:B-1----:R-:W3:Y:S04]  /*38ce0*/  LDL.LU R4, [R1+0x394] ;  /* 0x0003940001047983 */ /* 0x002ee80000300800 */
[----:B------:R1:W-:Y:S04]  /*38cf0*/  @P4 STG.E [R202.64], R247 ;  /* 0x000000f7ca004986 */ /* 0x0003e8000c101904 */
[----:B------:R1:W-:Y:S04]  /*38d00*/  @P5 STG.E [R196.64], R252 ;  /* 0x000000fcc4005986 */ /* 0x0003e8000c101904 */
[----:B------:R1:W-:Y:S04]  /*38d10*/  @P6 STG.E [R198.64], R244 ;  /* 0x000000f4c6006986 */ /* 0x0003e8000c101904 */
[----:B-1----:R-:W3:Y:S04]  /*38d20*/  LDL.LU R247, [R1+0x3b0] ;  /* 0x0003b00001f77983 */ /* 0x002ee80000300800 */
[----:B------:R-:W3:Y:S04]  /*38d30*/  LDL.LU R252, [R1+0x3b4] ;  /* 0x0003b40001fc7983 */ /* 0x000ee80000300800 */
[----:B------:R1:W-:Y:S04]  /*38d40*/  @P1 STG.E [R192.64], R250 ;  /* 0x000000fac0001986 */ /* 0x0003e8000c101904 */
[----:B------:R-:W3:Y:S04]  /*38d50*/  LDL.LU R244, [R1+0x3d0] ;  /* 0x0003d00001f47983 */ /* 0x000ee80000300800 */
[----:B-1----:R-:W3:Y:S01]  /*38d60*/  LDL.LU R250, [R1+0x3d4] ;  /* 0x0003d40001fa7983 */ /* 0x002ee20000300800 */
[----:B------:R-:W-:-:S02]  /*38d70*/  IADD3 R3, R5, 0x194, RZ ;  /* 0x0000019405037810 */ /* 0x000fc40007ffe0ff */
[----:B------:R-:W-:Y:S02]  /*38d80*/  IADD3 R0, R5, 0x195, RZ ;  /* 0x0000019505007810 */ /* 0x000fe40007ffe0ff */
[----:B------:R-:W-:Y:S02]  /*38d90*/  ISETP.LT.AND P2, PT, R3, c[0x0][0x17c], !P0 ;  /* 0x00005f0003007a0c */ /* 0x000fe40004741270 */
[C---:B------:R-:W-:Y:S02]  /*38da0*/  IADD3 R3, R5.reuse, 0x196, RZ ;  /* 0x0000019605037810 */ /* 0x040fe40007ffe0ff */
[----:B------:R-:W-:Y:S02]  /*38db0*/  ISETP.LT.AND P3, PT, R0, c[0x0][0x17c], !P0 ;  /* 0x00005f0000007a0c */ /* 0x000fe40004761270 */
[----:B------:R-:W-:Y:S02]  /*38dc0*/  IADD3 R0, R5, 0x197, RZ ;  /* 0x0000019705007810 */ /* 0x000fe40007ffe0ff */
[----:B------:R-:W-:-:S02]  /*38dd0*/  ISETP.LT.AND P4, PT, R3, c[0x0][0x17c], !P0 ;  /* 0x00005f0003007a0c */ /* 0x000fc40004781270 */
[C---:B------:R-:W-:Y:S02]  /*38de0*/  IADD3 R3, R5.reuse, 0x198, RZ ;  /* 0x0000019805037810 */ /* 0x040fe40007ffe0ff */
[----:B------:R-:W-:Y:S02]  /*38df0*/  ISETP.LT.AND P5, PT, R0, c[0x0][0x17c], !P0 ;  /* 0x00005f0000007a0c */ /* 0x000fe400047a1270 */
[----:B------:R-:W-:Y:S02]  /*38e00*/  IADD3 R0, R5, 0x199, RZ ;  /* 0x0000019905007810 */ /* 0x000fe40007ffe0ff */
[----:B------:R-:W-:Y:S02]  /*38e10*/  ISETP.LT.AND P6, PT, R3, c[0x0][0x17c], !P0 ;  /* 0x00005f0003007a0c */ /* 0x000fe400047c1270 */
[----:B------:R-:W-:Y:S02]  /*38e20*/  ISETP.LT.AND P1, PT, R0, c[0x0][0x17c], !P0 ;  /* 0x00005f0000007a0c */ /* 0x000fe40004721270 */
[C---:B------:R-:W-:Y:S01]  /*38e30*/  IADD3 R3, R5.reuse, 0x19a, RZ ;  /* 0x0000019a05037810 */ /* 0x040fe20007ffe0ff */
[----:B------:R-:W-:Y:S01]  /*38e40*/  @P2 STG.E [R194.64], R240 ;  /* 0x000000f0c2002986 */ /* 0x000fe2000c101904 */
[----:B------:R-:W-:-:S02]  /*38e50*/  IADD3 R0, R5, 0x19b, RZ ;  /* 0x0000019b05007810 */ /* 0x000fc40007ffe0ff */
[----:B------:R-:W-:Y:S02]  /*38e60*/  ISETP.LT.AND P2, PT, R3, c[0x0][0x17c], !P0 ;  /* 0x00005f0003007a0c */ /* 0x000fe40004741270 */
[C---:B------:R-:W-:Y:S01]  /*38e70*/  IADD3 R3, R5.reuse, 0x19c, RZ ;  /* 0x0000019c05037810 */ /* 0x040fe20007ffe0ff */
[----:B---3--:R1:W-:Y:S01]  /*38e80*/  @P3 STG.E [R188.64], R251 ;  /* 0x000000fbbc003986 */ /* 0x0083e2000c101904 */
[----:B------:R-:W-:Y:S02]  /*38e90*/  ISETP.LT.AND P3, PT, R0, c[0x0][0x17c], !P0 ;  /* 0x00005f0000007a0c */ /* 0x000fe40004761270 */
[----:B------:R-:W-:Y:S01]  /*38ea0*/  IADD3 R0, R5, 0x19d, RZ ;  /* 0x0000019d05007810 */ /* 0x000fe20007ffe0ff */
[----:B------:R-:W-:Y:S01]  /*38eb0*/  @P4 STG.E [R190.64], R241 ;  /* 0x000000f1be004986 */ /* 0x000fe2000c101904 */
[----:B------:R-:W-:-:S03]  /*38ec0*/  ISETP.LT.AND P4, PT, R3, c[0x0][0x17c], !P0 ;  /* 0x00005f0003007a0c */ /* 0x000fc60004781270 */
[----:B------:R3:W-:Y:S04]  /*38ed0*/  @P5 STG.E [R184.64], R246 ;  /* 0x000000f6b8005986 */ /* 0x0007e8000c101904 */
[----:B-1----:R-:W4:Y:S01]  /*38ee0*/  LDL.LU R251, [R1+0x3f0] ;  /* 0x0003f00001fb7983 */ /* 0x002f220000300800 */
[----:B------:R-:W-:-:S03]  /*38ef0*/  ISETP.LT.AND P5, PT, R0, c[0x0][0x17c], !P0 ;  /* 0x00005f0000007a0c */ /* 0x000fc600047a1270 */
[----:B--2---:R-:W-:Y:S04]  /*38f00*/  @P6 STG.E [R186.64], R245 ;  /* 0x000000f5ba006986 */ /* 0x004fe8000c101904 */
[----:B---3--:R-:W2:Y:S04]  /*38f10*/  LDL.LU R246, [R1+0x318] ;  /* 0x0003180001f67983 */ /* 0x008ea80000300800 */
[----:B------:R1:W-:Y:S04]  /*38f20*/  @P1 STG.E [R180.64], R4 ;  /* 0x00000004b4001986 */ /* 0x0003e8000c101904 */
[----:B-1----:R-:W3:Y:S04]  /*38f30*/  LDL.LU R4, [R1+0x31c] ;  /* 0x00031c0001047983 */ /* 0x002ee80000300800 */
[----:B------:R-:W-:Y:S04]  /*38f40*/  @P2 STG.E [R182.64], R247 ;  /* 0x000000f7b6002986 */ /* 0x000fe8000c101904 */
[----:B------:R-:W3:Y:S04]  /*38f50*/  LDL.LU R245, [R1+0x2a8] ;  /* 0x0002a80001f57983 */ /* 0x000ee80000300800 */
[----:B------:R1:W-:Y:S04]  /*38f60*/  @P3 STG.E [R176.64], R252 ;  /* 0x000000fcb0003986 */ /* 0x0003e8000c101904 */
[----:B------:R-:W-:Y:S04]  /*38f70*/  @P4 STG.E [R178.64], R244 ;  /* 0x000000f4b2004986 */ /* 0x000fe8000c101904 */
[----:B-1----:R-:W3:Y:S04]  /*38f80*/  LDL.LU R252, [R1+0x2ac] ;  /* 0x0002ac0001fc7983 */ /* 0x002ee80000300800 */
[----:B------:R-:W3:Y:S04]  /*38f90*/  LDL.LU R240, [R1+0x278] ;  /* 0x0002780001f07983 */ /* 0x000ee80000300800 */
[----:B------:R1:W-:Y:S04]  /*38fa0*/  @P5 STG.E [R172.64], R250 ;  /* 0x000000faac005986 */ /* 0x0003e8000c101904 */
[----:B-1----:R-:W3:Y:S01]  /*38fb0*/  LDL.LU R250, [R1+0x27c] ;  /* 0x00027c0001fa7983 */ /* 0x002ee20000300800 */
[----:B------:R-:W-:-:S02]  /*38fc0*/  IADD3 R3, R5, 0x19e, RZ ;  /* 0x0000019e05037810 */ /* 0x000fc40007ffe0ff */
[----:B------:R-:W-:Y:S01]  /*38fd0*/  IADD3 R0, R5, 0x1a0, RZ ;  /* 0x000001a005007810 */ /* 0x000fe20007ffe0ff */
[----:B------:R-:W3:Y:S01]  /*38fe0*/  LDL.LU R247, [R1+0x238] ;  /* 0x0002380001f77983 */ /* 0x000ee20000300800 */
[----:B------:R-:W-:Y:S02]  /*38ff0*/  ISETP.LT.AND P6, PT, R3, c[0x0][0x17c], !P0 ;  /* 0x00005f0003007a0c */ /* 0x000fe400047c1270 */
[----:B------:R-:W-:-:S04]  /*39000*/  IADD3 R3, R5, 0x19f, RZ ;  /* 0x0000019f05037810 */ /* 0x000fc80007ffe0ff */
[----:B------:R-:W-:Y:S02]  /*39010*/  ISETP.LT.AND P1, PT, R3, c[0x0][0x17c], !P0 ;  /* 0x00005f0003007a0c */ /* 0x000fe40004721270 */
        /* <DEDUP_REMOVED lines=9> */
[----:B----4-:R-:W-:Y:S04]  /*390b0*/  @P6 STG.E [R174.64], R251 ;  /* 0x000000fbae006986 */ /* 0x010fe8000c101904 */
[----:B------:R1:W-:Y:S01]  /*390c0*/  @P1 STG.E [R168.64], R2 ;  /* 0x00000002a8001986 */ /* 0x0003e2000c101904 */
[----:B------:R-:W-:-:S02]  /*390d0*/  ISETP.LT.AND P6, PT, R0, c[0x0][0x17c], !P0 ;  /* 0x00005f0000007a0c */ /* 0x000fc400047c1270 */
[----:B------:R-:W-:Y:S01]  /*390e0*/  ISETP.LT.AND P1, PT, R3, c[0x0][0x17c], !P0 ;  /* 0x00005f0003007a0c */ /* 0x000fe20004721270 */
[----:B--2---:R-:W-:Y:S04]  /*390f0*/  @P2 STG.E [R170.64], R246 ;  /* 0x000000f6aa002986 */ /* 0x004fe8000c101904 */
[----:B-1----:R-:W2:Y:S04]  /*39100*/  LDL.LU R2, [R1+0xddc] ;  /* 0x000ddc0001027983 */ /* 0x002ea80000300800 */
[----:B------:R-:W4:Y:S04]  /*39110*/  LDL.LU R251, [R1+0x23c] ;  /* 0x00023c0001fb7983 */ /* 0x000f280000300800 */
[----:B------:R-:W2:Y:S04]  /*39120*/  LDL.LU R244, [R1+0x308] ;  /* 0x0003080001f47983 */ /* 0x000ea80000300800 */
[----:B---3--:R1:W-:Y:S04]  /*39130*/  @P3 STG.E [R164.64], R4 ;  /* 0x00000004a4003986 */ /* 0x0083e8000c101904 */
[----:B------:R-:W-:Y:S04]  /*39140*/  @P4 STG.E [R166.64], R245 ;  /* 0x000000f5a6004986 */ /* 0x000fe8000c101904 */
[----:B-1----:R-:W3:Y:S04]  /*39150*/  LDL.LU R4, [R1+0x30c] ;  /* 0x00030c0001047983 */ /* 0x002ee80000300800 */
[----:B------:R-:W3:Y:S04]  /*39160*/  LDL.LU R241, [R1+0x298] ;  /* 0x0002980001f17983 */ /* 0x000ee80000300800 */
[----:B------:R1:W-:Y:S04]  /*39170*/  @P5 STG.E [R160.64], R252 ;  /* 0x000000fca0005986 */ /* 0x0003e8000c101904 */
[----:B------:R-:W-:Y:S04]  /*39180*/  @P6 STG.E [R162.64], R240 ;  /* 0x000000f0a2006986 */ /* 0x000fe8000c101904 */
[----:B-1----:R-:W3:Y:S04]  /*39190*/  LDL.LU R252, [R1+0x29c] ;  /* 0x00029c0001fc7983 */ /* 0x002ee80000300800 */
[----:B------:R-:W3:Y:S04]  /*391a0*/  LDL.LU R246, [R1+0x258] ;  /* 0x0002580001f67983 */ /* 0x000ee80000300800 */
[----:B------:R-:W3:Y:S04]  /*391b0*/  LDL.LU R245, [R1+0x25c] ;  /* 0x00025c0001f57983 */ /* 0x000ee80000300800 */
[----:B------:R1:W-:Y:S04]  /*391c0*/  @P1 STG.E [R156.64], R250 ;  /* 0x000000fa9c001986 */ /* 0x0003e8000c101904 */
[----:B-1----:R-:W3:Y:S01]  /*391d0*/  LDL.LU R250, [R1+0x228] ;  /* 0x0002280001fa7983 */ /* 0x002ee20000300800 */
[----:B------:R-:W-:-:S02]  /*391e0*/  IADD3 R0, R5, 0x1a6, RZ ;  /* 0x000001a605007810 */ /* 0x000fc40007ffe0ff */
[C---:B------:R-:W-:Y:S02]  /*391f0*/  IADD3 R3, R5.reuse, 0x1a7, RZ ;  /* 0x000001a705037810 */ /* 0x040fe40007ffe0ff */
[----:B------:R-:W-:Y:S02]  /*39200*/  ISETP.LT.AND P2, PT, R0, c[0x0][0x17c], !P0 ;  /* 0x00005f0000007a0c */ /* 0x000fe40004741270 */
[----:B------:R-:W-:Y:S02]  /*39210*/  IADD3 R0, R5, 0x1a8, RZ ;  /* 0x000001a805007810 */ /* 0x000fe40007ffe0ff */
[----:B------:R-:W-:Y:S02]  /*39220*/  ISETP.LT.AND P3, PT, R3, c[0x0][0x17c], !P0 ;  /* 0x00005f0003007a0c */ /* 0x000fe40004761270 */
[----:B------:R-:W-:Y:S02]  /*39230*/  IADD3 R3, R5, 0x1a9, RZ ;  /* 0x000001a905037810 */ /* 0x000fe40007ffe0ff */
[----:B------:R-:W-:-:S02]  /*39240*/  ISETP.LT.AND P4, PT, R0, c[0x0][0x17c], !P0 ;  /* 0x00005f0000007a0c */ /* 0x000fc40004781270 */
[----:B------:R-:W-:Y:S02]  /*39250*/  IADD3 R0, R5, 0x1aa, RZ ;  /* 0x000001aa05007810 */ /* 0x000fe40007ffe0ff */
[----:B------:R-:W-:Y:S02]  /*39260*/  ISETP.LT.AND P5, PT, R3, c[0x0][0x17c], !P0 ;  /* 0x00005f0003007a0c */ /* 0x000fe400047a1270 */
[C---:B------:R-:W-:Y:S02]  /*39270*/  IADD3 R3, R5.reuse, 0x1ab, RZ ;  /* 0x000001ab05037810 */ /* 0x040fe40007ffe0ff */
[----:B------:R-:W-:Y:S02]  /*39280*/  ISETP.LT.AND P6, PT, R0, c[0x0][0x17c], !P0 ;  /* 0x00005f0000007a0c */ /* 0x000fe400047c1270 */
[----:B------:R-:W-:Y:S02]  /*39290*/  IADD3 R0, R5, 0x1ac, RZ ;  /* 0x000001ac05007810 */ /* 0x000fe40007ffe0ff */
[----:B------:R-:W-:-:S02]  /*392a0*/  ISETP.LT.AND P1, PT, R3, c[0x0][0x17c], !P0 ;  /* 0x00005f0003007a0c */ /* 0x000fc40004721270 */
[C---:B------:R-:W-:Y:S01]  /*392b0*/  IADD3 R3, R5.reuse, 0x1ad, RZ ;  /* 0x000001ad05037810 */ /* 0x040fe20007ffe0ff */
[----:B------:R1:W-:Y:S01]  /*392c0*/  @P2 STG.E [R158.64], R247 ;  /* 0x000000f79e002986 */ /* 0x0003e2000c101904 */
[----:B------:R-:W-:Y:S02]  /*392d0*/  ISETP.LT.AND P2, PT, R0, c[0x0][0x17c], !P0 ;  /* 0x00005f0000007a0c */ /* 0x000fe40004741270 */
[----:B------:R-:W-:Y:S01]  /*392e0*/  IADD3 R0, R5, 0x1ae, RZ ;  /* 0x000001ae05007810 */ /* 0x000fe20007ffe0ff */
[----:B-1----:R-:W3:Y:S04]  /*392f0*/  LDL.LU R247, [R1+0x2b8] ;  /* 0x0002b80001f77983 */ /* 0x002ee80000300800 */
[----:B----4-:R1:W-:Y:S01]  /*39300*/  @P3 STG.E [R152.64], R251 ;  /* 0x000000fb98003986 */ /* 0x0103e2000c101904 */
[----:B------:R-:W-:-:S02]  /*39310*/  ISETP.LT.AND P3, PT, R3, c[0x0][0x17c], !P0 ;  /* 0x00005f0003007a0c */ /* 0x000fc40004761270 */
[----:B------:R-:W-:Y:S01]  /*39320*/  IADD3 R3, R5, 0x1af, RZ ;  /* 0x000001af05037810 */ /* 0x000fe20007ffe0ff */
[----:B--2---:R2:W-:Y:S01]  /*39330*/  @P4 STG.E [R154.64], R244 ;  /* 0x000000f49a004986 */ /* 0x0045e2000c101904 */
[----:B------:R-:W-:-:S03]  /*39340*/  ISETP.LT.AND P4, PT, R0, c[0x0][0x17c], !P0 ;  /* 0x00005f0000007a0c */ /* 0x000fc60004781270 */
[----:B-1----:R-:W4:Y:S04]  /*39350*/  LDL.LU R251, [R1+0x2bc] ;  /* 0x0002bc0001fb7983 */ /* 0x002f280000300800 */
[----:B--2---:R-:W2:Y:S04]  /*39360*/  LDL.LU R244, [R1+0x288] ;  /* 0x0002880001f47983 */ /* 0x004ea80000300800 */
[----:B---3--:R1:W-:Y:S01]  /*39370*/  @P5 STG.E [R148.64], R4 ;  /* 0x0000000494005986 */ /* 0x0083e2000c101904 */
[----:B------:R-:W-:-:S03]  /*39380*/  ISETP.LT.AND P5, PT, R3, c[0x0][0x17c], !P0 ;  /* 0x00005f0003007a0c */ /* 0x000fc600047a1270 */
[----:B------:R-:W-:Y:S04]  /*39390*/  @P6 STG.E [R150.64], R241 ;  /* 0x000000f196006986 */ /* 0x000fe8000c101904 */
[----:B-1----:R-:W3:Y:S04]  /*393a0*/  LDL.LU R4, [R1+0x28c] ;  /* 0x00028c0001047983 */ /* 0x002ee80000300800 */
[----:B------:R1:W-:Y:S04]  /*393b0*/  @P1 STG.E [R144.64], R252 ;  /* 0x000000fc90001986 */ /* 0x0003e8000c101904 */
[----:B------:R-:W-:Y:S04]  /*393c0*/  @P2 STG.E [R146.64], R246 ;  /* 0x000000f692002986 */ /* 0x000fe8000c101904 */
[----:B------:R-:W-:Y:S04]  /*393d0*/  @P3 STG.E [R140.64], R245 ;  /* 0x000000f58c003986 */ /* 0x000fe8000c101904 */
[----:B-1----:R-:W3:Y:S04]  /*393e0*/  LDL.LU R252, [R1+0x248] ;  /* 0x0002480001fc7983 */ /* 0x002ee80000300800 */
[----:B------:R-:W-:Y:S04]  /*393f0*/  @P4 STG.E [R142.64], R250 ;  /* 0x000000fa8e004986 */ /* 0x000fe8000c101904 */
[----:B------:R1:W-:Y:S04]  /*39400*/  @P5 STG.E [R136.64], R2 ;  /* 0x0000000288005986 */ /* 0x0003e8000c101904 */
[----:B-1----:R-:W3:Y:S04]  /*39410*/  LDL.LU R2, [R1+0xdd8] ;  /* 0x000dd80001027983 */ /* 0x002ee80000300800 */
[----:B------:R-:W3:Y:S01]  /*39420*/  LDL.LU R245, [R1+0x218] ;  /* 0x0002180001f57983 */ /* 0x000ee20000300800 */
[----:B------:R-:W-:-:S02]  /*39430*/  IADD3 R0, R5, 0x1b0, RZ ;  /* 0x000001b005007810 */ /* 0x000fc40007ffe0ff */
[C---:B------:R-:W-:Y:S01]  /*39440*/  IADD3 R3, R5.reuse, 0x1b1, RZ ;  /* 0x000001b105037810 */ /* 0x040fe20007ffe0ff */
[----:B------:R-:W3:Y:S01]  /*39450*/  LDL.LU R250, [R1+0x21c] ;  /* 0x00021c0001fa7983 */ /* 0x000ee20000300800 */
[----:B------:R-:W-:Y:S02]  /*39460*/  ISETP.LT.AND P6, PT, R0, c[0x0][0x17c], !P0 ;  /* 0x00005f0000007a0c */ /* 0x000fe400047c1270 */
[----:B------:R-:W-:Y:S01]  /*39470*/  IADD3 R0, R5, 0x1b2, RZ ;  /* 0x000001b205007810 */ /* 0x000fe20007ffe0ff */
[----:B------:R-:W3:Y:S01]  /*39480*/  LDL.LU.64 R242, [R1+0x50] ;  /* 0x0000500001f27983 */ /* 0x000ee20000300a00 */
[----:B------:R-:W-:Y:S02]  /*39490*/  ISETP.LT.AND P1, PT, R3, c[0x0][0x17c], !P0 ;  /* 0x00005f0003007a0c */ /* 0x000fe40004721270 */
[----:B------:R-:W-:Y:S02]  /*394a0*/  IADD3 R3, R5, 0x1b3, RZ ;  /* 0x000001b305037810 */ /* 0x000fe40007ffe0ff */
[----:B------:R-:W-:-:S02]  /*394b0*/  ISETP.LT.AND P2, PT, R0, c[0x0][0x17c], !P0 ;  /* 0x00005f0000007a0c */ /* 0x000fc40004741270 */
[----:B------:R-:W-:Y:S02]  /*394c0*/  IADD3 R0, R5, 0x1b4, RZ ;  /* 0x000001b405007810 */ /* 0x000fe40007ffe0ff */
[----:B------:R-:W-:Y:S02]  /*394d0*/  ISETP.LT.AND P3, PT, R3, c[0x0][0x17c], !P0 ;  /* 0x00005f0003007a0c */ /* 0x000fe40004761270 */
[----:B------:R-:W-:Y:S02]  /*394e0*/  IADD3 R3, R5, 0x1b5, RZ ;  /* 0x000001b505037810 */ /* 0x000fe40007ffe0ff */
[----:B------:R-:W-:Y:S02]  /*394f0*/  ISETP.LT.AND P4, PT, R0, c[0x0][0x17c], !P0 ;  /* 0x00005f0000007a0c */ /* 0x000fe40004781270 */
[----:B------:R-:W-:Y:S02]  /*39500*/  ISETP.LT.AND P5, PT, R3, c[0x0][0x17c], !P0 ;  /* 0x00005f0003007a0c */ /* 0x000fe400047a1270 */
[C---:B------:R-:W-:Y:S01]  /*39510*/  IADD3 R0, R5.reuse, 0x1b6, RZ ;  /* 0x000001b605007810 */ /* 0x040fe20007ffe0ff */
[----:B------:R-:W-:Y:S03]  /*39520*/  @P6 STG.E [R138.64], R247 ;  /* 0x000000f78a006986 */ /* 0x000fe6000c101904 */
[----:B------:R-:W-:Y:S01]  /*39530*/  ISETP.LT.AND P6, PT, R0, c[0x0][0x17c], !P0 ;  /* 0x00005f0000007a0c */ /* 0x000fe200047c1270 */
[----:B----4-:R1:W-:Y:S04]  /*39540*/  @P1 STG.E [R132.64], R251 ;  /* 0x000000fb84001986 */ /* 0x0103e8000c101904 */
[----:B--2---:R-:W-:Y:S04]  /*39550*/  @P2 STG.E [R134.64], R244 ;  /* 0x000000f486002986 */ /* 0x004fe8000c101904 */
[----:B-1----:R-:W2:Y:S04]  /*39560*/  LDL.LU R251, [R1+0x398] ;  /* 0x0003980001fb7983 */ /* 0x002ea80000300800 */
[----:B------:R-:W4:Y:S04]  /*39570*/  LDL.LU R238, [R1+0x39c] ;  /* 0x00039c0001ee7983 */ /* 0x000f280000300800 */
[----:B---3--:R1:W-:Y:S04]  /*39580*/  @P3 STG.E [R128.64], R4 ;  /* 0x0000000480003986 */ /* 0x0083e8000c101904 */
[----:B------:R-:W3:Y:S04]  /*39590*/  LDL.LU.64 R240, [R1+0x58] ;  /* 0x0000580001f07983 */ /* 0x000ee80000300a00 */
[----:B-1----:R-:W3:Y:S04]  /*395a0*/  LDL.LU R4, [R1+0x3b8] ;  /* 0x0003b80001047983 */ /* 0x002ee80000300800 */
[----:B------:R-:W3:Y:S04]  /*395b0*/  LDL.LU R239, [R1+0x3bc] ;  /* 0x0003bc0001ef7983 */ /* 0x000ee80000300800 */
[----:B------:R-:W-:Y:S04]  /*395c0*/  @P4 STG.E [R130.64], R252 ;  /* 0x000000fc82004986 */ /* 0x000fe8000c101904 */
[----:B------:R1:W-:Y:S04]  /*395d0*/  @P5 STG.E [R124.64], R2 ;  /* 0x000000027c005986 */ /* 0x0003e8000c101904 */
[----:B------:R1:W-:Y:S04]  /*395e0*/  @P6 STG.E [R126.64], R245 ;  /* 0x000000f57e006986 */ /* 0x0003e8000c101904 */
[----:B-1----:R-:W3:Y:S04]  /*395f0*/  LDL.LU R2, [R1+0xdd4] ;  /* 0x000dd40001027983 */ /* 0x002ee80000300800 */
[----:B------:R-:W3:Y:S04]  /*39600*/  LDL.LU.64 R246, [R1+0x60] ;  /* 0x0000600001f67983 */ /* 0x000ee80000300a00 */
[----:B------:R-:W3:Y:S04]  /*39610*/  LDL.LU R252, [R1+0x3d8] ;  /* 0x0003d80001fc7983 */ /* 0x000ee80000300800 */
[----:B------:R-:W3:Y:S04]  /*39620*/  LDL.LU R244, [R1+0x3dc] ;  /* 0x0003dc0001f47983 */ /* 0x000ee80000300800 */
[----:B------:R-:W3:Y:S04]  /*39630*/  LDL.LU.64 R236, [R1+0x68] ;  /* 0x0000680001ec7983 */ /* 0x000ee80000300a00 */
[----:B------:R-:W3:Y:S01]  /*39640*/  LDL.LU R245, [R1+0x3f8] ;  /* 0x0003f80001f57983 */ /* 0x000ee20000300800 */
[----:B------:R-:W-:-:S02]  /*39650*/  IADD3 R3, R5, 0x1b7, RZ ;  /* 0x000001b705037810 */ /* 0x000fc40007ffe0ff */
[----:B------:R-:W-:Y:S02]  /*39660*/  IADD3 R0, R5, 0x1b8, RZ ;  /* 0x000001b805007810 */ /* 0x000fe40007ffe0ff */
[----:B------:R-:W-:Y:S02]  /*39670*/  ISETP.LT.AND P1, PT, R3, c[0x0][0x17c], !P0 ;  /* 0x00005f0003007a0c */ /* 0x000fe40004721270 */
[----:B------:R-:W-:Y:S02]  /*39680*/  ISETP.LT.AND P2, PT, R0, c[0x0][0x17c], !P0 ;  /* 0x00005f0000007a0c */ /* 0x000fe40004741270 */
[C---:B------:R-:W-:Y:S02]  /*39690*/  IADD3 R3, R5.reuse, 0x1b9, RZ ;  /* 0x000001b905037810 */ /* 0x040fe40007ffe0ff */
[----:B------:R-:W-:Y:S02]  /*396a0*/  IADD3 R0, R5, 0x1ba, RZ ;  /* 0x000001ba05007810 */ /* 0x000fe40007ffe0ff */
[----:B------:R-:W-:-:S02]  /*396b0*/  ISETP.LT.AND P3, PT, R3, c[0x0][0x17c], !P0 ;  /* 0x00005f0003007a0c */ /* 0x000fc40004761270 */
[----:B------:R-:W-:Y:S02]  /*396c0*/  ISETP.LT.AND P4, PT, R0, c[0x0][0x17c], !P0 ;  /* 0x00005f0000007a0c */ /* 0x000fe40004781270 */
[C---:B------:R-:W-:Y:S02]  /*396d0*/  IADD3 R3, R5.reuse, 0x1bb, RZ ;  /* 0x000001bb05037810 */ /* 0x040fe40007ffe0ff */
[----:B------:R-:W-:Y:S02]  /*396e0*/  IADD3 R0, R5, 0x1bc, RZ ;  /* 0x000001bc05007810 */ /* 0x000fe40007ffe0ff */
[----:B------:R-:W-:Y:S02]  /*396f0*/  ISETP.LT.AND P5, PT, R3, c[0x0][0x17c], !P0 ;  /* 0x00005f0003007a0c */ /* 0x000fe400047a1270 */
[----:B------:R-:W-:Y:S02]  /*39700*/  ISETP.LT.AND P6, PT, R0, c[0x0][0x17c], !P0 ;  /* 0x00005f0000007a0c */ /* 0x000fe400047c1270 */
[----:B------:R-:W-:-:S02]  /*39710*/  IADD3 R3, R5, 0x1bd, RZ ;  /* 0x000001bd05037810 */ /* 0x000fc40007ffe0ff */
[----:B------:R-:W-:Y:S01]  /*39720*/  IADD3 R0, R5, 0x1be, RZ ;  /* 0x000001be05007810 */ /* 0x000fe20007ffe0ff */
[----:B------:R1:W-:Y:S01]  /*39730*/  @P1 STG.E [R94.64], R250 ;  /* 0x000000fa5e001986 */ /* 0x0003e2000c101904 */
[----:B------:R-:W-:-:S03]  /*39740*/  ISETP.LT.AND P1, PT, R3, c[0x0][0x17c], !P0 ;  /* 0x00005f0003007a0c */ /* 0x000fc60004721270 */
[----:B-1----:R-:W3:Y:S04]  /*39750*/  LDL.LU R250, [R1+0x3fc] ;  /* 0x0003fc0001fa7983 */ /* 0x002ee80000300800 */
[----:B--2---:R1:W-:Y:S01]  /*39760*/  @P2 STG.E [R242.64], R251 ;  /* 0x000000fbf2002986 */ /* 0x0043e2000c101904 */
[----:B------:R-:W-:-:S03]  /*39770*/  ISETP.LT.AND P2, PT, R0, c[0x0][0x17c], !P0 ;  /* 0x00005f0000007a0c */ /* 0x000fc60004741270 */
[----:B----4-:R-:W-:Y:S04]  /*39780*/  @P3 STG.E [R88.64], R238 ;  /* 0x000000ee58003986 */ /* 0x010fe8000c101904 */
[----:B-1----:R-:W2:Y:S04]  /*39790*/  LDL.LU.64 R242, [R1+0x70] ;  /* 0x0000700001f27983 */ /* 0x002ea80000300a00 */
[----:B---3--:R1:W-:Y:S04]  /*397a0*/  @P4 STG.E [R240.64], R4 ;  /* 0x00000004f0004986 */ /* 0x0083e8000c101904 */
[----:B------:R-:W-:Y:S04]  /*397b0*/  @P5 STG.E [R82.64], R239 ;  /* 0x000000ef52005986 */ /* 0x000fe8000c101904 */
[----:B-1----:R-:W3:Y:S04]  /*397c0*/  LDL.LU.64 R240, [R1+0x78] ;  /* 0x0000780001f07983 */ /* 0x002ee80000300a00 */
[----:B------:R-:W2:Y:S04]  /*397d0*/  LDS.128 R124, [R2] ;  /* 0x00000000027c7984 */ /* 0x000ea80000000c00 */
[----:B------:R-:W-:Y:S04]  /*397e0*/  LDS.128 R140, [R2+0x800] ;  /* 0x00080000028c7984 */ /* 0x000fe80000000c00 */
[----:B------:R1:W-:Y:S04]  /*397f0*/  @P6 STG.E [R246.64], R252 ;  /* 0x000000fcf6006986 */ /* 0x0003e8000c101904 */
[----:B------:R-:W-:Y:S04]  /*39800*/  @P1 STG.E [R76.64], R244 ;  /* 0x000000f44c001986 */ /* 0x000fe8000c101904 */
[----:B------:R-:W-:Y:S04]  /*39810*/  LDS.128 R156, [R2+0x1000] ;  /* 0x00100000029c7984 */ /* 0x000fe80000000c00 */
[----:B-1----:R-:W4:Y:S04]  /*39820*/  LDL.LU.64 R246, [R1+0x80] ;  /* 0x0000800001f67983 */ /* 0x002f280000300a00 */
[----:B------:R1:W-:Y:S04]  /*39830*/  @P2 STG.E [R236.64], R245 ;  /* 0x000000f5ec002986 */ /* 0x0003e8000c101904 */
[----:B------:R-:W-:Y:S04]  /*39840*/  LDS.128 R172, [R2+0x1800] ;  /* 0x0018000002ac7984 */ /* 0x000fe80000000c00 */
[----:B-1----:R-:W4:Y:S01]  /*39850*/  LDL.LU.64 R244, [R1+0x88] ;  /* 0x0000880001f47983 */ /* 0x002f220000300a00 */
[----:B------:R-:W-:-:S02]  /*39860*/  LOP3.LUT R251, R2, 0x20, RZ, 0x3c, !PT ;  /* 0x0000002002fb7812 */ /* 0x000fc400078e3cff */
[C---:B------:R-:W-:Y:S01]  /*39870*/  LOP3.LUT R4, R2.reuse, 0x40, RZ, 0x3c, !PT ;  /* 0x0000004002047812 */ /* 0x040fe200078e3cff */
[----:B------:R-:W4:Y:S04]  /*39880*/  LDL.LU.64 R236, [R1+0x90] ;  /* 0x0000900001ec7983 */ /* 0x000f280000300a00 */
[----:B------:R-:W3:Y:S01]  /*39890*/  LDS.128 R128, [R251] ;  /* 0x00000000fb807984 */ /* 0x000ee20000000c00 */
[----:B------:R-:W-:-:S03]  /*398a0*/  LOP3.LUT R252, R2, 0x60, RZ, 0x3c, !PT ;  /* 0x0000006002fc7812 */ /* 0x000fc600078e3cff */
[----:B------:R-:W4:Y:S04]  /*398b0*/  LDS.128 R132, [R4] ;  /* 0x0000000004847984 */ /* 0x000f280000000c00 */
[----:B------:R-:W1:Y:S01]  /*398c0*/  LDS.128 R136, [R252] ;  /* 0x00000000fc887984 */ /* 0x000e620000000c00 */
[C---:B------:R-:W-:Y:S02]  /*398d0*/  IADD3 R3, R5.reuse, 0x1bf, RZ ;  /* 0x000001bf05037810 */ /* 0x040fe40007ffe0ff */
[----:B------:R-:W-:Y:S01]  /*398e0*/  IADD3 R0, R5, 0x1c0, RZ ;  /* 0x000001c005007810 */ /* 0x000fe20007ffe0ff */
[----:B------:R-:W1:Y:S01]  /*398f0*/  LDS.128 R144, [R251+0x800] ;  /* 0x00080000fb907984 */ /* 0x000e620000000c00 */
[----:B------:R-:W-:Y:S02]  /*39900*/  ISETP.LT.AND P3, PT, R3, c[0x0][0x17c], !P0 ;  /* 0x00005f0003007a0c */ /* 0x000fe40004761270 */
[----:B------:R-:W-:Y:S01]  /*39910*/  ISETP.LT.AND P4, PT, R0, c[0x0][0x17c], !P0 ;  /* 0x00005f0000007a0c */ /* 0x000fe20004781270 */
[----:B------:R-:W1:Y:S01]  /*39920*/  LDS.128 R148, [R4+0x800] ;  /* 0x0008000004947984 */ /* 0x000e620000000c00 */
[----:B------:R-:W-:-:S02]  /*39930*/  IADD3 R3, R5, 0x1c1, RZ ;  /* 0x000001c105037810 */ /* 0x000fc40007ffe0ff */
[----:B------:R-:W-:Y:S01]  /*39940*/  IADD3 R0, R5, 0x1c2, RZ ;  /* 0x000001c205007810 */ /* 0x000fe20007ffe0ff */
[----:B------:R-:W1:Y:S01]  /*39950*/  LDS.128 R152, [R252+0x800] ;  /* 0x00080000fc987984 */ /* 0x000e620000000c00 */
[----:B------:R-:W-:Y:S02]  /*39960*/  ISETP.LT.AND P5, PT, R3, c[0x0][0x17c], !P0 ;  /* 0x00005f0003007a0c */ /* 0x000fe400047a1270 */
[----:B------:R-:W-:Y:S01]  /*39970*/  ISETP.LT.AND P6, PT, R0, c[0x0][0x17c], !P0 ;  /* 0x00005f0000007a0c */ /* 0x000fe200047c1270 */
[----:B------:R-:W1:Y:S01]  /*39980*/  LDS.128 R160, [R251+0x1000] ;  /* 0x00100000fba07984 */ /* 0x000e620000000c00 */
[C---:B------:R-:W-:Y:S02]  /*39990*/  IADD3 R3, R5.reuse, 0x1c3, RZ ;  /* 0x000001c305037810 */ /* 0x040fe40007ffe0ff */
[----:B------:R-:W-:Y:S01]  /*399a0*/  IADD3 R0, R5, 0x1c4, RZ ;  /* 0x000001c405007810 */ /* 0x000fe20007ffe0ff */
[----:B------:R-:W1:Y:S01]  /*399b0*/  LDS.128 R164, [R4+0x1000] ;  /* 0x0010000004a47984 */ /* 0x000e620000000c00 */
[----:B------:R-:W-:-:S02]  /*399c0*/  ISETP.LT.AND P1, PT, R3, c[0x0][0x17c], !P0 ;  /* 0x00005f0003007a0c */ /* 0x000fc40004721270 */
[----:B------:R-:W-:Y:S01]  /*399d0*/  ISETP.LT.AND P2, PT, R0, c[0x0][0x17c], !P0 ;  /* 0x00005f0000007a0c */ /* 0x000fe20004741270 */
[----:B------:R-:W1:Y:S01]  /*399e0*/  LDS.128 R168, [R252+0x1000] ;  /* 0x00100000fca87984 */ /* 0x000e620000000c00 */
[C---:B------:R-:W-:Y:S02]  /*399f0*/  IADD3 R3, R5.reuse, 0x1c5, RZ ;  /* 0x000001c505037810 */ /* 0x040fe40007ffe0ff */
[----:B------:R-:W-:Y:S01]  /*39a00*/  IADD3 R0, R5, 0x1c6, RZ ;  /* 0x000001c605007810 */ /* 0x000fe20007ffe0ff */
[----:B------:R-:W-:Y:S01]  /*39a10*/  @P3 STG.E [R70.64], R250 ;  /* 0x000000fa46003986 */ /* 0x000fe2000c101904 */
[----:B------:R-:W-:-:S03]  /*39a20*/  ISETP.LT.AND P3, PT, R3, c[0x0][0x17c], !P0 ;  /* 0x00005f0003007a0c */ /* 0x000fc60004761270 */
[----:B------:R-:W1:Y:S04]  /*39a30*/  LDS.128 R176, [R251+0x1800] ;  /* 0x00180000fbb07984 */ /* 0x000e680000000c00 */
[----:B------:R-:W1:Y:S04]  /*39a40*/  LDS.128 R180, [R4+0x1800] ;  /* 0x0018000004b47984 */ /* 0x000e680000000c00 */
[----:B------:R-:W1:Y:S04]  /*39a50*/  LDS.128 R184, [R252+0x1800] ;  /* 0x00180000fcb87984 */ /* 0x000e680000000c00 */
[----:B--2---:R2:W-:Y:S01]  /*39a60*/  @P4 STG.E [R242.64], R124 ;  /* 0x0000007cf2004986 */ /* 0x0045e2000c101904 */
[----:B------:R-:W-:-:S03]  /*39a70*/  ISETP.LT.AND P4, PT, R0, c[0x0][0x17c], !P0 ;  /* 0x00005f0000007a0c */ /* 0x000fc60004781270 */
[----:B------:R-:W-:Y:S04]  /*39a80*/  @P5 STG.E [R64.64], R125 ;  /* 0x0000007d40005986 */ /* 0x000fe8000c101904 */
[----:B--2---:R-:W2:Y:S04]  /*39a90*/  LDL.LU.64 R242, [R1+0x98] ;  /* 0x0000980001f27983 */ /* 0x004ea80000300a00 */
[----:B---3--:R3:W-:Y:S04]  /*39aa0*/  @P6 STG.E [R240.64], R128 ;  /* 0x00000080f0006986 */ /* 0x0087e8000c101904 */
[----:B------:R-:W-:Y:S04]  /*39ab0*/  @P1 STG.E [R58.64], R129 ;  /* 0x000000813a001986 */ /* 0x000fe8000c101904 */
[----:B---3--:R-:W3:Y:S04]  /*39ac0*/  LDL.LU.64 R240, [R1+0xa0] ;  /* 0x0000a00001f07983 */ /* 0x008ee80000300a00 */
[----:B----4-:R4:W-:Y:S04]  /*39ad0*/  @P2 STG.E [R246.64], R132 ;  /* 0x00000084f6002986 */ /* 0x0109e8000c101904 */
[----:B------:R-:W-:Y:S04]  /*39ae0*/  @P3 STG.E [R52.64], R133 ;  /* 0x0000008534003986 */ /* 0x000fe8000c101904 */
[----:B----4-:R-:W4:Y:S04]  /*39af0*/  LDL.LU.64 R246, [R1+0xa8] ;  /* 0x0000a80001f67983 */ /* 0x010f280000300a00 */
[----:B-1----:R1:W-:Y:S04]  /*39b00*/  @P4 STG.E [R244.64], R136 ;  /* 0x00000088f4004986 */ /* 0x0023e8000c101904 */
[----:B-1----:R-:W4:Y:S01]  /*39b10*/  LDL.LU.64 R244, [R1+0xb0] ;  /* 0x0000b00001f47983 */ /* 0x002f220000300a00 */
        /* <DEDUP_REMOVED lines=16> */
[----:B------:R1:W-:Y:S01]  /*39c20*/  @P6 STG.E [R236.64], R140 ;  /* 0x0000008cec006986 */ /* 0x0003e2000c101904 */
[----:B------:R-:W-:Y:S02]  /*39c30*/  ISETP.LT.AND P6, PT, R0, c[0x0][0x17c], !P0 ;  /* 0x00005f0000007a0c */ /* 0x000fe400047c1270 */
[C---:B------:R-:W-:Y:S02]  /*39c40*/  IADD3 R3, R5.reuse, 0x1cf, RZ ;  /* 0x000001cf05037810 */ /* 0x040fe40007ffe0ff */
[----:B------:R-:W-:Y:S01]  /*39c50*/  IADD3 R0, R5, 0x1d0, RZ ;  /* 0x000001d005007810 */ /* 0x000fe20007ffe0ff */
[----:B------:R1:W-:Y:S01]  /*39c60*/  @P1 STG.E [R40.64], R141 ;  /* 0x0000008d28001986 */ /* 0x0003e2000c101904 */
[----:B------:R-:W-:Y:S02]  /*39c70*/  ISETP.LT.AND P1, PT, R3, c[0x0][0x17c], !P0 ;  /* 0x00005f0003007a0c */ /* 0x000fe40004721270 */
[C---:B------:R-:W-:Y:S02]  /*39c80*/  IADD3 R3, R5.reuse, 0x1d1, RZ ;  /* 0x000001d105037810 */ /* 0x040fe40007ffe0ff */
[----:B------:R-:W-:Y:S01]  /*39c90*/  IADD3 R2, R5, 0x1da, RZ ;  /* 0x000001da05027810 */ /* 0x000fe20007ffe0ff */
[----:B--2---:R1:W-:Y:S01]  /*39ca0*/  @P2 STG.E [R242.64], R144 ;  /* 0x00000090f2002986 */ /* 0x0043e2000c101904 */
[----:B------:R-:W-:-:S02]  /*39cb0*/  ISETP.LT.AND P2, PT, R0, c[0x0][0x17c], !P0 ;  /* 0x00005f0000007a0c */ /* 0x000fc40004741270 */
[----:B------:R-:W-:Y:S01]  /*39cc0*/  IADD3 R0, R5, 0x1d2, RZ ;  /* 0x000001d205007810 */ /* 0x000fe20007ffe0ff */
[----:B------:R1:W-:Y:S01]  /*39cd0*/  @P3 STG.E [R34.64], R145 ;  /* 0x0000009122003986 */ /* 0x0003e2000c101904 */
[----:B------:R-:W-:Y:S02]  /*39ce0*/  ISETP.LT.AND P3, PT, R3, c[0x0][0x17c], !P0 ;  /* 0x00005f0003007a0c */ /* 0x000fe40004761270 */
[C---:B------:R-:W-:Y:S01]  /*39cf0*/  IADD3 R3, R5.reuse, 0x1d3, RZ ;  /* 0x000001d305037810 */ /* 0x040fe20007ffe0ff */
[----:B---3--:R1:W-:Y:S01]  /*39d00*/  @P4 STG.E [R240.64], R148 ;  /* 0x00000094f0004986 */ /* 0x0083e2000c101904 */
[----:B------:R-:W-:Y:S02]  /*39d10*/  ISETP.LT.AND P4, PT, R0, c[0x0][0x17c], !P0 ;  /* 0x00005f0000007a0c */ /* 0x000fe40004781270 */
[----:B------:R-:W-:Y:S01]  /*39d20*/  IADD3 R0, R5, 0x1d4, RZ ;  /* 0x000001d405007810 */ /* 0x000fe20007ffe0ff */
[----:B------:R1:W-:Y:S01]  /*39d30*/  @P5 STG.E [R28.64], R149 ;  /* 0x000000951c005986 */ /* 0x0003e2000c101904 */
[----:B------:R-:W-:-:S02]  /*39d40*/  ISETP.LT.AND P5, PT, R3, c[0x0][0x17c], !P0 ;  /* 0x00005f0003007a0c */ /* 0x000fc400047a1270 */
[C---:B------:R-:W-:Y:S01]  /*39d50*/  IADD3 R3, R5.reuse, 0x1d5, RZ ;  /* 0x000001d505037810 */ /* 0x040fe20007ffe0ff */
[----:B----4-:R1:W-:Y:S01]  /*39d60*/  @P6 STG.E [R246.64], R152 ;  /* 0x00000098f6006986 */ /* 0x0103e2000c101904 */
[----:B------:R-:W-:Y:S02]  /*39d70*/  ISETP.LT.AND P6, PT, R0, c[0x0][0x17c], !P0 ;  /* 0x00005f0000007a0c */ /* 0x000fe400047c1270 */
[----:B------:R-:W-:Y:S01]  /*39d80*/  IADD3 R0, R5, 0x1d6, RZ ;  /* 0x000001d605007810 */ /* 0x000fe20007ffe0ff */
[----:B------:R1:W-:Y:S01]  /*39d90*/  @P1 STG.E [R244.64], R153 ;  /* 0x00000099f4001986 */ /* 0x0003e2000c101904 */
[----:B------:R-:W-:-:S03]  /*39da0*/  ISETP.LT.AND P1, PT, R3, c[0x0][0x17c], !P0 ;  /* 0x00005f0003007a0c */ /* 0x000fc60004721270 */
[----:B------:R1:W-:Y:S01]  /*39db0*/  @P2 STG.E [R22.64], R156 ;  /* 0x0000009c16002986 */ /* 0x0003e2000c101904 */
[----:B------:R-:W-:Y:S02]  /*39dc0*/  ISETP.LT.AND P2, PT, R0, c[0x0][0x17c], !P0 ;  /* 0x00005f0000007a0c */ /* 0x000fe40004741270 */
[C---:B------:R-:W-:Y:S01]  /*39dd0*/  IADD3 R0, R5.reuse, 0x1d7, RZ ;  /* 0x000001d705007810 */ /* 0x040fe20007ffe0ff */
[----:B------:R1:W-:Y:S01]  /*39de0*/  @P3 STG.E [R114.64], R157 ;  /* 0x0000009d72003986 */ /* 0x0003e2000c101904 */
[C---:B------:R-:W-:Y:S02]  /*39df0*/  IADD3 R3, R5.reuse, 0x1d8, RZ ;  /* 0x000001d805037810 */ /* 0x040fe40007ffe0ff */
        /* <DEDUP_REMOVED lines=8> */
[----:B------:R-:W-:Y:S02]  /*39e80*/  ISETP.LT.AND P6, PT, R2, c[0x0][0x17c], !P0 ;  /* 0x00005f0002007a0c */ /* 0x000fe400047c1270 */
[C---:B------:R-:W-:Y:S01]  /*39e90*/  IADD3 R2, R5.reuse, 0x1dc, RZ ;  /* 0x000001dc05027810 */ /* 0x040fe20007ffe0ff */
[----:B------:R1:W-:Y:S01]  /*39ea0*/  @P1 STG.E [R100.64], R165 ;  /* 0x000000a564001986 */ /* 0x0003e2000c101904 */
[----:B------:R-:W-:Y:S02]  /*39eb0*/  ISETP.LT.AND P1, PT, R0, c[0x0][0x17c], !P0 ;  /* 0x00005f0000007a0c */ /* 0x000fe40004721270 */
[----:B------:R-:W-:Y:S01]  /*39ec0*/  IADD3 R0, R5, 0x1dd, RZ ;  /* 0x000001dd05007810 */ /* 0x000fe20007ffe0ff */
[----:B------:R1:W-:Y:S01]  /*39ed0*/  @P2 STG.E [R120.64], R168 ;  /* 0x000000a878002986 */ /* 0x0003e2000c101904 */
[----:B------:R-:W-:-:S02]  /*39ee0*/  ISETP.LT.AND P2, PT, R2, c[0x0][0x17c], !P0 ;  /* 0x00005f0002007a0c */ /* 0x000fc40004741270 */
        /* <DEDUP_REMOVED lines=99> */
[----:B------:R-:W-:Y:S01]  /*3a520*/  IADD3 R0, R5, 0x1ff, RZ ;  /* 0x000001ff05007810 */ /* 0x000fe20007ffe0ff */
[----:B------:R1:W-:Y:S01]  /*3a530*/  @P6 STG.E [R20.64], R174 ;  /* 0x000000ae14006986 */ /* 0x0003e2000c101904 */
[----:B------:R-:W-:Y:S02]  /*3a540*/  ISETP.LT.AND P6, PT, R2, c[0x0][0x17c], !P0 ;  /* 0x00005f0002007a0c */ /* 0x000fe400047c1270 */
[----:B------:R-:W-:Y:S01]  /*3a550*/  ISETP.LT.AND P0, PT, R0, c[0x0][0x17c], !P0 ;  /* 0x00005f0000007a0c */ /* 0x000fe20004701270 */
[----:B------:R1:W-:Y:S04]  /*3a560*/  @P1 STG.E [R18.64], R175 ;  /* 0x000000af12001986 */ /* 0x0003e8000c101904 */
[----:B------:R1:W-:Y:S04]  /*3a570*/  @P2 STG.E [R16.64], R178 ;  /* 0x000000b210002986 */ /* 0x0003e8000c101904 */
[----:B------:R1:W-:Y:S04]  /*3a580*/  @P3 STG.E [R14.64], R179 ;  /* 0x000000b30e003986 */ /* 0x0003e8000c101904 */
[----:B------:R1:W-:Y:S04]  /*3a590*/  @P4 STG.E [R12.64], R182 ;  /* 0x000000b60c004986 */ /* 0x0003e8000c101904 */
[----:B------:R1:W-:Y:S04]  /*3a5a0*/  @P5 STG.E [R10.64], R183 ;  /* 0x000000b70a005986 */ /* 0x0003e8000c101904 */
[----:B------:R1:W-:Y:S01]  /*3a5b0*/  @P6 STG.E [R248.64], R186 ;  /* 0x000000baf8006986 */ /* 0x0003e2000c101904 */
[----:B------:R-:W-:Y:S05]  /*3a5c0*/  @!P0 EXIT ;  /* 0x000000000000894d */ /* 0x000fea0003800000 */
[----:B------:R-:W-:Y:S01]  /*3a5d0*/  STG.E [R6.64], R187 ;  /* 0x000000bb06007986 */ /* 0x000fe2000c101904 */
[----:B------:R-:W-:Y:S05]  /*3a5e0*/  EXIT ;  /* 0x000000000000794d */ /* 0x000fea0003800000 */
.L_x_2:
[----:B------:R-:W-:-:S00]  /*3a5f0*/  BRA `(.L_x_2) ;  /* 0xfffffff000007947 */ /* 0x000fc0000383ffff */
[----:B------:R-:W-:-:S00]  /*3a600*/  NOP ;  /* 0x0000000000007918 */ /* 0x000fc00000000000 */
[----:B------:R-:W-:-:S00]  /*3a610*/  NOP ;  /* 0x0000000000007918 */ /* 0x000fc00000000000 */
[----:B------:R-:W-:-:S00]  /*3a620*/  NOP ;  /* 0x0000000000007918 */ /* 0x000fc00000000000 */
[----:B------:R-:W-:-:S00]  /*3a630*/  NOP ;  /* 0x0000000000007918 */ /* 0x000fc00000000000 */
[----:B------:R-:W-:-:S00]  /*3a640*/  NOP ;  /* 0x0000000000007918 */ /* 0x000fc00000000000 */
[----:B------:R-:W-:-:S00]  /*3a650*/  NOP ;  /* 0x0000000000007918 */ /* 0x000fc00000000000 */
[----:B------:R-:W-:-:S00]  /*3a660*/  NOP ;  /* 0x0000000000007918 */ /* 0x000fc00000000000 */
[----:B------:R-:W-:-:S00]  /*3a670*/  NOP ;  /* 0x0000000000007918 */ /* 0x000fc00000000000 */
.L_x_3:


//--------------------- .nv.shared.matmul_kernel  --------------------------
	.section	.nv.shared.matmul_kernel,"aw",@nobits
	.sectionflags	@""
	.align	16
